def matmul_kernel(
    a_ptr,
    b_ptr,
    c_ptr,
    M,
    N,
    K,
    stride_am,
    stride_ak,
    stride_bk,
    stride_bn,
    stride_cm,
    stride_cn,
    BLOCK_M: tl.constexpr,
    BLOCK_N: tl.constexpr,
    BLOCK_K: tl.constexpr,
    GROUP_M: tl.constexpr,
):
    pid = tl.program_id(axis=0)
    num_pid_m = tl.cdiv(M, BLOCK_M)
    num_pid_n = tl.cdiv(N, BLOCK_N)
    num_pid_in_group = GROUP_M * num_pid_n
    group_id = pid // num_pid_in_group
    first_pid_m = group_id * GROUP_M
    group_size_m = min(num_pid_m - first_pid_m, GROUP_M)
    pid_m = first_pid_m + ((pid % num_pid_in_group) % group_size_m)
    pid_n = (pid % num_pid_in_group) // group_size_m

    offs_am = (pid_m * BLOCK_M + tl.arange(0, BLOCK_M)) % M
    offs_bn = (pid_n * BLOCK_N + tl.arange(0, BLOCK_N)) % N
    offs_k = tl.arange(0, BLOCK_K)
    a_ptrs = a_ptr + offs_am[:, None] * stride_am + offs_k[None, :] * stride_ak
    b_ptrs = b_ptr + offs_k[:, None] * stride_bk + offs_bn[None, :] * stride_bn

    acc = tl.zeros((BLOCK_M, BLOCK_N), dtype=tl.float32)
    for kk in range(0, tl.cdiv(K, BLOCK_K)):
        a = tl.load(a_ptrs, mask=offs_k[None, :] < K - kk * BLOCK_K, other=0.0)
        b = tl.load(b_ptrs, mask=offs_k[:, None] < K - kk * BLOCK_K, other=0.0)
        acc = tl.dot(a, b, acc)
        a_ptrs += BLOCK_K * stride_ak
        b_ptrs += BLOCK_K * stride_bk

    c = acc.to(c_ptr.dtype.element_ty)
    offs_cm = pid_m * BLOCK_M + tl.arange(0, BLOCK_M)
    offs_cn = pid_n * BLOCK_N + tl.arange(0, BLOCK_N)
    c_ptrs = c_ptr + offs_cm[:, None] * stride_cm + offs_cn[None, :] * stride_cn
    mask = (offs_cm[:, None] < M) & (offs_cn[None, :] < N)
    tl.store(c_ptrs, c, mask=mask)

# config = {"BLOCK_K": 128, "BLOCK_M": 256, "BLOCK_N": 256, "GROUP_M": 8, "arch": "sm_100", "dtype": "fp8e4m3", "num_ctas": 1, "num_stages": 3, "num_warps": 16}
# arch = sm_100


// ===== COMPILED SASS (sm_100a) =====

	.target	sm_100a

	.elftype	@"ET_EXEC"


//--------------------- .note.nv.tkinfo           --------------------------
	.section	.note.nv.tkinfo,"",@"SHT_NOTE"
	.sectionflags	@"SHF_NOTE_NV_TKINFO"
	.tkinfo
        /*0018*/ 	.word	0x00000081
        /*0030*/ 	.string	""
        /*0030*/ 	.string	"ptxas-blackwell"
        /*0030*/ 	.string	"Cuda compilation tools, release 12.9, V12.9.86"
        /*0030*/ 	.string	"Build cuda_12.9.r12.9/compiler.36037853_0"
        /*0030*/ 	.string	"-v  -suppress-debug-info  -lineinfo  -arch sm_100a "



//--------------------- .note.nv.cuver            --------------------------
	.section	.note.nv.cuver,"",@"SHT_NOTE"
	.sectionflags	@"SHF_NOTE_NV_CUVER"
        /*0018*/ 	.short	0x0001
        /*001a*/ 	.short	0x0064
        /*001c*/ 	.short	0x0001
        /*001e*/ 	.short	0x0000
        /*0020*/ 	.short	0x0001
        /*0022*/ 	.short	0x0000


//--------------------- .nv.info                  --------------------------
	.section	.nv.info,"",@"SHT_CUDA_INFO"
	.align	4


	//----- nvinfo : EIATTR_REGCOUNT
	.align		4
        /*0000*/ 	.byte	0x04, 0x2f
        /*0002*/ 	.short	(.L_1 - .L_0)
	.align		4
.L_0:
        /*0004*/ 	.word	index@(matmul_kernel)
        /*0008*/ 	.word	0x00000020


	//----- nvinfo : EIATTR_FRAME_SIZE
	.align		4
.L_1:
        /*000c*/ 	.byte	0x04, 0x11
        /*000e*/ 	.short	(.L_3 - .L_2)
	.align		4
.L_2:
        /*0010*/ 	.word	index@(matmul_kernel)
        /*0014*/ 	.word	0x000019a0


	//----- nvinfo : EIATTR_MIN_STACK_SIZE
	.align		4
.L_3:
        /*0018*/ 	.byte	0x04, 0x12
        /*001a*/ 	.short	(.L_5 - .L_4)
	.align		4
.L_4:
        /*001c*/ 	.word	index@(matmul_kernel)
        /*0020*/ 	.word	0x000019a0
.L_5:


//--------------------- .nv.info.matmul_kernel    --------------------------
	.section	.nv.info.matmul_kernel,"",@"SHT_CUDA_INFO"
	.sectionflags	@""
	.align	4


	//----- nvinfo : EIATTR_CUDA_API_VERSION
	.align		4
        /*0000*/ 	.byte	0x04, 0x37
        /*0002*/ 	.short	(.L_7 - .L_6)
.L_6:
        /*0004*/ 	.word	0x00000081


	//----- nvinfo : EIATTR_KPARAM_INFO
	.align		4
.L_7:
        /*0008*/ 	.byte	0x04, 0x17
        /*000a*/ 	.short	(.L_9 - .L_8)
.L_8:
        /*000c*/ 	.word	0x00000000
        /*0010*/ 	.short	0x000d
        /*0012*/ 	.short	0x0048
        /*0014*/ 	.byte	0x00, 0xf4, 0x21, 0x00


	//----- nvinfo : EIATTR_KPARAM_INFO
	.align		4
.L_9:
        /*0018*/ 	.byte	0x04, 0x17
        /*001a*/ 	.short	(.L_11 - .L_10)
.L_10:
        /*001c*/ 	.word	0x00000000
        /*0020*/ 	.short	0x000c
        /*0022*/ 	.short	0x0040
        /*0024*/ 	.byte	0x00, 0xf4, 0x21, 0x00


	//----- nvinfo : EIATTR_KPARAM_INFO
	.align		4
.L_11:
        /*0028*/ 	.byte	0x04, 0x17
        /*002a*/ 	.short	(.L_13 - .L_12)
.L_12:
        /*002c*/ 	.word	0x00000000
        /*0030*/ 	.short	0x000b
        /*0032*/ 	.short	0x0038
        /*0034*/ 	.byte	0x00, 0xf0, 0x11, 0x00


	//----- nvinfo : EIATTR_KPARAM_INFO
	.align		4
.L_13:
        /*0038*/ 	.byte	0x04, 0x17
        /*003a*/ 	.short	(.L_15 - .L_14)
.L_14:
        /*003c*/ 	.word	0x00000000
        /*0040*/ 	.short	0x000a
        /*0042*/ 	.short	0x0034
        /*0044*/ 	.byte	0x00, 0xf0, 0x11, 0x00


	//----- nvinfo : EIATTR_KPARAM_INFO
	.align		4
.L_15:
        /*0048*/ 	.byte	0x04, 0x17
        /*004a*/ 	.short	(.L_17 - .L_16)
.L_16:
        /*004c*/ 	.word	0x00000000
        /*0050*/ 	.short	0x0009
        /*0052*/ 	.short	0x0030
        /*0054*/ 	.byte	0x00, 0xf0, 0x11, 0x00


	//----- nvinfo : EIATTR_KPARAM_INFO
	.align		4
.L_17:
        /*0058*/ 	.byte	0x04, 0x17
        /*005a*/ 	.short	(.L_19 - .L_18)
.L_18:
        /*005c*/ 	.word	0x00000000
        /*0060*/ 	.short	0x0008
        /*0062*/ 	.short	0x002c
        /*0064*/ 	.byte	0x00, 0xf0, 0x11, 0x00


	//----- nvinfo : EIATTR_KPARAM_INFO
	.align		4
.L_19:
        /*0068*/ 	.byte	0x04, 0x17
        /*006a*/ 	.short	(.L_21 - .L_20)
.L_20:
        /*006c*/ 	.word	0x00000000
        /*0070*/ 	.short	0x0007
        /*0072*/ 	.short	0x0028
        /*0074*/ 	.byte	0x00, 0xf0, 0x11, 0x00


	//----- nvinfo : EIATTR_KPARAM_INFO
	.align		4
.L_21:
        /*0078*/ 	.byte	0x04, 0x17
        /*007a*/ 	.short	(.L_23 - .L_22)
.L_22:
        /*007c*/ 	.word	0x00000000
        /*0080*/ 	.short	0x0006
        /*0082*/ 	.short	0x0024
        /*0084*/ 	.byte	0x00, 0xf0, 0x11, 0x00


	//----- nvinfo : EIATTR_KPARAM_INFO
	.align		4
.L_23:
        /*0088*/ 	.byte	0x04, 0x17
        /*008a*/ 	.short	(.L_25 - .L_24)
.L_24:
        /*008c*/ 	.word	0x00000000
        /*0090*/ 	.short	0x0005
        /*0092*/ 	.short	0x0020
        /*0094*/ 	.byte	0x00, 0xf0, 0x11, 0x00


	//----- nvinfo : EIATTR_KPARAM_INFO
	.align		4
.L_25:
        /*0098*/ 	.byte	0x04, 0x17
        /*009a*/ 	.short	(.L_27 - .L_26)
.L_26:
        /*009c*/ 	.word	0x00000000
        /*00a0*/ 	.short	0x0004
        /*00a2*/ 	.short	0x001c
        /*00a4*/ 	.byte	0x00, 0xf0, 0x11, 0x00


	//----- nvinfo : EIATTR_KPARAM_INFO
	.align		4
.L_27:
        /*00a8*/ 	.byte	0x04, 0x17
        /*00aa*/ 	.short	(.L_29 - .L_28)
.L_28:
        /*00ac*/ 	.word	0x00000000
        /*00b0*/ 	.short	0x0003
        /*00b2*/ 	.short	0x0018
        /*00b4*/ 	.byte	0x00, 0xf0, 0x11, 0x00


	//----- nvinfo : EIATTR_KPARAM_INFO
	.align		4
.L_29:
        /*00b8*/ 	.byte	0x04, 0x17
        /*00ba*/ 	.short	(.L_31 - .L_30)
.L_30:
        /*00bc*/ 	.word	0x00000000
        /*00c0*/ 	.short	0x0002
        /*00c2*/ 	.short	0x0010
        /*00c4*/ 	.byte	0x00, 0xf4, 0x21, 0x00


	//----- nvinfo : EIATTR_KPARAM_INFO
	.align		4
.L_31:
        /*00c8*/ 	.byte	0x04, 0x17
        /*00ca*/ 	.short	(.L_33 - .L_32)
.L_32:
        /*00cc*/ 	.word	0x00000000
        /*00d0*/ 	.short	0x0001
        /*00d2*/ 	.short	0x0008
        /*00d4*/ 	.byte	0x00, 0xf4, 0x21, 0x00


	//----- nvinfo : EIATTR_KPARAM_INFO
	.align		4
.L_33:
        /*00d8*/ 	.byte	0x04, 0x17
        /*00da*/ 	.short	(.L_35 - .L_34)
.L_34:
        /*00dc*/ 	.word	0x00000000
        /*00e0*/ 	.short	0x0000
        /*00e2*/ 	.short	0x0000
        /*00e4*/ 	.byte	0x00, 0xf4, 0x21, 0x00


	//----- nvinfo : EIATTR_SPARSE_MMA_MASK
	.align		4
.L_35:
        /*00e8*/ 	.byte	0x03, 0x50
        /*00ea*/ 	.short	0x0000


	//----- nvinfo : EIATTR_MAXREG_COUNT
	.align		4
        /*00ec*/ 	.byte	0x03, 0x1b
        /*00ee*/ 	.short	0x0080


	//----- nvinfo : EIATTR_NUM_BARRIERS
	.align		4
        /*00f0*/ 	.byte	0x02, 0x4c
        /*00f2*/ 	.byte	0x01
	.zero		1


	//----- nvinfo : EIATTR_ANNOTATIONS
	.align		4
        /*00f4*/ 	.byte	0x04, 0x55
        /*00f6*/ 	.short	(.L_37 - .L_36)


	//   ....[0]....
.L_36:
        /*00f8*/ 	.word	0x00000001
        /*00fc*/ 	.byte	0x50, 0x00, 0x00, 0x00, 0x01, 0x00, 0x00, 0x00, 0x40, 0x05, 0x00, 0x00, 0x01, 0x00, 0x00, 0x00
        /* <DEDUP_REMOVED lines=2494> */
        /*9cec*/ 	.byte	0x20, 0x95, 0x02, 0x00


	//----- nvinfo : EIATTR_VRC_CTA_INIT_COUNT
	.align		4
.L_37:
        /*9cf0*/ 	.byte	0x02, 0x4a
	.zero		1
	.zero		1


	//----- nvinfo : EIATTR_EXIT_INSTR_OFFSETS
	.align		4
        /*9cf4*/ 	.byte	0x04, 0x1c
        /*9cf6*/ 	.short	(.L_39 - .L_38)


	//   ....[0]....
.L_38:
        /*9cf8*/ 	.word	0x000298a0


	//   ....[1]....
        /*9cfc*/ 	.word	0x000298c0


	//----- nvinfo : EIATTR_REQNTID
	.align		4
.L_39:
        /*9d00*/ 	.byte	0x04, 0x10
        /*9d02*/ 	.short	(.L_41 - .L_40)
.L_40:
        /*9d04*/ 	.word	0x00000200
        /*9d08*/ 	.word	0x00000001
        /*9d0c*/ 	.word	0x00000001


	//----- nvinfo : EIATTR_CBANK_PARAM_SIZE
	.align		4
.L_41:
        /*9d10*/ 	.byte	0x03, 0x19
        /*9d12*/ 	.short	0x0050


	//----- nvinfo : EIATTR_PARAM_CBANK
	.align		4
        /*9d14*/ 	.byte	0x04, 0x0a
        /*9d16*/ 	.short	(.L_43 - .L_42)
	.align		4
.L_42:
        /*9d18*/ 	.word	index@(.nv.constant0.matmul_kernel)
        /*9d1c*/ 	.short	0x0380
        /*9d1e*/ 	.short	0x0050


	//----- nvinfo : EIATTR_SW_WAR
	.align		4
.L_43:
        /*9d20*/ 	.byte	0x04, 0x36
        /*9d22*/ 	.short	(.L_45 - .L_44)
.L_44:
        /*9d24*/ 	.word	0x00000008
.L_45:


//--------------------- .nv.compat                --------------------------
	.section	.nv.compat,"",@"SHT_CUDA_COMPAT_INFO"
	.align	4
        /*0000*/ 	.byte	0x02, 0x02, 0x02, 0x00, 0x02, 0x05, 0x05, 0x00, 0x02, 0x03, 0x00, 0x00, 0x02, 0x06, 0x01, 0x00


//--------------------- .nv.callgraph             --------------------------
	.section	.nv.callgraph,"",@"SHT_CUDA_CALLGRAPH"
	.align	4
	.sectionentsize	8
	.align		4
        /*0000*/ 	.word	0x00000000
	.align		4
        /*0004*/ 	.word	0xffffffff
	.align		4
        /*0008*/ 	.word	0x00000000
	.align		4
        /*000c*/ 	.word	0xfffffffe
	.align		4
        /*0010*/ 	.word	0x00000000
	.align		4
        /*0014*/ 	.word	0xfffffffd
	.align		4
        /*0018*/ 	.word	0x00000000
	.align		4
        /*001c*/ 	.word	0xfffffffc


//--------------------- .text.matmul_kernel       --------------------------
	.section	.text.matmul_kernel,"ax",@progbits
	.align	128
        .global         matmul_kernel
        .type           matmul_kernel,@function
        .size           matmul_kernel,(.L_x_3 - matmul_kernel)
        .other          matmul_kernel,@"STO_CUDA_ENTRY STV_DEFAULT"
matmul_kernel:
.text.matmul_kernel:
[----:B------:R-:W0:Y:S08]  /*0000*/  LDC R1, c[0x0][0x37c] ;  /* 0x0000df00ff017b82 */ /* 0x000e300000000800 */
[----:B------:R-:W1:Y:S01]  /*0010*/  LDC.64 R2, c[0x0][0x398] ;  /* 0x0000e600ff027b82 */ /* 0x000e620000000a00 */
[----:B------:R-:W2:Y:S01]  /*0020*/  S2R R15, SR_TID.X ;  /* 0x00000000000f7919 */ /* 0x000ea20000002100 */
[----:B0-----:R-:W-:Y:S01]  /*0030*/  VIADD R1, R1, 0xffffe660 ;  /* 0xffffe66001017836 */ /* 0x001fe20000000000 */
[----:B------:R-:W0:Y:S04]  /*0040*/  LDCU UR5, c[0x0][0x3a0] ;  /* 0x00007400ff0577ac */ /* 0x000e280008000800 */
[----:B------:R3:W-:Y:S01]  /*0050*/  STL [R1+0x200], RZ ;  /* 0x000200ff01007387 */ /* 0x0007e20000100800 */
[----:B------:R-:W4:Y:S01]  /*0060*/  S2UR UR6, SR_CgaCtaId ;  /* 0x00000000000679c3 */ /* 0x000f220000008800 */
[----:B------:R-:W-:Y:S01]  /*0070*/  UMOV UR4, 0x400 ;  /* 0x0000040000047882 */ /* 0x000fe20000000000 */
[----:B------:R-:W2:Y:S01]  /*0080*/  LDCU.64 UR8, c[0x0][0x358] ;  /* 0x00006b00ff0877ac */ /* 0x000ea20008000a00 */
[----:B0-----:R-:W-:Y:S01]  /*0090*/  UIADD3 UR5, UPT, UPT, UR5, 0x7f, URZ ;  /* 0x0000007f05057890 */ /* 0x001fe2000fffe0ff */
[----:B-1----:R-:W-:-:S03]  /*00a0*/  VIADD R0, R3, 0xff ;  /* 0x000000ff03007836 */ /* 0x002fc60000000000 */
[----:B------:R-:W-:Y:S02]  /*00b0*/  UISETP.GE.AND UP0, UPT, UR5, 0x80, UPT ;  /* 0x000000800500788c */ /* 0x000fe4000bf06270 */
[----:B------:R-:W-:Y:S01]  /*00c0*/  SHF.R.S32.HI R5, RZ, 0x1f, R0 ;  /* 0x0000001fff057819 */ /* 0x000fe20000011400 */
[----:B----4-:R-:W-:-:S03]  /*00d0*/  ULEA UR4, UR6, UR4, 0x18 ;  /* 0x0000000406047291 */ /* 0x010fc6000f8ec0ff */
[----:B------:R-:W-:-:S04]  /*00e0*/  LEA.HI R5, R5, R0, RZ, 0x8 ;  /* 0x0000000005057211 */ /* 0x000fc800078f40ff */
[----:B------:R-:W-:Y:S02]  /*00f0*/  SHF.R.S32.HI R0, RZ, 0x8, R5 ;  /* 0x00000008ff007819 */ /* 0x000fe40000011405 */
[----:B------:R-:W0:Y:S03]  /*0100*/  S2R R5, SR_CTAID.X ;  /* 0x0000000000057919 */ /* 0x000e260000002500 */
[----:B------:R-:W-:-:S05]  /*0110*/  IMAD.SHL.U32 R0, R0, 0x8, RZ ;  /* 0x0000000800007824 */ /* 0x000fca00078e00ff */
[-C--:B------:R-:W-:Y:S02]  /*0120*/  IABS R9, R0.reuse ;  /* 0x0000000000097213 */ /* 0x080fe40000000000 */
[----:B------:R-:W-:Y:S02]  /*0130*/  IABS R12, R0 ;  /* 0x00000000000c7213 */ /* 0x000fe40000000000 */
[----:B------:R-:W1:Y:S08]  /*0140*/  I2F.RP R4, R9 ;  /* 0x0000000900047306 */ /* 0x000e700000209400 */
[----:B-1----:R-:W1:Y:S01]  /*0150*/  MUFU.RCP R4, R4 ;  /* 0x0000000400047308 */ /* 0x002e620000001000 */
[----:B0-----:R-:W-:Y:S01]  /*0160*/  IABS R10, R5 ;  /* 0x00000005000a7213 */ /* 0x001fe20000000000 */
[----:B-1----:R-:W-:-:S02]  /*0170*/  VIADD R6, R4, 0xffffffe ;  /* 0x0ffffffe04067836 */ /* 0x002fc40000000000 */
[----:B------:R-:W-:Y:S01]  /*0180*/  IMAD.MOV R4, RZ, RZ, -R12 ;  /* 0x000000ffff047224 */ /* 0x000fe200078e0a0c */
[----:B--2---:R-:W-:-:S03]  /*0190*/  LOP3.LUT R12, R15, 0x180, RZ, 0xc0, !PT ;  /* 0x000001800f0c7812 */ /* 0x004fc600078ec0ff */
[----:B------:R0:W1:Y:S02]  /*01a0*/  F2I.FTZ.U32.TRUNC.NTZ R7, R6 ;  /* 0x0000000600077305 */ /* 0x000064000021f000 */
[----:B0-----:R-:W-:Y:S02]  /*01b0*/  IMAD.MOV.U32 R6, RZ, RZ, RZ ;  /* 0x000000ffff067224 */ /* 0x001fe400078e00ff */
[----:B-1----:R-:W-:-:S04]  /*01c0*/  IMAD.MOV R8, RZ, RZ, -R7 ;  /* 0x000000ffff087224 */ /* 0x002fc800078e0a07 */
[----:B------:R-:W-:Y:S02]  /*01d0*/  IMAD R11, R8, R9, RZ ;  /* 0x00000009080b7224 */ /* 0x000fe400078e02ff */
[----:B------:R-:W-:Y:S02]  /*01e0*/  IMAD.MOV.U32 R8, RZ, RZ, R10 ;  /* 0x000000ffff087224 */ /* 0x000fe400078e000a */
[----:B------:R-:W-:-:S06]  /*01f0*/  IMAD.HI.U32 R7, R7, R11, R6 ;  /* 0x0000000b07077227 */ /* 0x000fcc00078e0006 */
[----:B------:R-:W-:-:S04]  /*0200*/  IMAD.HI.U32 R7, R7, R8, RZ ;  /* 0x0000000807077227 */ /* 0x000fc800078e00ff */
[----:B------:R-:W-:-:S05]  /*0210*/  IMAD R4, R7, R4, R8 ;  /* 0x0000000407047224 */ /* 0x000fca00078e0208 */
[----:B------:R-:W-:-:S13]  /*0220*/  ISETP.GT.U32.AND P1, PT, R9, R4, PT ;  /* 0x000000040900720c */ /* 0x000fda0003f24070 */
[----:B------:R-:W-:Y:S02]  /*0230*/  @!P1 IMAD.IADD R4, R4, 0x1, -R9 ;  /* 0x0000000104049824 */ /* 0x000fe400078e0a09 */
[----:B------:R-:W-:Y:S01]  /*0240*/  @!P1 VIADD R7, R7, 0x1 ;  /* 0x0000000107079836 */ /* 0x000fe20000000000 */
[----:B------:R-:W-:Y:S02]  /*0250*/  ISETP.NE.AND P1, PT, R0, RZ, PT ;  /* 0x000000ff0000720c */ /* 0x000fe40003f25270 */
[----:B------:R-:W-:Y:S02]  /*0260*/  ISETP.GE.U32.AND P0, PT, R4, R9, PT ;  /* 0x000000090400720c */ /* 0x000fe40003f06070 */
[----:B------:R-:W-:-:S04]  /*0270*/  LOP3.LUT R4, R5, R0, RZ, 0x3c, !PT ;  /* 0x0000000005047212 */ /* 0x000fc800078e3cff */
[----:B------:R-:W-:Y:S01]  /*0280*/  ISETP.GE.AND P2, PT, R4, RZ, PT ;  /* 0x000000ff0400720c */ /* 0x000fe20003f46270 */
[----:B------:R-:W-:-:S06]  /*0290*/  VIADD R4, R2, 0xff ;  /* 0x000000ff02047836 */ /* 0x000fcc0000000000 */
[----:B------:R-:W-:-:S04]  /*02a0*/  @P0 VIADD R7, R7, 0x1 ;  /* 0x0000000107070836 */ /* 0x000fc80000000000 */
[----:B------:R-:W-:Y:S01]  /*02b0*/  IMAD.MOV.U32 R6, RZ, RZ, R7 ;  /* 0x000000ffff067224 */ /* 0x000fe200078e0007 */
[----:B------:R-:W-:-:S03]  /*02c0*/  SHF.R.S32.HI R7, RZ, 0x1f, R4 ;  /* 0x0000001fff077819 */ /* 0x000fc60000011404 */
[----:B------:R-:W-:Y:S01]  /*02d0*/  @!P2 IMAD.MOV R6, RZ, RZ, -R6 ;  /* 0x000000ffff06a224 */ /* 0x000fe200078e0a06 */
[----:B------:R-:W-:Y:S02]  /*02e0*/  @!P1 LOP3.LUT R6, RZ, R0, RZ, 0x33, !PT ;  /* 0x00000000ff069212 */ /* 0x000fe400078e33ff */
[----:B------:R-:W-:-:S03]  /*02f0*/  LEA.HI R7, R7, R4, RZ, 0x8 ;  /* 0x0000000407077211 */ /* 0x000fc600078f40ff */
[----:B------:R-:W-:Y:S02]  /*0300*/  IMAD.SHL.U32 R4, R6, 0x8, RZ ;  /* 0x0000000806047824 */ /* 0x000fe400078e00ff */
[----:B------:R-:W-:-:S03]  /*0310*/  IMAD.MOV R6, RZ, RZ, -R6 ;  /* 0x000000ffff067224 */ /* 0x000fc600078e0a06 */
[----:B------:R-:W-:Y:S01]  /*0320*/  LEA.HI.SX32 R7, R7, -R4, 0x18 ;  /* 0x8000000407077211 */ /* 0x000fe200078fc2ff */
[----:B------:R-:W-:Y:S02]  /*0330*/  IMAD R13, R0, R6, R5 ;  /* 0x00000006000d7224 */ /* 0x000fe400078e0205 */
[----:B------:R-:W-:Y:S01]  /*0340*/  IMAD.MOV.U32 R6, RZ, RZ, RZ ;  /* 0x000000ffff067224 */ /* 0x000fe200078e00ff */
[----:B------:R-:W-:-:S04]  /*0350*/  VIMNMX R8, PT, PT, R7, 0x8, PT ;  /* 0x0000000807087848 */ /* 0x000fc80003fe0100 */
[-C--:B------:R-:W-:Y:S02]  /*0360*/  IABS R10, R8.reuse ;  /* 0x00000008000a7213 */ /* 0x080fe40000000000 */
[----:B------:R-:W-:Y:S02]  /*0370*/  IABS R0, R8 ;  /* 0x0000000800007213 */ /* 0x000fe40000000000 */
[----:B------:R-:W0:Y:S08]  /*0380*/  I2F.RP R9, R10 ;  /* 0x0000000a00097306 */ /* 0x000e300000209400 */
[----:B0-----:R-:W0:Y:S02]  /*0390*/  MUFU.RCP R9, R9 ;  /* 0x0000000900097308 */ /* 0x001e240000001000 */
[----:B0-----:R-:W-:-:S06]  /*03a0*/  VIADD R7, R9, 0xffffffe ;  /* 0x0ffffffe09077836 */ /* 0x001fcc0000000000 */
[----:B------:R-:W0:Y:S02]  /*03b0*/  F2I.FTZ.U32.TRUNC.NTZ R7, R7 ;  /* 0x0000000700077305 */ /* 0x000e24000021f000 */
[----:B0-----:R-:W-:-:S04]  /*03c0*/  IMAD.MOV R11, RZ, RZ, -R7 ;  /* 0x000000ffff0b7224 */ /* 0x001fc800078e0a07 */
[----:B------:R-:W-:Y:S01]  /*03d0*/  IMAD.MOV.U32 R5, RZ, RZ, R11 ;  /* 0x000000ffff057224 */ /* 0x000fe200078e000b */
[----:B------:R-:W-:-:S03]  /*03e0*/  IABS R11, R13 ;  /* 0x0000000d000b7213 */ /* 0x000fc60000000000 */
[----:B------:R-:W-:-:S04]  /*03f0*/  IMAD R5, R5, R10, RZ ;  /* 0x0000000a05057224 */ /* 0x000fc800078e02ff */
[----:B------:R-:W-:-:S04]  /*0400*/  IMAD.HI.U32 R6, R7, R5, R6 ;  /* 0x0000000507067227 */ /* 0x000fc800078e0006 */
[----:B------:R-:W-:Y:S02]  /*0410*/  IMAD.MOV R5, RZ, RZ, -R0 ;  /* 0x000000ffff057224 */ /* 0x000fe400078e0a00 */
[----:B------:R-:W-:Y:S01]  /*0420*/  IMAD.HI.U32 R0, R6, R11, RZ ;  /* 0x0000000b06007227 */ /* 0x000fe200078e00ff */
[----:B------:R-:W-:-:S03]  /*0430*/  LOP3.LUT R6, R15, 0xff, RZ, 0xc0, !PT ;  /* 0x000000ff0f067812 */ /* 0x000fc600078ec0ff */
[----:B------:R-:W-:-:S05]  /*0440*/  IMAD R5, R0, R5, R11 ;  /* 0x0000000500057224 */ /* 0x000fca00078e020b */
[----:B------:R-:W-:-:S13]  /*0450*/  ISETP.GT.U32.AND P1, PT, R10, R5, PT ;  /* 0x000000050a00720c */ /* 0x000fda0003f24070 */
[----:B------:R-:W-:Y:S02]  /*0460*/  @!P1 IMAD.IADD R5, R5, 0x1, -R10 ;  /* 0x0000000105059824 */ /* 0x000fe400078e0a0a */
[----:B------:R-:W-:Y:S01]  /*0470*/  @!P1 VIADD R0, R0, 0x1 ;  /* 0x0000000100009836 */ /* 0x000fe20000000000 */
[----:B------:R-:W-:Y:S02]  /*0480*/  ISETP.NE.AND P1, PT, R8, RZ, PT ;  /* 0x000000ff0800720c */ /* 0x000fe40003f25270 */
[----:B------:R-:W-:Y:S02]  /*0490*/  ISETP.GE.U32.AND P0, PT, R5, R10, PT ;  /* 0x0000000a0500720c */ /* 0x000fe40003f06070 */
[----:B------:R-:W-:-:S04]  /*04a0*/  LOP3.LUT R5, R13, R8, RZ, 0x3c, !PT ;  /* 0x000000080d057212 */ /* 0x000fc800078e3cff */
[----:B------:R-:W-:-:S07]  /*04b0*/  ISETP.GE.AND P2, PT, R5, RZ, PT ;  /* 0x000000ff0500720c */ /* 0x000fce0003f46270 */
[----:B------:R-:W-:-:S06]  /*04c0*/  @P0 VIADD R0, R0, 0x1 ;  /* 0x0000000100000836 */ /* 0x000fcc0000000000 */
[----:B------:R-:W-:Y:S01]  /*04d0*/  @!P2 IMAD.MOV R0, RZ, RZ, -R0 ;  /* 0x000000ffff00a224 */ /* 0x000fe200078e0a00 */
[----:B------:R-:W-:-:S05]  /*04e0*/  @!P1 LOP3.LUT R0, RZ, R8, RZ, 0x33, !PT ;  /* 0x00000008ff009212 */ /* 0x000fca00078e33ff */
[----:B------:R-:W-:-:S04]  /*04f0*/  IMAD.MOV R5, RZ, RZ, -R0 ;  /* 0x000000ffff057224 */ /* 0x000fc800078e0a00 */
[----:B------:R-:W-:Y:S02]  /*0500*/  IMAD R5, R8, R5, R13 ;  /* 0x0000000508057224 */ /* 0x000fe400078e020d */
[----:B------:R-:W-:Y:S02]  /*0510*/  IMAD.SHL.U32 R13, R0, 0x100, RZ ;  /* 0x00000100000d7824 */ /* 0x000fe400078e00ff */
[----:B------:R-:W-:-:S04]  /*0520*/  IMAD.IADD R5, R4, 0x1, R5 ;  /* 0x0000000104057824 */ /* 0x000fc800078e0205 */
[----:B------:R-:W-:-:S05]  /*0530*/  IMAD R14, R5, 0x100, R6 ;  /* 0x00000100050e7824 */ /* 0x000fca00078e0206 */
[----:B------:R3:W-:Y:S04]  /*0540*/  STL [R1+0x94c], R14 ;  /* 0x00094c0e01007387 */ /* 0x0007e80000100800 */
[----:B------:R3:W-:Y:S04]  /*0550*/  STL [R1+0x204], RZ ;  /* 0x000204ff01007387 */ /* 0x0007e80000100800 */
        /* <DEDUP_REMOVED lines=126> */
[----:B------:R3:W-:Y:S01]  /*0d40*/  STL [R1+0x22c], RZ ;  /* 0x00022cff01007387 */ /* 0x0007e20000100800 */
[----:B------:R-:W-:Y:S05]  /*0d50*/  BRA.U !UP0, `(.L_x_0) ;  /* 0x0000020108147547 */ /* 0x000fea000b800000 */
[----:B------:R-:W-:Y:S01]  /*0d60*/  IABS R5, R2 ;  /* 0x0000000200057213 */ /* 0x000fe20000000000 */
[----:B------:R0:W-:Y:S01]  /*0d70*/  STL [R1+0xb30], R3 ;  /* 0x000b300301007387 */ /* 0x0001e20000100800 */
[----:B------:R-:W-:Y:S01]  /*0d80*/  IABS R16, R3 ;  /* 0x0000000300107213 */ /* 0x000fe20000000000 */
[----:B------:R-:W1:Y:S01]  /*0d90*/  LDCU UR6, c[0x0][0x3b0] ;  /* 0x00007600ff0677ac */ /* 0x000e620008000800 */
[----:B------:R-:W2:Y:S01]  /*0da0*/  I2F.RP R0, R5 ;  /* 0x0000000500007306 */ /* 0x000ea20000209400 */
[----:B------:R-:W-:Y:S01]  /*0db0*/  ISETP.NE.AND P5, PT, R2, RZ, PT ;  /* 0x000000ff0200720c */ /* 0x000fe20003fa5270 */
[----:B------:R-:W4:Y:S01]  /*0dc0*/  LDCU UR72, c[0x0][0x3a4] ;  /* 0x00007480ff4877ac */ /* 0x000f220008000800 */
[----:B------:R-:W3:Y:S05]  /*0dd0*/  LDCU.64 UR10, c[0x0][0x380] ;  /* 0x00007000ff0a77ac */ /* 0x000eea0008000a00 */
[----:B------:R-:W0:Y:S01]  /*0de0*/  I2F.RP R4, R16 ;  /* 0x0000001000047306 */ /* 0x000e220000209400 */
[----:B------:R-:W1:Y:S01]  /*0df0*/  LDCU UR77, c[0x0][0x3a8] ;  /* 0x00007500ff4d77ac */ /* 0x000e620008000800 */
[----:B------:R-:W1:Y:S06]  /*0e00*/  LDCU UR75, c[0x0][0x3ac] ;  /* 0x00007580ff4b77ac */ /* 0x000e6c0008000800 */
[----:B--2---:R-:W2:Y:S08]  /*0e10*/  MUFU.RCP R0, R0 ;  /* 0x0000000000007308 */ /* 0x004eb00000001000 */
[----:B0-----:R-:W0:Y:S01]  /*0e20*/  MUFU.RCP R4, R4 ;  /* 0x0000000400047308 */ /* 0x001e220000001000 */
[----:B--2---:R-:W-:Y:S01]  /*0e30*/  VIADD R8, R0, 0xffffffe ;  /* 0x0ffffffe00087836 */ /* 0x004fe20000000000 */
[----:B------:R-:W-:-:S06]  /*0e40*/  IABS R0, R14 ;  /* 0x0000000e00007213 */ /* 0x000fcc0000000000 */
[----:B------:R2:W1:Y:S01]  /*0e50*/  F2I.FTZ.U32.TRUNC.NTZ R9, R8 ;  /* 0x0000000800097305 */ /* 0x000462000021f000 */
[----:B0-----:R-:W-:Y:S01]  /*0e60*/  VIADD R6, R4, 0xffffffe ;  /* 0x0ffffffe04067836 */ /* 0x001fe20000000000 */
[----:B------:R-:W-:-:S06]  /*0e70*/  LEA.HI R4, R12, R13, RZ, 0x19 ;  /* 0x0000000d0c047211 */ /* 0x000fcc00078fc8ff */
[----:B------:R0:W3:Y:S01]  /*0e80*/  F2I.FTZ.U32.TRUNC.NTZ R7, R6 ;  /* 0x0000000600077305 */ /* 0x0000e2000021f000 */
[----:B--2---:R-:W-:Y:S02]  /*0e90*/  IMAD.MOV.U32 R8, RZ, RZ, RZ ;  /* 0x000000ffff087224 */ /* 0x004fe400078e00ff */
[C---:B------:R-:W-:Y:S02]  /*0ea0*/  VIADD R12, R4.reuse, 0xf4 ;  /* 0x000000f4040c7836 */ /* 0x040fe40000000000 */
[----:B------:R-:W-:Y:S02]  /*0eb0*/  VIADD R15, R4, 0xec ;  /* 0x000000ec040f7836 */ /* 0x000fe40000000000 */
[----:B-1----:R-:W-:Y:S02]  /*0ec0*/  IMAD.MOV R10, RZ, RZ, -R9 ;  /* 0x000000ffff0a7224 */ /* 0x002fe400078e0a09 */
[----:B0-----:R-:W-:Y:S01]  /*0ed0*/  IMAD.MOV.U32 R6, RZ, RZ, RZ ;  /* 0x000000ffff067224 */ /* 0x001fe200078e00ff */
[----:B---3--:R-:W-:Y:S01]  /*0ee0*/  IABS R13, R15 ;  /* 0x0000000f000d7213 */ /* 0x008fe20000000000 */
[----:B------:R-:W-:-:S02]  /*0ef0*/  IMAD R11, R10, R5, RZ ;  /* 0x000000050a0b7224 */ /* 0x000fc400078e02ff */
[----:B------:R-:W-:Y:S02]  /*0f00*/  VIADD R10, R4, 0xfc ;  /* 0x000000fc040a7836 */ /* 0x000fe40000000000 */
[----:B------:R-:W-:-:S03]  /*0f10*/  IMAD.HI.U32 R9, R9, R11, R8 ;  /* 0x0000000b09097227 */ /* 0x000fc600078e0008 */
[----:B------:R-:W-:Y:S01]  /*0f20*/  IABS R23, R10 ;  /* 0x0000000a00177213 */ /* 0x000fe20000000000 */
[----:B------:R-:W-:Y:S02]  /*0f30*/  IMAD.MOV R11, RZ, RZ, -R7 ;  /* 0x000000ffff0b7224 */ /* 0x000fe400078e0a07 */
[----:B------:R-:W-:-:S04]  /*0f40*/  IMAD.HI.U32 R9, R9, R0, RZ ;  /* 0x0000000009097227 */ /* 0x000fc800078e00ff */
[----:B------:R-:W-:Y:S02]  /*0f50*/  IMAD.MOV R9, RZ, RZ, -R9 ;  /* 0x000000ffff097224 */ /* 0x000fe400078e0a09 */
[C---:B------:R-:W-:Y:S02]  /*0f60*/  VIADD R21, R4.reuse, 0xdc ;  /* 0x000000dc04157836 */ /* 0x040fe40000000000 */
[----:B------:R-:W-:Y:S02]  /*0f70*/  IMAD R8, R5, R9, R0 ;  /* 0x0000000905087224 */ /* 0x000fe400078e0200 */
[----:B------:R-:W-:Y:S02]  /*0f80*/  IMAD R9, R11, R16, RZ ;  /* 0x000000100b097224 */ /* 0x000fe400078e02ff */
[----:B------:R-:W-:Y:S01]  /*0f90*/  VIADD R11, R4, 0xf8 ;  /* 0x000000f8040b7836 */ /* 0x000fe20000000000 */
[----:B------:R-:W-:Y:S01]  /*0fa0*/  ISETP.GT.U32.AND P0, PT, R5, R8, PT ;  /* 0x000000080500720c */ /* 0x000fe20003f04070 */
[----:B------:R-:W-:-:S03]  /*0fb0*/  IMAD.HI.U32 R0, R7, R9, R6 ;  /* 0x0000000907007227 */ /* 0x000fc600078e0006 */
[----:B------:R-:W-:Y:S01]  /*0fc0*/  IABS R9, R11 ;  /* 0x0000000b00097213 */ /* 0x000fe20000000000 */
[----:B------:R-:W-:Y:S01]  /*0fd0*/  VIADD R17, R4, 0xe0 ;  /* 0x000000e004117836 */ /* 0x000fe20000000000 */
[----:B------:R-:W-:Y:S01]  /*0fe0*/  ISETP.GE.AND P4, PT, R11, RZ, PT ;  /* 0x000000ff0b00720c */ /* 0x000fe20003f86270 */
[----:B------:R-:W-:-:S04]  /*0ff0*/  IMAD.HI.U32 R6, R0, R23, RZ ;  /* 0x0000001700067227 */ /* 0x000fc800078e00ff */
[----:B------:R-:W-:Y:S02]  /*1000*/  IMAD.MOV R7, RZ, RZ, -R6 ;  /* 0x000000ffff077224 */ /* 0x000fe400078e0a06 */
[----:B------:R-:W-:Y:S01]  /*1010*/  @!P0 IMAD.IADD R8, R8, 0x1, -R5 ;  /* 0x0000000108088824 */ /* 0x000fe200078e0a05 */
[----:B------:R-:W-:Y:S01]  /*1020*/  ISETP.GE.AND P0, PT, R10, RZ, PT ;  /* 0x000000ff0a00720c */ /* 0x000fe20003f06270 */
[----:B------:R-:W-:Y:S01]  /*1030*/  IMAD R23, R16, R7, R23 ;  /* 0x0000000710177224 */ /* 0x000fe200078e0217 */
[----:B------:R-:W-:Y:S01]  /*1040*/  IABS R7, R12 ;  /* 0x0000000c00077213 */ /* 0x000fe20000000000 */
[----:B------:R-:W-:Y:S01]  /*1050*/  IMAD.HI.U32 R6, R0, R9, RZ ;  /* 0x0000000900067227 */ /* 0x000fe200078e00ff */
[----:B------:R-:W-:Y:S02]  /*1060*/  ISETP.GT.U32.AND P1, PT, R5, R8, PT ;  /* 0x000000080500720c */ /* 0x000fe40003f24070 */
[----:B------:R-:W-:Y:S01]  /*1070*/  ISETP.GT.U32.AND P2, PT, R16, R23, PT ;  /* 0x000000171000720c */ /* 0x000fe20003f44070 */
[----:B------:R-:W-:-:S02]  /*1080*/  IMAD.MOV R6, RZ, RZ, -R6 ;  /* 0x000000ffff067224 */ /* 0x000fc400078e0a06 */
[----:B------:R-:W-:Y:S02]  /*1090*/  VIADD R19, R4, 0xd8 ;  /* 0x000000d804137836 */ /* 0x000fe40000000000 */
[----:B------:R-:W-:Y:S02]  /*10a0*/  IMAD R9, R16, R6, R9 ;  /* 0x0000000610097224 */ /* 0x000fe400078e0209 */
[----:B------:R-:W-:Y:S01]  /*10b0*/  IMAD.HI.U32 R6, R0, R13, RZ ;  /* 0x0000000d00067227 */ /* 0x000fe200078e00ff */
[----:B------:R-:W-:-:S03]  /*10c0*/  IABS R25, R19 ;  /* 0x0000001300197213 */ /* 0x000fc60000000000 */
[----:B------:R-:W-:Y:S01]  /*10d0*/  @!P1 IMAD.IADD R8, R8, 0x1, -R5 ;  /* 0x0000000108089824 */ /* 0x000fe200078e0a05 */
[----:B------:R-:W-:Y:S01]  /*10e0*/  ISETP.GE.AND P1, PT, R14, RZ, PT ;  /* 0x000000ff0e00720c */ /* 0x000fe20003f26270 */
[----:B------:R-:W-:-:S04]  /*10f0*/  IMAD.HI.U32 R5, R0, R7, RZ ;  /* 0x0000000700057227 */ /* 0x000fc800078e00ff */
[----:B------:R-:W-:Y:S02]  /*1100*/  IMAD.MOV R10, RZ, RZ, -R5 ;  /* 0x000000ffff0a7224 */ /* 0x000fe400078e0a05 */
[----:B------:R-:W-:Y:S01]  /*1110*/  @!P2 IMAD.IADD R23, R23, 0x1, -R16 ;  /* 0x000000011717a824 */ /* 0x000fe200078e0a10 */
[C---:B------:R-:W-:Y:S01]  /*1120*/  ISETP.GT.U32.AND P2, PT, R16.reuse, R9, PT ;  /* 0x000000091000720c */ /* 0x040fe20003f44070 */
[----:B------:R-:W-:Y:S01]  /*1130*/  IMAD R10, R16, R10, R7 ;  /* 0x0000000a100a7224 */ /* 0x000fe200078e0207 */
[----:B------:R-:W-:Y:S01]  /*1140*/  IABS R7, R21 ;  /* 0x0000001500077213 */ /* 0x000fe20000000000 */
[----:B------:R-:W-:Y:S01]  /*1150*/  VIADD R14, R4, 0xf0 ;  /* 0x000000f0040e7836 */ /* 0x000fe20000000000 */
[C---:B------:R-:W-:Y:S01]  /*1160*/  ISETP.GT.U32.AND P3, PT, R16.reuse, R23, PT ;  /* 0x000000171000720c */ /* 0x040fe20003f64070 */
[----:B------:R-:W-:Y:S01]  /*1170*/  IMAD.MOV.U32 R3, RZ, RZ, R8 ;  /* 0x000000ffff037224 */ /* 0x000fe200078e0008 */
[----:B------:R-:W-:Y:S01]  /*1180*/  ISETP.GT.U32.AND P6, PT, R16, R10, PT ;  /* 0x0000000a1000720c */ /* 0x000fe20003fc4070 */
[----:B------:R-:W-:Y:S01]  /*1190*/  IMAD.MOV R6, RZ, RZ, -R6 ;  /* 0x000000ffff067224 */ /* 0x000fe200078e0a06 */
[----:B------:R-:W-:Y:S01]  /*11a0*/  IABS R11, R14 ;  /* 0x0000000e000b7213 */ /* 0x000fe20000000000 */
[----:B------:R-:W-:Y:S01]  /*11b0*/  @!P1 IMAD.MOV R3, RZ, RZ, -R3 ;  /* 0x000000ffff039224 */ /* 0x000fe200078e0a03 */
[----:B------:R-:W-:Y:S01]  /*11c0*/  ISETP.GE.AND P1, PT, R12, RZ, PT ;  /* 0x000000ff0c00720c */ /* 0x000fe20003f26270 */
[----:B------:R-:W-:Y:S01]  /*11d0*/  IMAD R12, R16, R6, R13 ;  /* 0x00000006100c7224 */ /* 0x000fe200078e020d */
[----:B------:R-:W-:Y:S01]  /*11e0*/  @!P5 LOP3.LUT R3, RZ, R2, RZ, 0x33, !PT ;  /* 0x00000002ff03d212 */ /* 0x000fe200078e33ff */
[----:B------:R-:W-:Y:S01]  /*11f0*/  @!P2 IMAD.IADD R9, R9, 0x1, -R16 ;  /* 0x000000010909a824 */ /* 0x000fe200078e0a10 */
[----:B------:R-:W-:Y:S01]  /*1200*/  ISETP.GE.AND P5, PT, R14, RZ, PT ;  /* 0x000000ff0e00720c */ /* 0x000fe20003fa6270 */
[----:B------:R-:W-:-:S02]  /*1210*/  IMAD.HI.U32 R5, R0, R11, RZ ;  /* 0x0000000b00057227 */ /* 0x000fc400078e00ff */
[----:B------:R0:W-:Y:S01]  /*1220*/  STL [R1+0xe0], R3 ;  /* 0x0000e00301007387 */ /* 0x0001e20000100800 */
[----:B------:R-:W-:Y:S01]  /*1230*/  ISETP.GT.U32.AND P2, PT, R16, R9, PT ;  /* 0x000000091000720c */ /* 0x000fe20003f44070 */
[--C-:B------:R-:W-:Y:S02]  /*1240*/  @!P6 IMAD.IADD R10, R10, 0x1, -R16.reuse ;  /* 0x000000010a0ae824 */ /* 0x100fe400078e0a10 */
[----:B------:R-:W-:Y:S02]  /*1250*/  IMAD.MOV R5, RZ, RZ, -R5 ;  /* 0x000000ffff057224 */ /* 0x000fe400078e0a05 */
[----:B------:R-:W-:Y:S01]  /*1260*/  VIADD R6, R4, 0xe4 ;  /* 0x000000e404067836 */ /* 0x000fe20000000000 */
[C---:B------:R-:W-:Y:S01]  /*1270*/  ISETP.GT.U32.AND P6, PT, R16.reuse, R10, PT ;  /* 0x0000000a1000720c */ /* 0x040fe20003fc4070 */
[----:B------:R-:W-:Y:S02]  /*1280*/  IMAD R11, R16, R5, R11 ;  /* 0x00000005100b7224 */ /* 0x000fe400078e020b */
[----:B------:R-:W-:Y:S01]  /*1290*/  VIADD R5, R4, 0xe8 ;  /* 0x000000e804057836 */ /* 0x000fe20000000000 */
[----:B------:R-:W-:Y:S01]  /*12a0*/  IABS R27, R6 ;  /* 0x00000006001b7213 */ /* 0x000fe20000000000 */
[--C-:B------:R-:W-:Y:S01]  /*12b0*/  @!P3 IMAD.IADD R23, R23, 0x1, -R16.reuse ;  /* 0x000000011717b824 */ /* 0x100fe200078e0a10 */
[----:B------:R-:W-:Y:S01]  /*12c0*/  ISETP.GE.AND P3, PT, R15, RZ, PT ;  /* 0x000000ff0f00720c */ /* 0x000fe20003f66270 */
[----:B------:R-:W-:Y:S01]  /*12d0*/  @!P2 IMAD.IADD R9, R9, 0x1, -R16 ;  /* 0x000000010909a824 */ /* 0x000fe200078e0a10 */
[----:B------:R-:W-:Y:S01]  /*12e0*/  IABS R13, R5 ;  /* 0x00000005000d7213 */ /* 0x000fe20000000000 */
[----:B------:R-:W-:Y:S01]  /*12f0*/  IMAD.HI.U32 R14, R0, R27, RZ ;  /* 0x0000001b000e7227 */ /* 0x000fe200078e00ff */
[----:B------:R-:W-:-:S02]  /*1300*/  ISETP.GT.U32.AND P2, PT, R16, R11, PT ;  /* 0x0000000b1000720c */ /* 0x000fc40003f44070 */
[----:B------:R-:W-:Y:S01]  /*1310*/  IABS R15, R17 ;  /* 0x00000011000f7213 */ /* 0x000fe20000000000 */
[----:B------:R-:W-:-:S04]  /*1320*/  IMAD.HI.U32 R2, R0, R13, RZ ;  /* 0x0000000d00027227 */ /* 0x000fc800078e00ff */
[----:B------:R-:W-:Y:S01]  /*1330*/  @!P6 IMAD.IADD R10, R10, 0x1, -R16 ;  /* 0x000000010a0ae824 */ /* 0x000fe200078e0a10 */
[C---:B------:R-:W-:Y:S01]  /*1340*/  ISETP.GT.U32.AND P6, PT, R16.reuse, R12, PT ;  /* 0x0000000c1000720c */ /* 0x040fe20003fc4070 */
[----:B------:R-:W-:Y:S02]  /*1350*/  IMAD.MOV R2, RZ, RZ, -R2 ;  /* 0x000000ffff027224 */ /* 0x000fe400078e0a02 */
[----:B------:R-:W-:Y:S02]  /*1360*/  IMAD.MOV R14, RZ, RZ, -R14 ;  /* 0x000000ffff0e7224 */ /* 0x000fe400078e0a0e */
[C---:B------:R-:W-:Y:S02]  /*1370*/  IMAD R13, R16.reuse, R2, R13 ;  /* 0x00000002100d7224 */ /* 0x040fe400078e020d */
[----:B------:R-:W-:Y:S02]  /*1380*/  @!P2 IMAD.IADD R11, R11, 0x1, -R16 ;  /* 0x000000010b0ba824 */ /* 0x000fe400078e0a10 */
[C---:B------:R-:W-:Y:S01]  /*1390*/  IMAD R14, R16.reuse, R14, R27 ;  /* 0x0000000e100e7224 */ /* 0x040fe200078e021b */
[----:B------:R-:W-:Y:S01]  /*13a0*/  ISETP.GT.U32.AND P2, PT, R16, R13, PT ;  /* 0x0000000d1000720c */ /* 0x000fe20003f44070 */
[----:B0-----:R-:W-:-:S02]  /*13b0*/  IMAD.MOV.U32 R3, RZ, RZ, R23 ;  /* 0x000000ffff037224 */ /* 0x001fc400078e0017 */
[----:B------:R-:W-:Y:S01]  /*13c0*/  @!P6 IMAD.IADD R12, R12, 0x1, -R16 ;  /* 0x000000010c0ce824 */ /* 0x000fe200078e0a10 */
[C---:B------:R-:W-:Y:S01]  /*13d0*/  ISETP.GT.U32.AND P6, PT, R16.reuse, R14, PT ;  /* 0x0000000e1000720c */ /* 0x040fe20003fc4070 */
[----:B------:R-:W-:Y:S01]  /*13e0*/  @!P0 IMAD.MOV R3, RZ, RZ, -R3 ;  /* 0x000000ffff038224 */ /* 0x000fe200078e0a03 */
[----:B------:R-:W-:Y:S01]  /*13f0*/  ISETP.GT.U32.AND P0, PT, R16, R11, PT ;  /* 0x0000000b1000720c */ /* 0x000fe20003f04070 */
[----:B------:R-:W-:-:S03]  /*1400*/  IMAD.HI.U32 R8, R0, R7, RZ ;  /* 0x0000000700087227 */ /* 0x000fc600078e00ff */
[----:B------:R0:W-:Y:S01]  /*1410*/  STL [R1], R3 ;  /* 0x0000000301007387 */ /* 0x0001e20000100800 */
[----:B------:R-:W-:-:S04]  /*1420*/  IMAD.HI.U32 R18, R0, R15, RZ ;  /* 0x0000000f00127227 */ /* 0x000fc800078e00ff */
[----:B------:R-:W-:Y:S02]  /*1430*/  IMAD.MOV R8, RZ, RZ, -R8 ;  /* 0x000000ffff087224 */ /* 0x000fe400078e0a08 */
[----:B------:R-:W-:Y:S01]  /*1440*/  @!P2 IMAD.IADD R13, R13, 0x1, -R16 ;  /* 0x000000010d0da824 */ /* 0x000fe200078e0a10 */
[C---:B------:R-:W-:Y:S01]  /*1450*/  ISETP.GT.U32.AND P2, PT, R16.reuse, R12, PT ;  /* 0x0000000c1000720c */ /* 0x040fe20003f44070 */
[----:B------:R-:W-:Y:S02]  /*1460*/  IMAD.MOV R18, RZ, RZ, -R18 ;  /* 0x000000ffff127224 */ /* 0x000fe400078e0a12 */
[----:B------:R-:W-:Y:S02]  /*1470*/  IMAD R7, R16, R8, R7 ;  /* 0x0000000810077224 */ /* 0x000fe400078e0207 */
[----:B------:R-:W-:Y:S01]  /*1480*/  @!P6 IMAD.IADD R14, R14, 0x1, -R16 ;  /* 0x000000010e0ee824 */ /* 0x000fe200078e0a10 */
[----:B------:R-:W-:Y:S01]  /*1490*/  ISETP.GT.U32.AND P6, PT, R16, R13, PT ;  /* 0x0000000d1000720c */ /* 0x000fe20003fc4070 */
[----:B------:R-:W-:-:S04]  /*14a0*/  IMAD.HI.U32 R2, R0, R25, RZ ;  /* 0x0000001900027227 */ /* 0x000fc800078e00ff */
[C---:B------:R-:W-:Y:S02]  /*14b0*/  IMAD R15, R16.reuse, R18, R15 ;  /* 0x00000012100f7224 */ /* 0x040fe400078e020f */
[----:B------:R-:W-:Y:S01]  /*14c0*/  @!P0 IMAD.IADD R11, R11, 0x1, -R16 ;  /* 0x000000010b0b8824 */ /* 0x000fe200078e0a10 */
[C---:B------:R-:W-:Y:S01]  /*14d0*/  ISETP.GT.U32.AND P0, PT, R16.reuse, R7, PT ;  /* 0x000000071000720c */ /* 0x040fe20003f04070 */
[----:B------:R-:W-:Y:S02]  /*14e0*/  IMAD.MOV R2, RZ, RZ, -R2 ;  /* 0x000000ffff027224 */ /* 0x000fe400078e0a02 */
[----:B------:R-:W-:Y:S01]  /*14f0*/  @!P1 IMAD.MOV R10, RZ, RZ, -R10 ;  /* 0x000000ffff0a9224 */ /* 0x000fe200078e0a0a */
[C---:B------:R-:W-:Y:S01]  /*1500*/  ISETP.GT.U32.AND P1, PT, R16.reuse, R15, PT ;  /* 0x0000000f1000720c */ /* 0x040fe20003f24070 */
[----:B------:R-:W-:Y:S01]  /*1510*/  @!P4 IMAD.MOV R9, RZ, RZ, -R9 ;  /* 0x000000ffff09c224 */ /* 0x000fe200078e0a09 */
[C---:B------:R-:W-:Y:S01]  /*1520*/  ISETP.GT.U32.AND P4, PT, R16.reuse, R14, PT ;  /* 0x0000000e1000720c */ /* 0x040fe20003f84070 */
[----:B------:R-:W-:-:S02]  /*1530*/  IMAD R2, R16, R2, R25 ;  /* 0x0000000210027224 */ /* 0x000fc400078e0219 */
[--C-:B------:R-:W-:Y:S01]  /*1540*/  @!P6 IMAD.IADD R13, R13, 0x1, -R16.reuse ;  /* 0x000000010d0de824 */ /* 0x100fe200078e0a10 */
[----:B------:R-:W-:Y:S01]  /*1550*/  STL [R1+0xb34], R9 ;  /* 0x000b340901007387 */ /* 0x000fe20000100800 */
[----:B------:R-:W-:Y:S01]  /*1560*/  VIADD R8, R4, 0xd0 ;  /* 0x000000d004087836 */ /* 0x000fe20000000000 */
[----:B------:R-:W-:Y:S01]  /*1570*/  ISETP.GT.U32.AND P6, PT, R16, R2, PT ;  /* 0x000000021000720c */ /* 0x000fe20003fc4070 */
[----:B------:R-:W-:Y:S01]  /*1580*/  VIADD R20, R4, 0xd4 ;  /* 0x000000d404147836 */ /* 0x000fe20000000000 */
[----:B------:R-:W-:Y:S01]  /*1590*/  STL [R1+0xb38], R10 ;  /* 0x000b380a01007387 */ /* 0x000fe20000100800 */
[--C-:B------:R-:W-:Y:S01]  /*15a0*/  @!P2 IMAD.IADD R12, R12, 0x1, -R16.reuse ;  /* 0x000000010c0ca824 */ /* 0x100fe200078e0a10 */
[----:B------:R-:W-:Y:S01]  /*15b0*/  IABS R18, R8 ;  /* 0x0000000800127213 */ /* 0x000fe20000000000 */
[--C-:B------:R-:W-:Y:S01]  /*15c0*/  @!P0 IMAD.IADD R7, R7, 0x1, -R16.reuse ;  /* 0x0000000107078824 */ /* 0x100fe200078e0a10 */
[----:B------:R-:W-:Y:S01]  /*15d0*/  IABS R22, R20 ;  /* 0x0000001400167213 */ /* 0x000fe20000000000 */
[--C-:B------:R-:W-:Y:S01]  /*15e0*/  @!P1 IMAD.IADD R15, R15, 0x1, -R16.reuse ;  /* 0x000000010f0f9824 */ /* 0x100fe200078e0a10 */
[----:B------:R-:W-:Y:S01]  /*15f0*/  ISETP.GE.AND P2, PT, R5, RZ, PT ;  /* 0x000000ff0500720c */ /* 0x000fe20003f46270 */
[----:B------:R-:W-:Y:S01]  /*1600*/  @!P4 IMAD.IADD R14, R14, 0x1, -R16 ;  /* 0x000000010e0ec824 */ /* 0x000fe200078e0a10 */
[----:B------:R-:W-:Y:S01]  /*1610*/  ISETP.GE.AND P4, PT, R6, RZ, PT ;  /* 0x000000ff0600720c */ /* 0x000fe20003f86270 */
[----:B------:R-:W-:Y:S01]  /*1620*/  @!P3 IMAD.MOV R12, RZ, RZ, -R12 ;  /* 0x000000ffff0cb224 */ /* 0x000fe200078e0a0c */
[C---:B------:R-:W-:Y:S01]  /*1630*/  ISETP.GT.U32.AND P3, PT, R16.reuse, R7, PT ;  /* 0x000000071000720c */ /* 0x040fe20003f64070 */
[----:B------:R-:W-:Y:S01]  /*1640*/  @!P5 IMAD.MOV R11, RZ, RZ, -R11 ;  /* 0x000000ffff0bd224 */ /* 0x000fe200078e0a0b */
[----:B------:R-:W-:Y:S01]  /*1650*/  ISETP.GT.U32.AND P5, PT, R16, R15, PT ;  /* 0x0000000f1000720c */ /* 0x000fe20003fa4070 */
[----:B------:R-:W-:Y:S01]  /*1660*/  IMAD.HI.U32 R5, R0, R18, RZ ;  /* 0x0000001200057227 */ /* 0x000fe200078e00ff */
[----:B------:R-:W-:-:S02]  /*1670*/  ISETP.GE.AND P1, PT, R17, RZ, PT ;  /* 0x000000ff1100720c */ /* 0x000fc40003f26270 */
[----:B------:R-:W-:Y:S01]  /*1680*/  ISETP.GE.AND P0, PT, R21, RZ, PT ;  /* 0x000000ff1500720c */ /* 0x000fe20003f06270 */
[----:B------:R-:W-:Y:S01]  /*1690*/  IMAD.HI.U32 R23, R0, R22, RZ ;  /* 0x0000001600177227 */ /* 0x000fe200078e00ff */
[----:B------:R-:W-:Y:S03]  /*16a0*/  STL [R1+0xb3c], R11 ;  /* 0x000b3c0b01007387 */ /* 0x000fe60000100800 */
[----:B------:R-:W-:Y:S01]  /*16b0*/  @!P6 IMAD.IADD R2, R2, 0x1, -R16 ;  /* 0x000000010202e824 */ /* 0x000fe200078e0a10 */
[----:B------:R-:W-:Y:S01]  /*16c0*/  STL [R1+0xb40], R12 ;  /* 0x000b400c01007387 */ /* 0x000fe20000100800 */
[----:B------:R-:W-:Y:S02]  /*16d0*/  IMAD.MOV R6, RZ, RZ, -R5 ;  /* 0x000000ffff067224 */ /* 0x000fe400078e0a05 */
[----:B------:R-:W-:Y:S01]  /*16e0*/  IMAD.MOV R23, RZ, RZ, -R23 ;  /* 0x000000ffff177224 */ /* 0x000fe200078e0a17 */
[----:B------:R-:W-:Y:S01]  /*16f0*/  ISETP.GT.U32.AND P6, PT, R16, R2, PT ;  /* 0x000000021000720c */ /* 0x000fe20003fc4070 */
[----:B------:R-:W-:-:S02]  /*1700*/  VIADD R17, R4, 0xcc ;  /* 0x000000cc04117836 */ /* 0x000fc40000000000 */
[C---:B------:R-:W-:Y:S02]  /*1710*/  IMAD R18, R16.reuse, R6, R18 ;  /* 0x0000000610127224 */ /* 0x040fe400078e0212 */
[----:B------:R-:W-:Y:S01]  /*1720*/  @!P4 IMAD.MOV R14, RZ, RZ, -R14 ;  /* 0x000000ffff0ec224 */ /* 0x000fe200078e0a0e */
[----:B------:R-:W-:Y:S01]  /*1730*/  ISETP.GE.AND P4, PT, R19, RZ, PT ;  /* 0x000000ff1300720c */ /* 0x000fe20003f86270 */
[----:B------:R-:W-:Y:S01]  /*1740*/  IMAD R5, R16, R23, R22 ;  /* 0x0000001710057224 */ /* 0x000fe200078e0216 */
[----:B------:R-:W-:Y:S01]  /*1750*/  IABS R19, R17 ;  /* 0x0000001100137213 */ /* 0x000fe20000000000 */
[--C-:B------:R-:W-:Y:S01]  /*1760*/  @!P3 IMAD.IADD R7, R7, 0x1, -R16.reuse ;  /* 0x000000010707b824 */ /* 0x100fe200078e0a10 */
[----:B------:R-:W-:Y:S01]  /*1770*/  ISETP.GE.AND P3, PT, R20, RZ, PT ;  /* 0x000000ff1400720c */ /* 0x000fe20003f66270 */
[----:B------:R-:W-:Y:S01]  /*1780*/  @!P5 IMAD.IADD R15, R15, 0x1, -R16 ;  /* 0x000000010f0fd824 */ /* 0x000fe200078e0a10 */
[C---:B------:R-:W-:Y:S01]  /*1790*/  ISETP.GT.U32.AND P5, PT, R16.reuse, R18, PT ;  /* 0x000000121000720c */ /* 0x040fe20003fa4070 */
[----:B------:R-:W-:Y:S01]  /*17a0*/  @!P2 IMAD.MOV R13, RZ, RZ, -R13 ;  /* 0x000000ffff0da224 */ /* 0x000fe200078e0a0d */
[----:B------:R-:W-:Y:S01]  /*17b0*/  ISETP.GT.U32.AND P2, PT, R16, R5, PT ;  /* 0x000000051000720c */ /* 0x000fe20003f44070 */
[----:B0-----:R-:W-:-:S02]  /*17c0*/  IMAD.MOV.U32 R3, RZ, RZ, R7 ;  /* 0x000000ffff037224 */ /* 0x001fc400078e0007 */
[----:B------:R-:W-:Y:S01]  /*17d0*/  IMAD.HI.U32 R20, R0, R19, RZ ;  /* 0x0000001300147227 */ /* 0x000fe200078e00ff */
[----:B------:R-:W-:Y:S03]  /*17e0*/  STL [R1+0xb44], R13 ;  /* 0x000b440d01007387 */ /* 0x000fe60000100800 */
[----:B------:R-:W-:Y:S01]  /*17f0*/  @!P1 IMAD.MOV R15, RZ, RZ, -R15 ;  /* 0x000000ffff0f9224 */ /* 0x000fe200078e0a0f */
[----:B------:R-:W-:Y:S01]  /*1800*/  STL [R1+0xb48], R14 ;  /* 0x000b480e01007387 */ /* 0x000fe20000100800 */
[----:B------:R-:W-:Y:S02]  /*1810*/  @!P0 IMAD.MOV R3, RZ, RZ, -R3 ;  /* 0x000000ffff038224 */ /* 0x000fe400078e0a03 */
[----:B------:R-:W-:Y:S01]  /*1820*/  VIADD R6, R4, 0xc8 ;  /* 0x000000c804067836 */ /* 0x000fe20000000000 */
[----:B------:R-:W-:Y:S01]  /*1830*/  STL [R1+0xb4c], R15 ;  /* 0x000b4c0f01007387 */ /* 0x000fe20000100800 */
[----:B------:R-:W-:Y:S01]  /*1840*/  @!P6 IMAD.IADD R2, R2, 0x1, -R16 ;  /* 0x000000010202e824 */ /* 0x000fe200078e0a10 */
[----:B------:R-:W-:Y:S01]  /*1850*/  ISETP.GE.AND P6, PT, R8, RZ, PT ;  /* 0x000000ff0800720c */ /* 0x000fe20003fc6270 */
[----:B------:R-:W-:Y:S01]  /*1860*/  IMAD.MOV R20, RZ, RZ, -R20 ;  /* 0x000000ffff147224 */ /* 0x000fe200078e0a14 */
[----:B------:R0:W-:Y:S01]  /*1870*/  STL [R1+0x18], R3 ;  /* 0x0000180301007387 */ /* 0x0001e20000100800 */
[----:B------:R-:W-:Y:S01]  /*1880*/  IABS R24, R6 ;  /* 0x0000000600187213 */ /* 0x000fe20000000000 */
[----:B------:R-:W-:Y:S01]  /*1890*/  @!P5 IMAD.IADD R18, R18, 0x1, -R16 ;  /* 0x000000011212d824 */ /* 0x000fe200078e0a10 */
[----:B------:R-:W-:Y:S01]  /*18a0*/  ISETP.GE.AND P5, PT, R6, RZ, PT ;  /* 0x000000ff0600720c */ /* 0x000fe20003fa6270 */
[----:B------:R-:W-:-:S02]  /*18b0*/  IMAD R19, R16, R20, R19 ;  /* 0x0000001410137224 */ /* 0x000fc400078e0213 */
[----:B------:R-:W-:Y:S01]  /*18c0*/  @!P2 IMAD.IADD R5, R5, 0x1, -R16 ;  /* 0x000000010505a824 */ /* 0x000fe200078e0a10 */
[----:B------:R-:W-:Y:S01]  /*18d0*/  ISETP.GT.U32.AND P0, PT, R16, R18, PT ;  /* 0x000000121000720c */ /* 0x000fe20003f04070 */
[----:B------:R-:W-:Y:S01]  /*18e0*/  IMAD.HI.U32 R8, R0, R24, RZ ;  /* 0x0000001800087227 */ /* 0x000fe200078e00ff */
[----:B------:R-:W-:Y:S02]  /*18f0*/  ISETP.GE.AND P2, PT, R17, RZ, PT ;  /* 0x000000ff1100720c */ /* 0x000fe40003f46270 */
[C---:B------:R-:W-:Y:S01]  /*1900*/  ISETP.GT.U32.AND P1, PT, R16.reuse, R5, PT ;  /* 0x000000051000720c */ /* 0x040fe20003f24070 */
[----:B0-----:R-:W-:Y:S02]  /*1910*/  IMAD.MOV.U32 R3, RZ, RZ, R2 ;  /* 0x000000ffff037224 */ /* 0x001fe400078e0002 */
[----:B------:R-:W-:Y:S02]  /*1920*/  IMAD.MOV R7, RZ, RZ, -R8 ;  /* 0x000000ffff077224 */ /* 0x000fe400078e0a08 */
[----:B------:R-:W-:Y:S01]  /*1930*/  @!P4 IMAD.MOV R3, RZ, RZ, -R3 ;  /* 0x000000ffff03c224 */ /* 0x000fe200078e0a03 */
[C---:B------:R-:W-:Y:S01]  /*1940*/  ISETP.GT.U32.AND P4, PT, R16.reuse, R19, PT ;  /* 0x000000131000720c */ /* 0x040fe20003f84070 */
[----:B------:R-:W-:-:S02]  /*1950*/  IMAD R24, R16, R7, R24 ;  /* 0x0000000710187224 */ /* 0x000fc400078e0218 */
[----:B------:R-:W-:Y:S01]  /*1960*/  VIADD R7, R4, 0xc4 ;  /* 0x000000c404077836 */ /* 0x000fe20000000000 */
[----:B------:R0:W-:Y:S01]  /*1970*/  STL [R1+0x30], R3 ;  /* 0x0000300301007387 */ /* 0x0001e20000100800 */
[--C-:B------:R-:W-:Y:S01]  /*1980*/  @!P0 IMAD.IADD R18, R18, 0x1, -R16.reuse ;  /* 0x0000000112128824 */ /* 0x100fe200078e0a10 */
[----:B------:R-:W-:Y:S01]  /*1990*/  ISETP.GT.U32.AND P0, PT, R16, R24, PT ;  /* 0x000000181000720c */ /* 0x000fe20003f04070 */
[--C-:B------:R-:W-:Y:S01]  /*19a0*/  @!P1 IMAD.IADD R5, R5, 0x1, -R16.reuse ;  /* 0x0000000105059824 */ /* 0x100fe200078e0a10 */
[----:B------:R-:W-:Y:S01]  /*19b0*/  IABS R21, R7 ;  /* 0x0000000700157213 */ /* 0x000fe20000000000 */
[C---:B------:R-:W-:Y:S01]  /*19c0*/  VIADD R2, R4.reuse, 0xc0 ;  /* 0x000000c004027836 */ /* 0x040fe20000000000 */
[----:B------:R-:W-:Y:S01]  /*19d0*/  ISETP.GE.AND P1, PT, R7, RZ, PT ;  /* 0x000000ff0700720c */ /* 0x000fe20003f26270 */
[----:B------:R-:W-:Y:S02]  /*19e0*/  VIADD R6, R4, 0xbc ;  /* 0x000000bc04067836 */ /* 0x000fe40000000000 */
[----:B------:R-:W-:Y:S01]  /*19f0*/  @!P4 IMAD.IADD R19, R19, 0x1, -R16 ;  /* 0x000000011313c824 */ /* 0x000fe200078e0a10 */
[----:B------:R-:W-:Y:S01]  /*1a00*/  IABS R17, R2 ;  /* 0x0000000200117213 */ /* 0x000fe20000000000 */
[----:B------:R-:W-:Y:S01]  /*1a10*/  IMAD.HI.U32 R7, R0, R21, RZ ;  /* 0x0000001500077227 */ /* 0x000fe200078e00ff */
[----:B------:R-:W-:-:S02]  /*1a20*/  IABS R8, R6 ;  /* 0x0000000600087213 */ /* 0x000fc40000000000 */
[----:B------:R-:W-:Y:S01]  /*1a30*/  ISETP.GT.U32.AND P4, PT, R16, R19, PT ;  /* 0x000000131000720c */ /* 0x000fe20003f84070 */
[----:B0-----:R-:W-:Y:S02]  /*1a40*/  IMAD.MOV.U32 R3, RZ, RZ, R5 ;  /* 0x000000ffff037224 */ /* 0x001fe400078e0005 */
[----:B------:R-:W-:Y:S02]  /*1a50*/  IMAD.MOV R7, RZ, RZ, -R7 ;  /* 0x000000ffff077224 */ /* 0x000fe400078e0a07 */
[----:B------:R-:W-:Y:S01]  /*1a60*/  @!P3 IMAD.MOV R3, RZ, RZ, -R3 ;  /* 0x000000ffff03b224 */ /* 0x000fe200078e0a03 */
[----:B------:R-:W-:Y:S01]  /*1a70*/  ISETP.GE.AND P3, PT, R2, RZ, PT ;  /* 0x000000ff0200720c */ /* 0x000fe20003f66270 */
[----:B------:R-:W-:Y:S02]  /*1a80*/  IMAD R21, R16, R7, R21 ;  /* 0x0000000710157224 */ /* 0x000fe400078e0215 */
[----:B------:R-:W-:Y:S01]  /*1a90*/  @!P0 IMAD.IADD R24, R24, 0x1, -R16 ;  /* 0x0000000118188824 */ /* 0x000fe200078e0a10 */
[----:B------:R0:W-:Y:S01]  /*1aa0*/  STL [R1+0xc0], R3 ;  /* 0x0000c00301007387 */ /* 0x0001e20000100800 */
[----:B------:R-:W-:-:S03]  /*1ab0*/  IMAD.HI.U32 R5, R0, R17, RZ ;  /* 0x0000001100057227 */ /* 0x000fc600078e00ff */
[C---:B------:R-:W-:Y:S01]  /*1ac0*/  ISETP.GT.U32.AND P0, PT, R16.reuse, R24, PT ;  /* 0x000000181000720c */ /* 0x040fe20003f04070 */
[----:B------:R-:W-:Y:S01]  /*1ad0*/  @!P4 IMAD.IADD R19, R19, 0x1, -R16 ;  /* 0x000000011313c824 */ /* 0x000fe200078e0a10 */
[----:B------:R-:W-:Y:S01]  /*1ae0*/  ISETP.GT.U32.AND P4, PT, R16, R21, PT ;  /* 0x000000151000720c */ /* 0x000fe20003f84070 */
[----:B------:R-:W-:-:S04]  /*1af0*/  IMAD.HI.U32 R2, R0, R8, RZ ;  /* 0x0000000800027227 */ /* 0x000fc800078e00ff */
[----:B0-----:R-:W-:Y:S02]  /*1b00*/  IMAD.MOV.U32 R3, RZ, RZ, R18 ;  /* 0x000000ffff037224 */ /* 0x001fe400078e0012 */
[----:B------:R-:W-:Y:S02]  /*1b10*/  IMAD.MOV R5, RZ, RZ, -R5 ;  /* 0x000000ffff057224 */ /* 0x000fe400078e0a05 */
[----:B------:R-:W-:Y:S01]  /*1b20*/  @!P6 IMAD.MOV R3, RZ, RZ, -R3 ;  /* 0x000000ffff03e224 */ /* 0x000fe200078e0a03 */
[----:B------:R-:W-:Y:S01]  /*1b30*/  ISETP.GE.AND P6, PT, R6, RZ, PT ;  /* 0x000000ff0600720c */ /* 0x000fe20003fc6270 */
[----:B------:R-:W-:Y:S02]  /*1b40*/  IMAD.MOV R6, RZ, RZ, -R2 ;  /* 0x000000ffff067224 */ /* 0x000fe400078e0a02 */
[----:B------:R-:W-:Y:S01]  /*1b50*/  VIADD R2, R4, 0xb8 ;  /* 0x000000b804027836 */ /* 0x000fe20000000000 */
[----:B------:R0:W-:Y:S01]  /*1b60*/  STL [R1+0xc8], R3 ;  /* 0x0000c80301007387 */ /* 0x0001e20000100800 */
[----:B------:R-:W-:-:S02]  /*1b70*/  IMAD R17, R16, R5, R17 ;  /* 0x0000000510117224 */ /* 0x000fc400078e0211 */
[----:B------:R-:W-:Y:S01]  /*1b80*/  @!P4 IMAD.IADD R21, R21, 0x1, -R16 ;  /* 0x000000011515c824 */ /* 0x000fe200078e0a10 */
[----:B------:R-:W-:Y:S01]  /*1b90*/  IABS R7, R2 ;  /* 0x0000000200077213 */ /* 0x000fe20000000000 */
[----:B------:R-:W-:Y:S02]  /*1ba0*/  IMAD R8, R16, R6, R8 ;  /* 0x0000000610087224 */ /* 0x000fe400078e0208 */
[----:B------:R-:W-:Y:S01]  /*1bb0*/  @!P0 IMAD.IADD R24, R24, 0x1, -R16 ;  /* 0x0000000118188824 */ /* 0x000fe200078e0a10 */
[----:B------:R-:W-:Y:S01]  /*1bc0*/  ISETP.GT.U32.AND P0, PT, R16, R17, PT ;  /* 0x000000111000720c */ /* 0x000fe20003f04070 */
[----:B------:R-:W-:Y:S01]  /*1bd0*/  VIADD R20, R4, 0xb4 ;  /* 0x000000b404147836 */ /* 0x000fe20000000000 */
[----:B------:R-:W-:Y:S01]  /*1be0*/  ISETP.GT.U32.AND P4, PT, R16, R21, PT ;  /* 0x000000151000720c */ /* 0x000fe20003f84070 */
[----:B0-----:R-:W-:Y:S02]  /*1bf0*/  IMAD.MOV.U32 R3, RZ, RZ, R19 ;  /* 0x000000ffff037224 */ /* 0x001fe400078e0013 */
[----:B------:R-:W-:Y:S01]  /*1c00*/  IMAD.HI.U32 R19, R0, R7, RZ ;  /* 0x0000000700137227 */ /* 0x000fe200078e00ff */
[----:B------:R-:W-:-:S03]  /*1c10*/  IABS R23, R20 ;  /* 0x0000001400177213 */ /* 0x000fc60000000000 */
[----:B------:R-:W-:Y:S01]  /*1c20*/  @!P2 IMAD.MOV R3, RZ, RZ, -R3 ;  /* 0x000000ffff03a224 */ /* 0x000fe200078e0a03 */
[----:B------:R-:W-:Y:S01]  /*1c30*/  ISETP.GT.U32.AND P2, PT, R16, R8, PT ;  /* 0x000000081000720c */ /* 0x000fe20003f44070 */
[----:B------:R-:W-:Y:S02]  /*1c40*/  IMAD.MOV R19, RZ, RZ, -R19 ;  /* 0x000000ffff137224 */ /* 0x000fe400078e0a13 */
[--C-:B------:R-:W-:Y:S01]  /*1c50*/  @!P0 IMAD.IADD R17, R17, 0x1, -R16.reuse ;  /* 0x0000000111118824 */ /* 0x100fe200078e0a10 */
[----:B------:R0:W-:Y:S01]  /*1c60*/  STL [R1+0xc4], R3 ;  /* 0x0000c40301007387 */ /* 0x0001e20000100800 */
[----:B------:R-:W-:Y:S02]  /*1c70*/  @!P4 IMAD.IADD R21, R21, 0x1, -R16 ;  /* 0x000000011515c824 */ /* 0x000fe400078e0a10 */
[----:B------:R-:W-:Y:S01]  /*1c80*/  VIADD R5, R4, 0xb0 ;  /* 0x000000b004057836 */ /* 0x000fe20000000000 */
[----:B------:R-:W-:Y:S01]  /*1c90*/  ISETP.GT.U32.AND P0, PT, R16, R17, PT ;  /* 0x000000111000720c */ /* 0x000fe20003f04070 */
[----:B------:R-:W-:-:S02]  /*1ca0*/  VIADD R6, R4, 0xac ;  /* 0x000000ac04067836 */ /* 0x000fc40000000000 */
[----:B------:R-:W-:Y:S01]  /*1cb0*/  VIADD R14, R4, 0x24 ;  /* 0x00000024040e7836 */ /* 0x000fe20000000000 */
[----:B------:R-:W-:Y:S01]  /*1cc0*/  IABS R22, R5 ;  /* 0x0000000500167213 */ /* 0x000fe20000000000 */
[----:B------:R-:W-:Y:S01]  /*1cd0*/  @!P2 IMAD.IADD R8, R8, 0x1, -R16 ;  /* 0x000000010808a824 */ /* 0x000fe200078e0a10 */
[----:B------:R-:W-:Y:S01]  /*1ce0*/  IABS R18, R6 ;  /* 0x0000000600127213 */ /* 0x000fe20000000000 */
[----:B0-----:R-:W-:Y:S02]  /*1cf0*/  IMAD.MOV.U32 R3, RZ, RZ, R24 ;  /* 0x000000ffff037224 */ /* 0x001fe400078e0018 */
[----:B------:R-:W-:Y:S01]  /*1d00*/  IMAD.HI.U32 R24, R0, R23, RZ ;  /* 0x0000001700187227 */ /* 0x000fe200078e00ff */
[----:B------:R-:W-:-:S03]  /*1d10*/  ISETP.GT.U32.AND P2, PT, R16, R8, PT ;  /* 0x000000081000720c */ /* 0x000fc60003f44070 */
[----:B------:R-:W-:Y:S01]  /*1d20*/  @!P5 IMAD.MOV R3, RZ, RZ, -R3 ;  /* 0x000000ffff03d224 */ /* 0x000fe200078e0a03 */
[----:B------:R-:W-:Y:S01]  /*1d30*/  ISETP.GE.AND P5, PT, R2, RZ, PT ;  /* 0x000000ff0200720c */ /* 0x000fe20003fa6270 */
[----:B------:R-:W-:Y:S02]  /*1d40*/  IMAD R2, R16, R19, R7 ;  /* 0x0000001310027224 */ /* 0x000fe400078e0207 */
[----:B------:R-:W-:Y:S01]  /*1d50*/  IMAD.HI.U32 R7, R0, R22, RZ ;  /* 0x0000001600077227 */ /* 0x000fe200078e00ff */
[----:B------:R0:W-:Y:S02]  /*1d60*/  STL [R1+0xbc], R3 ;  /* 0x0000bc0301007387 */ /* 0x0001e40000100800 */
[----:B------:R-:W-:Y:S01]  /*1d70*/  ISETP.GT.U32.AND P4, PT, R16, R2, PT ;  /* 0x000000021000720c */ /* 0x000fe20003f84070 */
[----:B------:R-:W-:Y:S02]  /*1d80*/  IMAD.MOV R24, RZ, RZ, -R24 ;  /* 0x000000ffff187224 */ /* 0x000fe400078e0a18 */
[----:B------:R-:W-:-:S04]  /*1d90*/  IMAD.HI.U32 R19, R0, R18, RZ ;  /* 0x0000001200137227 */ /* 0x000fc800078e00ff */
[----:B------:R-:W-:Y:S02]  /*1da0*/  IMAD.MOV R7, RZ, RZ, -R7 ;  /* 0x000000ffff077224 */ /* 0x000fe400078e0a07 */
[----:B0-----:R-:W-:Y:S02]  /*1db0*/  IMAD.MOV.U32 R3, RZ, RZ, R21 ;  /* 0x000000ffff037224 */ /* 0x001fe400078e0015 */
[--C-:B------:R-:W-:Y:S01]  /*1dc0*/  @!P0 IMAD.IADD R17, R17, 0x1, -R16.reuse ;  /* 0x0000000111118824 */ /* 0x100fe200078e0a10 */
[----:B------:R-:W-:Y:S01]  /*1dd0*/  ISETP.GE.AND P0, PT, R20, RZ, PT ;  /* 0x000000ff1400720c */ /* 0x000fe20003f06270 */
[----:B------:R-:W-:Y:S02]  /*1de0*/  @!P4 IMAD.IADD R2, R2, 0x1, -R16 ;  /* 0x000000010202c824 */ /* 0x000fe400078e0a10 */
[----:B------:R-:W-:Y:S02]  /*1df0*/  @!P1 IMAD.MOV R3, RZ, RZ, -R3 ;  /* 0x000000ffff039224 */ /* 0x000fe400078e0a03 */
[C---:B------:R-:W-:Y:S01]  /*1e00*/  IMAD R20, R16.reuse, R24, R23 ;  /* 0x0000001810147224 */ /* 0x040fe200078e0217 */
[C---:B------:R-:W-:Y:S01]  /*1e10*/  ISETP.GT.U32.AND P1, PT, R16.reuse, R2, PT ;  /* 0x000000021000720c */ /* 0x040fe20003f24070 */
[----:B------:R-:W-:Y:S01]  /*1e20*/  IMAD.MOV R19, RZ, RZ, -R19 ;  /* 0x000000ffff137224 */ /* 0x000fe200078e0a13 */
[----:B------:R0:W-:Y:S01]  /*1e30*/  STL [R1+0x88], R3 ;  /* 0x0000880301007387 */ /* 0x0001e20000100800 */
[C---:B------:R-:W-:Y:S01]  /*1e40*/  IMAD R22, R16.reuse, R7, R22 ;  /* 0x0000000710167224 */ /* 0x040fe200078e0216 */
[----:B------:R-:W-:Y:S01]  /*1e50*/  ISETP.GT.U32.AND P4, PT, R16, R20, PT ;  /* 0x000000141000720c */ /* 0x000fe20003f84070 */
[----:B------:R-:W-:-:S02]  /*1e60*/  @!P2 IMAD.IADD R8, R8, 0x1, -R16 ;  /* 0x000000010808a824 */ /* 0x000fc400078e0a10 */
[C---:B------:R-:W-:Y:S01]  /*1e70*/  IMAD R18, R16.reuse, R19, R18 ;  /* 0x0000001310127224 */ /* 0x040fe200078e0212 */
[----:B------:R-:W-:Y:S01]  /*1e80*/  ISETP.GT.U32.AND P2, PT, R16, R22, PT ;  /* 0x000000161000720c */ /* 0x000fe20003f44070 */
[----:B------:R-:W-:Y:S02]  /*1e90*/  IMAD.MOV.U32 R9, RZ, RZ, R17 ;  /* 0x000000ffff097224 */ /* 0x000fe400078e0011 */
[----:B------:R-:W-:Y:S02]  /*1ea0*/  VIADD R7, R4, 0xa8 ;  /* 0x000000a804077836 */ /* 0x000fe40000000000 */
[----:B0-----:R-:W-:Y:S02]  /*1eb0*/  IMAD.MOV.U32 R3, RZ, RZ, R8 ;  /* 0x000000ffff037224 */ /* 0x001fe400078e0008 */
[----:B------:R-:W-:Y:S01]  /*1ec0*/  @!P3 IMAD.MOV R9, RZ, RZ, -R9 ;  /* 0x000000ffff09b224 */ /* 0x000fe200078e0a09 */
[----:B------:R-:W-:Y:S01]  /*1ed0*/  ISETP.GE.AND P3, PT, R5, RZ, PT ;  /* 0x000000ff0500720c */ /* 0x000fe20003f66270 */
[----:B------:R-:W-:Y:S01]  /*1ee0*/  @!P6 IMAD.MOV R3, RZ, RZ, -R3 ;  /* 0x000000ffff03e224 */ /* 0x000fe200078e0a03 */
[----:B------:R-:W-:Y:S01]  /*1ef0*/  ISETP.GT.U32.AND P6, PT, R16, R18, PT ;  /* 0x000000121000720c */ /* 0x000fe20003fc4070 */
[----:B------:R-:W-:Y:S01]  /*1f00*/  VIADD R5, R4, 0xa4 ;  /* 0x000000a404057836 */ /* 0x000fe20000000000 */
[----:B------:R-:W-:Y:S01]  /*1f10*/  IABS R21, R7 ;  /* 0x0000000700157213 */ /* 0x000fe20000000000 */
[--C-:B------:R-:W-:Y:S01]  /*1f20*/  @!P1 IMAD.IADD R2, R2, 0x1, -R16.reuse ;  /* 0x0000000102029824 */ /* 0x100fe200078e0a10 */
[----:B------:R-:W-:Y:S01]  /*1f30*/  ISETP.GE.AND P1, PT, R6, RZ, PT ;  /* 0x000000ff0600720c */ /* 0x000fe20003f26270 */
[--C-:B------:R-:W-:Y:S01]  /*1f40*/  @!P4 IMAD.IADD R20, R20, 0x1, -R16.reuse ;  /* 0x000000011414c824 */ /* 0x100fe200078e0a10 */
[----:B------:R-:W-:Y:S01]  /*1f50*/  IABS R6, R5 ;  /* 0x0000000500067213 */ /* 0x000fe20000000000 */
[----:B------:R-:W-:Y:S01]  /*1f60*/  IMAD.HI.U32 R8, R0, R21, RZ ;  /* 0x0000001500087227 */ /* 0x000fe200078e00ff */
[----:B------:R-:W-:Y:S01]  /*1f70*/  ISETP.GE.AND P4, PT, R7, RZ, PT ;  /* 0x000000ff0700720c */ /* 0x000fe20003f86270 */
[----:B------:R-:W-:Y:S02]  /*1f80*/  STL [R1+0x90], R9 ;  /* 0x0000900901007387 */ /* 0x000fe40000100800 */
[----:B------:R-:W-:Y:S01]  /*1f90*/  @!P2 IMAD.IADD R22, R22, 0x1, -R16 ;  /* 0x000000011616a824 */ /* 0x000fe200078e0a10 */
[----:B------:R-:W-:Y:S01]  /*1fa0*/  ISETP.GT.U32.AND P2, PT, R16, R20, PT ;  /* 0x000000141000720c */ /* 0x000fe20003f44070 */
[----:B------:R-:W-:Y:S01]  /*1fb0*/  IMAD.MOV R7, RZ, RZ, -R8 ;  /* 0x000000ffff077224 */ /* 0x000fe200078e0a08 */
[----:B------:R0:W-:Y:S01]  /*1fc0*/  STL [R1+0x94], R3 ;  /* 0x0000940301007387 */ /* 0x0001e20000100800 */
[----:B------:R-:W-:-:S02]  /*1fd0*/  IMAD.MOV.U32 R8, RZ, RZ, R6 ;  /* 0x000000ffff087224 */ /* 0x000fc400078e0006 */
[----:B------:R-:W-:Y:S01]  /*1fe0*/  @!P6 IMAD.IADD R18, R18, 0x1, -R16 ;  /* 0x000000011212e824 */ /* 0x000fe200078e0a10 */
[----:B------:R-:W-:Y:S01]  /*1ff0*/  ISETP.GT.U32.AND P6, PT, R16, R22, PT ;  /* 0x000000161000720c */ /* 0x000fe20003fc4070 */
[----:B------:R-:W-:-:S04]  /*2000*/  IMAD.HI.U32 R6, R0, R8, RZ ;  /* 0x0000000800067227 */ /* 0x000fc800078e00ff */
[----:B------:R-:W-:Y:S02]  /*2010*/  IMAD.MOV R6, RZ, RZ, -R6 ;  /* 0x000000ffff067224 */ /* 0x000fe400078e0a06 */
[----:B0-----:R-:W-:Y:S02]  /*2020*/  IMAD.MOV.U32 R3, RZ, RZ, R2 ;  /* 0x000000ffff037224 */ /* 0x001fe400078e0002 */
[C---:B------:R-:W-:Y:S02]  /*2030*/  IMAD R8, R16.reuse, R6, R8 ;  /* 0x0000000610087224 */ /* 0x040fe400078e0208 */
[C---:B------:R-:W-:Y:S02]  /*2040*/  IMAD R21, R16.reuse, R7, R21 ;  /* 0x0000000710157224 */ /* 0x040fe400078e0215 */
[----:B------:R-:W-:Y:S01]  /*2050*/  @!P5 IMAD.MOV R3, RZ, RZ, -R3 ;  /* 0x000000ffff03d224 */ /* 0x000fe200078e0a03 */
[----:B------:R-:W-:Y:S01]  /*2060*/  ISETP.GT.U32.AND P5, PT, R16, R18, PT ;  /* 0x000000121000720c */ /* 0x000fe20003fa4070 */
[--C-:B------:R-:W-:Y:S01]  /*2070*/  @!P6 IMAD.IADD R22, R22, 0x1, -R16.reuse ;  /* 0x000000011616e824 */ /* 0x100fe200078e0a10 */
[----:B------:R-:W-:Y:S01]  /*2080*/  ISETP.GT.U32.AND P6, PT, R16, R8, PT ;  /* 0x000000081000720c */ /* 0x000fe20003fc4070 */
[----:B------:R-:W-:Y:S01]  /*2090*/  @!P2 IMAD.IADD R20, R20, 0x1, -R16 ;  /* 0x000000011414a824 */ /* 0x000fe200078e0a10 */
[----:B------:R-:W-:Y:S01]  /*20a0*/  ISETP.GT.U32.AND P2, PT, R16, R21, PT ;  /* 0x000000151000720c */ /* 0x000fe20003f44070 */
[C---:B------:R-:W-:Y:S01]  /*20b0*/  VIADD R2, R4.reuse, 0x9c ;  /* 0x0000009c04027836 */ /* 0x040fe20000000000 */
[----:B------:R0:W-:Y:S01]  /*20c0*/  STL [R1+0xb8], R3 ;  /* 0x0000b80301007387 */ /* 0x0001e20000100800 */
[----:B------:R-:W-:-:S02]  /*20d0*/  VIADD R19, R4, 0x98 ;  /* 0x0000009804137836 */ /* 0x000fc40000000000 */
[----:B------:R-:W-:Y:S01]  /*20e0*/  VIADD R17, R4, 0xa0 ;  /* 0x000000a004117836 */ /* 0x000fe20000000000 */
[----:B------:R-:W-:Y:S01]  /*20f0*/  IABS R6, R2 ;  /* 0x0000000200067213 */ /* 0x000fe20000000000 */
[----:B------:R-:W-:Y:S01]  /*2100*/  IMAD.MOV.U32 R9, RZ, RZ, R22 ;  /* 0x000000ffff097224 */ /* 0x000fe200078e0016 */
[----:B------:R-:W-:Y:S01]  /*2110*/  IABS R23, R19 ;  /* 0x0000001300177213 */ /* 0x000fe20000000000 */
[--C-:B------:R-:W-:Y:S01]  /*2120*/  @!P5 IMAD.IADD R18, R18, 0x1, -R16.reuse ;  /* 0x000000011212d824 */ /* 0x100fe200078e0a10 */
[----:B------:R-:W-:Y:S01]  /*2130*/  ISETP.GE.AND P5, PT, R5, RZ, PT ;  /* 0x000000ff0500720c */ /* 0x000fe20003fa6270 */
[----:B------:R-:W-:Y:S01]  /*2140*/  @!P6 IMAD.IADD R8, R8, 0x1, -R16 ;  /* 0x000000010808e824 */ /* 0x000fe200078e0a10 */
[----:B------:R-:W-:Y:S01]  /*2150*/  IABS R7, R17 ;  /* 0x0000001100077213 */ /* 0x000fe20000000000 */
[----:B0-----:R-:W-:Y:S02]  /*2160*/  IMAD.MOV.U32 R3, RZ, RZ, R20 ;  /* 0x000000ffff037224 */ /* 0x001fe400078e0014 */
[----:B------:R-:W-:Y:S01]  /*2170*/  IMAD.MOV.U32 R5, RZ, RZ, R23 ;  /* 0x000000ffff057224 */ /* 0x000fe200078e0017 */
[----:B------:R-:W-:Y:S01]  /*2180*/  ISETP.GT.U32.AND P6, PT, R16, R8, PT ;  /* 0x000000081000720c */ /* 0x000fe20003fc4070 */
[----:B------:R-:W-:-:S04]  /*2190*/  IMAD.HI.U32 R24, R0, R6, RZ ;  /* 0x0000000600187227 */ /* 0x000fc800078e00ff */
[----:B------:R-:W-:Y:S01]  /*21a0*/  @!P2 IMAD.IADD R21, R21, 0x1, -R16 ;  /* 0x000000011515a824 */ /* 0x000fe200078e0a10 */
[----:B------:R-:W-:Y:S01]  /*21b0*/  ISETP.GE.AND P2, PT, R17, RZ, PT ;  /* 0x000000ff1100720c */ /* 0x000fe20003f46270 */
[----:B------:R-:W-:Y:S02]  /*21c0*/  @!P0 IMAD.MOV R3, RZ, RZ, -R3 ;  /* 0x000000ffff038224 */ /* 0x000fe400078e0a03 */
[----:B------:R-:W-:Y:S01]  /*21d0*/  IMAD.HI.U32 R17, R0, R5, RZ ;  /* 0x0000000500117227 */ /* 0x000fe200078e00ff */
[----:B------:R-:W-:Y:S02]  /*21e0*/  ISETP.GT.U32.AND P0, PT, R16, R21, PT ;  /* 0x000000151000720c */ /* 0x000fe40003f04070 */
[----:B------:R0:W-:Y:S01]  /*21f0*/  STL [R1+0x8c], R3 ;  /* 0x00008c0301007387 */ /* 0x0001e20000100800 */
[----:B------:R-:W-:Y:S02]  /*2200*/  IMAD.MOV R20, RZ, RZ, -R24 ;  /* 0x000000ffff147224 */ /* 0x000fe400078e0a18 */
[----:B------:R-:W-:-:S04]  /*2210*/  IMAD.HI.U32 R23, R0, R7, RZ ;  /* 0x0000000700177227 */ /* 0x000fc800078e00ff */
[----:B------:R-:W-:Y:S02]  /*2220*/  IMAD.MOV R17, RZ, RZ, -R17 ;  /* 0x000000ffff117224 */ /* 0x000fe400078e0a11 */
[C---:B------:R-:W-:Y:S02]  /*2230*/  IMAD R6, R16.reuse, R20, R6 ;  /* 0x0000001410067224 */ /* 0x040fe400078e0206 */
[----:B0-----:R-:W-:Y:S02]  /*2240*/  IMAD.MOV.U32 R3, RZ, RZ, R18 ;  /* 0x000000ffff037224 */ /* 0x001fe400078e0012 */
[----:B------:R-:W-:Y:S02]  /*2250*/  IMAD.MOV R23, RZ, RZ, -R23 ;  /* 0x000000ffff177224 */ /* 0x000fe400078e0a17 */
[C---:B------:R-:W-:Y:S02]  /*2260*/  IMAD R5, R16.reuse, R17, R5 ;  /* 0x0000001110057224 */ /* 0x040fe400078e0205 */
[----:B------:R-:W-:Y:S01]  /*2270*/  @!P1 IMAD.MOV R3, RZ, RZ, -R3 ;  /* 0x000000ffff039224 */ /* 0x000fe200078e0a03 */
[C---:B------:R-:W-:Y:S01]  /*2280*/  ISETP.GT.U32.AND P1, PT, R16.reuse, R6, PT ;  /* 0x000000061000720c */ /* 0x040fe20003f24070 */
[----:B------:R-:W-:-:S02]  /*2290*/  IMAD R7, R16, R23, R7 ;  /* 0x0000001710077224 */ /* 0x000fc400078e0207 */
[--C-:B------:R-:W-:Y:S01]  /*22a0*/  @!P6 IMAD.IADD R8, R8, 0x1, -R16.reuse ;  /* 0x000000010808e824 */ /* 0x100fe200078e0a10 */
[C---:B------:R-:W-:Y:S01]  /*22b0*/  ISETP.GT.U32.AND P6, PT, R16.reuse, R5, PT ;  /* 0x000000051000720c */ /* 0x040fe20003fc4070 */
[----:B------:R-:W-:Y:S01]  /*22c0*/  @!P3 IMAD.MOV R9, RZ, RZ, -R9 ;  /* 0x000000ffff09b224 */ /* 0x000fe200078e0a09 */
[----:B------:R-:W-:Y:S01]  /*22d0*/  ISETP.GT.U32.AND P3, PT, R16, R7, PT ;  /* 0x000000071000720c */ /* 0x000fe20003f64070 */
[C---:B------:R-:W-:Y:S02]  /*22e0*/  VIADD R17, R4.reuse, 0x90 ;  /* 0x0000009004117836 */ /* 0x040fe40000000000 */
[----:B------:R-:W-:Y:S01]  /*22f0*/  VIADD R24, R4, 0x94 ;  /* 0x0000009404187836 */ /* 0x000fe20000000000 */
[----:B------:R-:W-:Y:S01]  /*2300*/  STL [R1+0x7c], R9 ;  /* 0x00007c0901007387 */ /* 0x000fe20000100800 */
[--C-:B------:R-:W-:Y:S01]  /*2310*/  @!P0 IMAD.IADD R21, R21, 0x1, -R16.reuse ;  /* 0x0000000115158824 */ /* 0x100fe200078e0a10 */
[----:B------:R-:W-:Y:S01]  /*2320*/  IABS R18, R17 ;  /* 0x0000001100127213 */ /* 0x000fe20000000000 */
[--C-:B------:R-:W-:Y:S01]  /*2330*/  @!P1 IMAD.IADD R6, R6, 0x1, -R16.reuse ;  /* 0x0000000106069824 */ /* 0x100fe200078e0a10 */
[----:B------:R-:W-:Y:S01]  /*2340*/  ISETP.GE.AND P0, PT, R2, RZ, PT ;  /* 0x000000ff0200720c */ /* 0x000fe20003f06270 */
[----:B------:R0:W-:Y:S01]  /*2350*/  STL [R1+0x80], R3 ;  /* 0x0000800301007387 */ /* 0x0001e20000100800 */
[----:B------:R-:W-:Y:S01]  /*2360*/  IABS R2, R24 ;  /* 0x0000001800027213 */ /* 0x000fe20000000000 */
[--C-:B------:R-:W-:Y:S01]  /*2370*/  @!P6 IMAD.IADD R5, R5, 0x1, -R16.reuse ;  /* 0x000000010505e824 */ /* 0x100fe200078e0a10 */
[----:B------:R-:W-:Y:S01]  /*2380*/  ISETP.GT.U32.AND P6, PT, R16, R6, PT ;  /* 0x000000061000720c */ /* 0x000fe20003fc4070 */
[----:B------:R-:W-:Y:S01]  /*2390*/  @!P3 IMAD.IADD R7, R7, 0x1, -R16 ;  /* 0x000000010707b824 */ /* 0x000fe200078e0a10 */
[----:B------:R-:W-:Y:S01]  /*23a0*/  ISETP.GE.AND P3, PT, R19, RZ, PT ;  /* 0x000000ff1300720c */ /* 0x000fe20003f66270 */
[----:B------:R-:W-:-:S03]  /*23b0*/  IMAD.HI.U32 R22, R0, R18, RZ ;  /* 0x0000001200167227 */ /* 0x000fc600078e00ff */
[----:B------:R-:W-:Y:S01]  /*23c0*/  ISETP.GT.U32.AND P1, PT, R16, R7, PT ;  /* 0x000000071000720c */ /* 0x000fe20003f24070 */
[----:B------:R-:W-:Y:S02]  /*23d0*/  IMAD.MOV R22, RZ, RZ, -R22 ;  /* 0x000000ffff167224 */ /* 0x000fe400078e0a16 */
[----:B------:R-:W-:-:S04]  /*23e0*/  IMAD.HI.U32 R20, R0, R2, RZ ;  /* 0x0000000200147227 */ /* 0x000fc800078e00ff */
[----:B------:R-:W-:Y:S02]  /*23f0*/  IMAD R18, R16, R22, R18 ;  /* 0x0000001610127224 */ /* 0x000fe400078e0212 */
[----:B0-----:R-:W-:Y:S02]  /*2400*/  IMAD.MOV.U32 R3, RZ, RZ, R21 ;  /* 0x000000ffff037224 */ /* 0x001fe400078e0015 */
[----:B------:R-:W-:Y:S02]  /*2410*/  IMAD.MOV R20, RZ, RZ, -R20 ;  /* 0x000000ffff147224 */ /* 0x000fe400078e0a14 */
[----:B------:R-:W-:Y:S01]  /*2420*/  @!P6 IMAD.IADD R6, R6, 0x1, -R16 ;  /* 0x000000010606e824 */ /* 0x000fe200078e0a10 */
[C---:B------:R-:W-:Y:S01]  /*2430*/  ISETP.GT.U32.AND P6, PT, R16.reuse, R18, PT ;  /* 0x000000121000720c */ /* 0x040fe20003fc4070 */
[----:B------:R-:W-:Y:S01]  /*2440*/  @!P4 IMAD.MOV R3, RZ, RZ, -R3 ;  /* 0x000000ffff03c224 */ /* 0x000fe200078e0a03 */
[C---:B------:R-:W-:Y:S01]  /*2450*/  ISETP.GT.U32.AND P4, PT, R16.reuse, R5, PT ;  /* 0x000000051000720c */ /* 0x040fe20003f84070 */
[----:B------:R-:W-:-:S02]  /*2460*/  IMAD R2, R16, R20, R2 ;  /* 0x0000001410027224 */ /* 0x000fc400078e0202 */
[----:B------:R-:W-:Y:S01]  /*2470*/  VIADD R19, R4, 0x8c ;  /* 0x0000008c04137836 */ /* 0x000fe20000000000 */
[----:B------:R0:W-:Y:S01]  /*2480*/  STL [R1+0x84], R3 ;  /* 0x0000840301007387 */ /* 0x0001e20000100800 */
[--C-:B------:R-:W-:Y:S01]  /*2490*/  @!P1 IMAD.IADD R7, R7, 0x1, -R16.reuse ;  /* 0x0000000107079824 */ /* 0x100fe200078e0a10 */
[----:B------:R-:W-:Y:S01]  /*24a0*/  ISETP.GT.U32.AND P1, PT, R16, R2, PT ;  /* 0x000000021000720c */ /* 0x000fe20003f24070 */
[C---:B------:R-:W-:Y:S01]  /*24b0*/  VIADD R20, R4.reuse, 0x88 ;  /* 0x0000008804147836 */ /* 0x040fe20000000000 */
[----:B------:R-:W-:Y:S01]  /*24c0*/  IABS R21, R19 ;  /* 0x0000001300157213 */ /* 0x000fe20000000000 */
[----:B------:R-:W-:Y:S02]  /*24d0*/  VIADD R22, R4, 0x84 ;  /* 0x0000008404167836 */ /* 0x000fe40000000000 */
[----:B------:R-:W-:Y:S01]  /*24e0*/  @!P6 IMAD.IADD R18, R18, 0x1, -R16 ;  /* 0x000000011212e824 */ /* 0x000fe200078e0a10 */
[----:B------:R-:W-:Y:S01]  /*24f0*/  IABS R23, R20 ;  /* 0x0000001400177213 */ /* 0x000fe20000000000 */
[----:B------:R-:W-:-:S04]  /*2500*/  IMAD.HI.U32 R25, R0, R21, RZ ;  /* 0x0000001500197227 */ /* 0x000fc800078e00ff */
[----:B0-----:R-:W-:Y:S02]  /*2510*/  IMAD.MOV.U32 R3, RZ, RZ, R8 ;  /* 0x000000ffff037224 */ /* 0x001fe400078e0008 */
[----:B------:R-:W-:Y:S01]  /*2520*/  @!P4 IMAD.IADD R5, R5, 0x1, -R16 ;  /* 0x000000010505c824 */ /* 0x000fe200078e0a10 */
[----:B------:R-:W-:Y:S01]  /*2530*/  ISETP.GE.AND P4, PT, R24, RZ, PT ;  /* 0x000000ff1800720c */ /* 0x000fe20003f86270 */
[----:B------:R-:W-:Y:S01]  /*2540*/  IMAD.MOV R24, RZ, RZ, -R25 ;  /* 0x000000ffff187224 */ /* 0x000fe200078e0a19 */
[----:B------:R-:W-:Y:S01]  /*2550*/  IABS R25, R22 ;  /* 0x0000001600197213 */ /* 0x000fe20000000000 */
[----:B------:R-:W-:Y:S01]  /*2560*/  @!P5 IMAD.MOV R3, RZ, RZ, -R3 ;  /* 0x000000ffff03d224 */ /* 0x000fe200078e0a03 */
[----:B------:R-:W-:Y:S01]  /*2570*/  ISETP.GT.U32.AND P5, PT, R16, R18, PT ;  /* 0x000000121000720c */ /* 0x000fe20003fa4070 */
[----:B------:R-:W-:-:S03]  /*2580*/  IMAD.HI.U32 R26, R0, R23, RZ ;  /* 0x00000017001a7227 */ /* 0x000fc600078e00ff */
[----:B------:R0:W-:Y:S01]  /*2590*/  STL [R1+0x78], R3 ;  /* 0x0000780301007387 */ /* 0x0001e20000100800 */
[----:B------:R-:W-:Y:S01]  /*25a0*/  @!P1 IMAD.IADD R2, R2, 0x1, -R16 ;  /* 0x0000000102029824 */ /* 0x000fe200078e0a10 */
[----:B------:R-:W-:Y:S01]  /*25b0*/  ISETP.GE.AND P1, PT, R17, RZ, PT ;  /* 0x000000ff1100720c */ /* 0x000fe20003f26270 */
[C---:B------:R-:W-:Y:S02]  /*25c0*/  IMAD R21, R16.reuse, R24, R21 ;  /* 0x0000001810157224 */ /* 0x040fe400078e0215 */
[----:B------:R-:W-:Y:S01]  /*25d0*/  IMAD.MOV R26, RZ, RZ, -R26 ;  /* 0x000000ffff1a7224 */ /* 0x000fe200078e0a1a */
[C---:B------:R-:W-:Y:S01]  /*25e0*/  ISETP.GT.U32.AND P6, PT, R16.reuse, R2, PT ;  /* 0x000000021000720c */ /* 0x040fe20003fc4070 */
[----:B------:R-:W-:Y:S01]  /*25f0*/  @!P2 IMAD.MOV R7, RZ, RZ, -R7 ;  /* 0x000000ffff07a224 */ /* 0x000fe200078e0a07 */
[C---:B------:R-:W-:Y:S01]  /*2600*/  ISETP.GT.U32.AND P2, PT, R16.reuse, R21, PT ;  /* 0x000000151000720c */ /* 0x040fe20003f44070 */
[----:B------:R-:W-:Y:S01]  /*2610*/  IMAD R23, R16, R26, R23 ;  /* 0x0000001a10177224 */ /* 0x000fe200078e0217 */
[----:B------:R-:W-:Y:S01]  /*2620*/  IABS R26, R14 ;  /* 0x0000000e001a7213 */ /* 0x000fe20000000000 */
[----:B0-----:R-:W-:Y:S01]  /*2630*/  IMAD.MOV.U32 R3, RZ, RZ, R5 ;  /* 0x000000ffff037224 */ /* 0x001fe200078e0005 */
[----:B------:R0:W-:Y:S01]  /*2640*/  STL [R1+0x74], R7 ;  /* 0x0000740701007387 */ /* 0x0001e20000100800 */
[----:B------:R-:W-:Y:S01]  /*2650*/  @!P5 IMAD.IADD R18, R18, 0x1, -R16 ;  /* 0x000000011212d824 */ /* 0x000fe200078e0a10 */
[----:B------:R-:W-:Y:S01]  /*2660*/  ISETP.GT.U32.AND P5, PT, R16, R23, PT ;  /* 0x000000171000720c */ /* 0x000fe20003fa4070 */
[----:B------:R-:W-:-:S04]  /*2670*/  IMAD.HI.U32 R5, R0, R25, RZ ;  /* 0x0000001900057227 */ /* 0x000fc800078e00ff */
[----:B------:R-:W-:Y:S01]  /*2680*/  @!P0 IMAD.MOV R6, RZ, RZ, -R6 ;  /* 0x000000ffff068224 */ /* 0x000fe200078e0a06 */
[----:B------:R-:W-:Y:S01]  /*2690*/  ISETP.GE.AND P0, PT, R19, RZ, PT ;  /* 0x000000ff1300720c */ /* 0x000fe20003f06270 */
[----:B------:R-:W-:Y:S01]  /*26a0*/  @!P3 IMAD.MOV R3, RZ, RZ, -R3 ;  /* 0x000000ffff03b224 */ /* 0x000fe200078e0a03 */
[----:B------:R-:W-:Y:S01]  /*26b0*/  ISETP.GE.AND P3, PT, R20, RZ, PT ;  /* 0x000000ff1400720c */ /* 0x000fe20003f66270 */
[--C-:B------:R-:W-:Y:S01]  /*26c0*/  @!P6 IMAD.IADD R2, R2, 0x1, -R16.reuse ;  /* 0x000000010202e824 */ /* 0x100fe200078e0a10 */
[----:B------:R1:W-:Y:S01]  /*26d0*/  STL [R1+0x70], R6 ;  /* 0x0000700601007387 */ /* 0x0003e20000100800 */
[----:B------:R-:W-:Y:S01]  /*26e0*/  IMAD.MOV R5, RZ, RZ, -R5 ;  /* 0x000000ffff057224 */ /* 0x000fe200078e0a05 */
[----:B------:R-:W-:Y:S01]  /*26f0*/  ISETP.GE.AND P6, PT, R22, RZ, PT ;  /* 0x000000ff1600720c */ /* 0x000fe20003fc6270 */
[----:B------:R-:W-:Y:S01]  /*2700*/  @!P2 IMAD.IADD R21, R21, 0x1, -R16 ;  /* 0x000000011515a824 */ /* 0x000fe200078e0a10 */
[----:B------:R2:W-:Y:S01]  /*2710*/  STL [R1+0x68], R3 ;  /* 0x0000680301007387 */ /* 0x0005e20000100800 */
[----:B------:R-:W-:-:S02]  /*2720*/  IMAD R5, R16, R5, R25 ;  /* 0x0000000510057224 */ /* 0x000fc400078e0219 */
[----:B------:R-:W-:Y:S01]  /*2730*/  @!P5 IMAD.IADD R23, R23, 0x1, -R16 ;  /* 0x000000011717d824 */ /* 0x000fe200078e0a10 */
[----:B------:R-:W-:Y:S01]  /*2740*/  ISETP.GT.U32.AND P2, PT, R16, R21, PT ;  /* 0x000000151000720c */ /* 0x000fe20003f44070 */
[C---:B0-----:R-:W-:Y:S02]  /*2750*/  VIADD R7, R4.reuse, 0x80 ;  /* 0x0000008004077836 */ /* 0x041fe40000000000 */
[----:B-1----:R-:W-:Y:S01]  /*2760*/  VIADD R6, R4, 0x7c ;  /* 0x0000007c04067836 */ /* 0x002fe20000000000 */
[----:B------:R-:W-:Y:S01]  /*2770*/  ISETP.GT.U32.AND P5, PT, R16, R23, PT ;  /* 0x000000171000720c */ /* 0x000fe20003fa4070 */
[----:B------:R-:W-:Y:S01]  /*2780*/  @!P1 IMAD.MOV R18, RZ, RZ, -R18 ;  /* 0x000000ffff129224 */ /* 0x000fe200078e0a12 */
[----:B------:R-:W-:Y:S01]  /*2790*/  IABS R20, R7 ;  /* 0x0000000700147213 */ /* 0x000fe20000000000 */
[----:B--2---:R-:W-:Y:S01]  /*27a0*/  IMAD.MOV.U32 R3, RZ, RZ, R2 ;  /* 0x000000ffff037224 */ /* 0x004fe200078e0002 */
[----:B------:R-:W-:Y:S01]  /*27b0*/  IABS R24, R6 ;  /* 0x0000000600187213 */ /* 0x000fe20000000000 */
[----:B------:R-:W-:Y:S01]  /*27c0*/  VIADD R2, R4, 0x78 ;  /* 0x0000007804027836 */ /* 0x000fe20000000000 */
[----:B------:R-:W-:Y:S01]  /*27d0*/  STL [R1+0xb10], R18 ;  /* 0x000b101201007387 */ /* 0x000fe20000100800 */
[----:B------:R-:W-:Y:S01]  /*27e0*/  @!P4 IMAD.MOV R3, RZ, RZ, -R3 ;  /* 0x000000ffff03c224 */ /* 0x000fe200078e0a03 */
[----:B------:R-:W-:Y:S01]  /*27f0*/  ISETP.GT.U32.AND P4, PT, R16, R5, PT ;  /* 0x000000051000720c */ /* 0x000fe20003f84070 */
[----:B------:R-:W-:Y:S01]  /*2800*/  @!P2 IMAD.IADD R21, R21, 0x1, -R16 ;  /* 0x000000011515a824 */ /* 0x000fe200078e0a10 */
[----:B------:R-:W-:Y:S01]  /*2810*/  ISETP.GE.AND P2, PT, R6, RZ, PT ;  /* 0x000000ff0600720c */ /* 0x000fe20003f46270 */
[----:B------:R-:W-:Y:S01]  /*2820*/  IMAD.HI.U32 R8, R0, R20, RZ ;  /* 0x0000001400087227 */ /* 0x000fe200078e00ff */
[----:B------:R0:W-:Y:S01]  /*2830*/  STL [R1+0x54], R3 ;  /* 0x0000540301007387 */ /* 0x0001e20000100800 */
[----:B------:R-:W-:-:S02]  /*2840*/  ISETP.GE.AND P1, PT, R7, RZ, PT ;  /* 0x000000ff0700720c */ /* 0x000fc40003f26270 */
[----:B------:R-:W-:Y:S01]  /*2850*/  IMAD.HI.U32 R6, R0, R24, RZ ;  /* 0x0000001800067227 */ /* 0x000fe200078e00ff */
[----:B------:R-:W-:-:S03]  /*2860*/  IABS R7, R2 ;  /* 0x0000000200077213 */ /* 0x000fc60000000000 */
[----:B------:R-:W-:Y:S02]  /*2870*/  IMAD.MOV R8, RZ, RZ, -R8 ;  /* 0x000000ffff087224 */ /* 0x000fe400078e0a08 */
[----:B------:R-:W-:Y:S02]  /*2880*/  @!P4 IMAD.IADD R5, R5, 0x1, -R16 ;  /* 0x000000010505c824 */ /* 0x000fe400078e0a10 */
[----:B------:R-:W-:Y:S02]  /*2890*/  IMAD.MOV R6, RZ, RZ, -R6 ;  /* 0x000000ffff067224 */ /* 0x000fe400078e0a06 */
[----:B------:R-:W-:Y:S01]  /*28a0*/  @!P5 IMAD.IADD R23, R23, 0x1, -R16 ;  /* 0x000000011717d824 */ /* 0x000fe200078e0a10 */
[C---:B------:R-:W-:Y:S01]  /*28b0*/  ISETP.GT.U32.AND P4, PT, R16.reuse, R5, PT ;  /* 0x000000051000720c */ /* 0x040fe20003f84070 */
[----:B------:R-:W-:Y:S02]  /*28c0*/  IMAD R20, R16, R8, R20 ;  /* 0x0000000810147224 */ /* 0x000fe400078e0214 */
[----:B------:R-:W-:-:S02]  /*28d0*/  IMAD.MOV.U32 R19, RZ, RZ, R21 ;  /* 0x000000ffff137224 */ /* 0x000fc400078e0015 */
[C---:B------:R-:W-:Y:S01]  /*28e0*/  IMAD R24, R16.reuse, R6, R24 ;  /* 0x0000000610187224 */ /* 0x040fe200078e0218 */
[----:B------:R-:W-:Y:S01]  /*28f0*/  ISETP.GT.U32.AND P5, PT, R16, R20, PT ;  /* 0x000000141000720c */ /* 0x000fe20003fa4070 */
[----:B0-----:R-:W-:Y:S02]  /*2900*/  IMAD.MOV.U32 R3, RZ, RZ, R23 ;  /* 0x000000ffff037224 */ /* 0x001fe400078e0017 */
[----:B------:R-:W-:Y:S01]  /*2910*/  @!P0 IMAD.MOV R19, RZ, RZ, -R19 ;  /* 0x000000ffff138224 */ /* 0x000fe200078e0a13 */
[----:B------:R-:W-:Y:S01]  /*2920*/  ISETP.GE.AND P0, PT, R2, RZ, PT ;  /* 0x000000ff0200720c */ /* 0x000fe20003f06270 */
[----:B------:R-:W-:Y:S01]  /*2930*/  @!P3 IMAD.MOV R3, RZ, RZ, -R3 ;  /* 0x000000ffff03b224 */ /* 0x000fe200078e0a03 */
[----:B------:R-:W-:Y:S01]  /*2940*/  ISETP.GT.U32.AND P3, PT, R16, R24, PT ;  /* 0x000000181000720c */ /* 0x000fe20003f64070 */
[----:B------:R-:W-:Y:S01]  /*2950*/  IMAD.HI.U32 R2, R0, R7, RZ ;  /* 0x0000000700027227 */ /* 0x000fe200078e00ff */
[----:B------:R-:W-:Y:S03]  /*2960*/  STL [R1+0xb14], R19 ;  /* 0x000b141301007387 */ /* 0x000fe60000100800 */
[----:B------:R-:W-:Y:S01]  /*2970*/  IMAD.MOV R2, RZ, RZ, -R2 ;  /* 0x000000ffff027224 */ /* 0x000fe200078e0a02 */
[----:B------:R0:W-:Y:S01]  /*2980*/  STL [R1+0xb4], R3 ;  /* 0x0000b40301007387 */ /* 0x0001e20000100800 */
[----:B------:R-:W-:-:S02]  /*2990*/  @!P4 IMAD.IADD R5, R5, 0x1, -R16 ;  /* 0x000000010505c824 */ /* 0x000fc400078e0a10 */
[----:B------:R-:W-:Y:S02]  /*29a0*/  VIADD R23, R4, 0x74 ;  /* 0x0000007404177836 */ /* 0x000fe40000000000 */
[----:B------:R-:W-:Y:S02]  /*29b0*/  IMAD R7, R16, R2, R7 ;  /* 0x0000000210077224 */ /* 0x000fe400078e0207 */
[--C-:B------:R-:W-:Y:S01]  /*29c0*/  @!P5 IMAD.IADD R20, R20, 0x1, -R16.reuse ;  /* 0x000000011414d824 */ /* 0x100fe200078e0a10 */
[----:B------:R-:W-:Y:S01]  /*29d0*/  ISETP.GE.AND P4, PT, R23, RZ, PT ;  /* 0x000000ff1700720c */ /* 0x000fe20003f86270 */
[----:B------:R-:W-:Y:S01]  /*29e0*/  @!P3 IMAD.IADD R24, R24, 0x1, -R16 ;  /* 0x000000011818b824 */ /* 0x000fe200078e0a10 */
[----:B------:R-:W-:Y:S01]  /*29f0*/  IABS R23, R23 ;  /* 0x0000001700177213 */ /* 0x000fe20000000000 */
[----:B0-----:R-:W-:Y:S01]  /*2a00*/  IMAD.MOV.U32 R3, RZ, RZ, R5 ;  /* 0x000000ffff037224 */ /* 0x001fe200078e0005 */
[----:B------:R-:W-:Y:S01]  /*2a10*/  ISETP.GT.U32.AND P5, PT, R16, R20, PT ;  /* 0x000000141000720c */ /* 0x000fe20003fa4070 */
[----:B------:R-:W-:Y:S01]  /*2a20*/  VIADD R25, R4, 0x70 ;  /* 0x0000007004197836 */ /* 0x000fe20000000000 */
[C---:B------:R-:W-:Y:S01]  /*2a30*/  ISETP.GT.U32.AND P3, PT, R16.reuse, R24, PT ;  /* 0x000000181000720c */ /* 0x040fe20003f64070 */
[----:B------:R-:W-:Y:S01]  /*2a40*/  @!P6 IMAD.MOV R3, RZ, RZ, -R3 ;  /* 0x000000ffff03e224 */ /* 0x000fe200078e0a03 */
[----:B------:R-:W-:Y:S01]  /*2a50*/  ISETP.GT.U32.AND P6, PT, R16, R7, PT ;  /* 0x000000071000720c */ /* 0x000fe20003fc4070 */
[----:B------:R-:W-:Y:S01]  /*2a60*/  IMAD.HI.U32 R22, R0, R23, RZ ;  /* 0x0000001700167227 */ /* 0x000fe200078e00ff */
[----:B------:R-:W-:-:S02]  /*2a70*/  IABS R21, R25 ;  /* 0x0000001900157213 */ /* 0x000fc40000000000 */
[----:B------:R0:W-:Y:S01]  /*2a80*/  STL [R1+0xb0], R3 ;  /* 0x0000b00301007387 */ /* 0x0001e20000100800 */
[----:B------:R-:W-:Y:S02]  /*2a90*/  IMAD.MOV R22, RZ, RZ, -R22 ;  /* 0x000000ffff167224 */ /* 0x000fe400078e0a16 */
[----:B------:R-:W-:-:S04]  /*2aa0*/  IMAD.HI.U32 R17, R0, R21, RZ ;  /* 0x0000001500117227 */ /* 0x000fc800078e00ff */
[----:B------:R-:W-:Y:S02]  /*2ab0*/  IMAD R23, R16, R22, R23 ;  /* 0x0000001610177224 */ /* 0x000fe400078e0217 */
[--C-:B------:R-:W-:Y:S02]  /*2ac0*/  @!P6 IMAD.IADD R7, R7, 0x1, -R16.reuse ;  /* 0x000000010707e824 */ /* 0x100fe400078e0a10 */
[C---:B------:R-:W-:Y:S02]  /*2ad0*/  VIADD R6, R4.reuse, 0x6c ;  /* 0x0000006c04067836 */ /* 0x040fe40000000000 */
[----:B------:R-:W-:Y:S01]  /*2ae0*/  VIADD R2, R4, 0x68 ;  /* 0x0000006804027836 */ /* 0x000fe20000000000 */
[----:B------:R-:W-:Y:S01]  /*2af0*/  ISETP.GT.U32.AND P6, PT, R16, R7, PT ;  /* 0x000000071000720c */ /* 0x000fe20003fc4070 */
[----:B------:R-:W-:Y:S01]  /*2b00*/  IMAD.MOV R17, RZ, RZ, -R17 ;  /* 0x000000ffff117224 */ /* 0x000fe200078e0a11 */
[----:B------:R-:W-:Y:S01]  /*2b10*/  IABS R8, R6 ;  /* 0x0000000600087213 */ /* 0x000fe20000000000 */
[--C-:B------:R-:W-:Y:S01]  /*2b20*/  @!P5 IMAD.IADD R20, R20, 0x1, -R16.reuse ;  /* 0x000000011414d824 */ /* 0x100fe200078e0a10 */
[----:B------:R-:W-:Y:S01]  /*2b30*/  IABS R5, R2 ;  /* 0x0000000200057213 */ /* 0x000fe20000000000 */
[----:B------:R-:W-:Y:S01]  /*2b40*/  @!P3 IMAD.IADD R24, R24, 0x1, -R16 ;  /* 0x000000011818b824 */ /* 0x000fe200078e0a10 */
[C---:B------:R-:W-:Y:S01]  /*2b50*/  ISETP.GT.U32.AND P3, PT, R16.reuse, R23, PT ;  /* 0x000000171000720c */ /* 0x040fe20003f64070 */
[----:B------:R-:W-:Y:S01]  /*2b60*/  IMAD R21, R16, R17, R21 ;  /* 0x0000001110157224 */ /* 0x000fe200078e0215 */
[----:B------:R-:W-:Y:S01]  /*2b70*/  ISETP.GE.AND P5, PT, R25, RZ, PT ;  /* 0x000000ff1900720c */ /* 0x000fe20003fa6270 */
[----:B------:R-:W-:-:S02]  /*2b80*/  IMAD.MOV.U32 R9, RZ, RZ, R20 ;  /* 0x000000ffff097224 */ /* 0x000fc400078e0014 */
[----:B0-----:R-:W-:Y:S02]  /*2b90*/  IMAD.MOV.U32 R3, RZ, RZ, R24 ;  /* 0x000000ffff037224 */ /* 0x001fe400078e0018 */
[----:B------:R-:W-:Y:S01]  /*2ba0*/  @!P1 IMAD.MOV R9, RZ, RZ, -R9 ;  /* 0x000000ffff099224 */ /* 0x000fe200078e0a09 */
[----:B------:R-:W-:Y:S01]  /*2bb0*/  ISETP.GT.U32.AND P1, PT, R16, R21, PT ;  /* 0x000000151000720c */ /* 0x000fe20003f24070 */
[----:B------:R-:W-:-:S03]  /*2bc0*/  IMAD.HI.U32 R25, R0, R8, RZ ;  /* 0x0000000800197227 */ /* 0x000fc600078e00ff */
[----:B------:R-:W-:Y:S01]  /*2bd0*/  STL [R1+0x48], R9 ;  /* 0x0000480901007387 */ /* 0x000fe20000100800 */
[----:B------:R-:W-:-:S04]  /*2be0*/  IMAD.HI.U32 R17, R0, R5, RZ ;  /* 0x0000000500117227 */ /* 0x000fc800078e00ff */
[----:B------:R-:W-:Y:S01]  /*2bf0*/  @!P2 IMAD.MOV R3, RZ, RZ, -R3 ;  /* 0x000000ffff03a224 */ /* 0x000fe200078e0a03 */
[----:B------:R-:W-:Y:S01]  /*2c00*/  ISETP.GE.AND P2, PT, R6, RZ, PT ;  /* 0x000000ff0600720c */ /* 0x000fe20003f46270 */
[----:B------:R-:W-:Y:S02]  /*2c10*/  IMAD.MOV R20, RZ, RZ, -R25 ;  /* 0x000000ffff147224 */ /* 0x000fe400078e0a19 */
[----:B------:R-:W-:Y:S01]  /*2c20*/  IMAD.MOV R17, RZ, RZ, -R17 ;  /* 0x000000ffff117224 */ /* 0x000fe200078e0a11 */
[----:B------:R0:W-:Y:S01]  /*2c30*/  STL [R1+0x1c], R3 ;  /* 0x00001c0301007387 */ /* 0x0001e20000100800 */
[--C-:B------:R-:W-:Y:S02]  /*2c40*/  @!P3 IMAD.IADD R23, R23, 0x1, -R16.reuse ;  /* 0x000000011717b824 */ /* 0x100fe400078e0a10 */
[----:B------:R-:W-:Y:S02]  /*2c50*/  @!P6 IMAD.IADD R7, R7, 0x1, -R16 ;  /* 0x000000010707e824 */ /* 0x000fe400078e0a10 */
[----:B------:R-:W-:Y:S01]  /*2c60*/  VIADD R22, R4, 0x64 ;  /* 0x0000006404167836 */ /* 0x000fe20000000000 */
[C---:B------:R-:W-:Y:S01]  /*2c70*/  ISETP.GT.U32.AND P3, PT, R16.reuse, R23, PT ;  /* 0x000000171000720c */ /* 0x040fe20003f64070 */
[----:B------:R-:W-:-:S02]  /*2c80*/  IMAD R8, R16, R20, R8 ;  /* 0x0000001410087224 */ /* 0x000fc400078e0208 */
[C---:B------:R-:W-:Y:S01]  /*2c90*/  IMAD R5, R16.reuse, R17, R5 ;  /* 0x0000001110057224 */ /* 0x040fe200078e0205 */
[----:B------:R-:W-:Y:S01]  /*2ca0*/  IABS R6, R22 ;  /* 0x0000001600067213 */ /* 0x000fe20000000000 */
[----:B0-----:R-:W-:Y:S01]  /*2cb0*/  IMAD.MOV.U32 R3, RZ, RZ, R7 ;  /* 0x000000ffff037224 */ /* 0x001fe200078e0007 */
[C---:B------:R-:W-:Y:S01]  /*2cc0*/  ISETP.GT.U32.AND P6, PT, R16.reuse, R8, PT ;  /* 0x000000081000720c */ /* 0x040fe20003fc4070 */
[----:B------:R-:W-:Y:S02]  /*2cd0*/  @!P1 IMAD.IADD R21, R21, 0x1, -R16 ;  /* 0x0000000115159824 */ /* 0x000fe400078e0a10 */
[----:B------:R-:W-:Y:S01]  /*2ce0*/  @!P0 IMAD.MOV R3, RZ, RZ, -R3 ;  /* 0x000000ffff038224 */ /* 0x000fe200078e0a03 */
[----:B------:R-:W-:Y:S01]  /*2cf0*/  ISETP.GT.U32.AND P0, PT, R16, R5, PT ;  /* 0x000000051000720c */ /* 0x000fe20003f04070 */
[----:B------:R-:W-:Y:S01]  /*2d00*/  IMAD.HI.U32 R7, R0, R6, RZ ;  /* 0x0000000600077227 */ /* 0x000fe200078e00ff */
[----:B------:R-:W-:Y:S02]  /*2d10*/  ISETP.GT.U32.AND P1, PT, R16, R21, PT ;  /* 0x000000151000720c */ /* 0x000fe40003f24070 */
[----:B------:R0:W-:Y:S01]  /*2d20*/  STL [R1+0x40], R3 ;  /* 0x0000400301007387 */ /* 0x0001e20000100800 */
[----:B------:R-:W-:-:S02]  /*2d30*/  VIADD R20, R4, 0x60 ;  /* 0x0000006004147836 */ /* 0x000fc40000000000 */
[----:B------:R-:W-:Y:S02]  /*2d40*/  IMAD.MOV R7, RZ, RZ, -R7 ;  /* 0x000000ffff077224 */ /* 0x000fe400078e0a07 */
[--C-:B------:R-:W-:Y:S01]  /*2d50*/  @!P3 IMAD.IADD R23, R23, 0x1, -R16.reuse ;  /* 0x000000011717b824 */ /* 0x100fe200078e0a10 */
[----:B------:R-:W-:Y:S01]  /*2d60*/  IABS R17, R20 ;  /* 0x0000001400117213 */ /* 0x000fe20000000000 */
[----:B------:R-:W-:Y:S01]  /*2d70*/  @!P6 IMAD.IADD R8, R8, 0x1, -R16 ;  /* 0x000000010808e824 */ /* 0x000fe200078e0a10 */
[----:B------:R-:W-:Y:S01]  /*2d80*/  ISETP.GE.AND P3, PT, R2, RZ, PT ;  /* 0x000000ff0200720c */ /* 0x000fe20003f66270 */
[C---:B------:R-:W-:Y:S02]  /*2d90*/  IMAD R6, R16.reuse, R7, R6 ;  /* 0x0000000710067224 */ /* 0x040fe400078e0206 */
[----:B0-----:R-:W-:Y:S01]  /*2da0*/  IMAD.MOV.U32 R3, RZ, RZ, R23 ;  /* 0x000000ffff037224 */ /* 0x001fe200078e0017 */
[----:B------:R-:W-:Y:S01]  /*2db0*/  ISETP.GT.U32.AND P6, PT, R16, R8, PT ;  /* 0x000000081000720c */ /* 0x000fe20003fc4070 */
[--C-:B------:R-:W-:Y:S01]  /*2dc0*/  @!P0 IMAD.IADD R5, R5, 0x1, -R16.reuse ;  /* 0x0000000105058824 */ /* 0x100fe200078e0a10 */
[----:B------:R-:W-:Y:S01]  /*2dd0*/  ISETP.GE.AND P0, PT, R22, RZ, PT ;  /* 0x000000ff1600720c */ /* 0x000fe20003f06270 */
[----:B------:R-:W-:Y:S01]  /*2de0*/  @!P1 IMAD.IADD R21, R21, 0x1, -R16 ;  /* 0x0000000115159824 */ /* 0x000fe200078e0a10 */
[C---:B------:R-:W-:Y:S01]  /*2df0*/  ISETP.GT.U32.AND P1, PT, R16.reuse, R6, PT ;  /* 0x000000061000720c */ /* 0x040fe20003f24070 */
[----:B------:R-:W-:Y:S01]  /*2e00*/  @!P4 IMAD.MOV R3, RZ, RZ, -R3 ;  /* 0x000000ffff03c224 */ /* 0x000fe200078e0a03 */
[----:B------:R-:W-:Y:S01]  /*2e10*/  ISETP.GT.U32.AND P4, PT, R16, R5, PT ;  /* 0x000000051000720c */ /* 0x000fe20003f84070 */
[----:B------:R-:W-:-:S03]  /*2e20*/  IMAD.HI.U32 R2, R0, R17, RZ ;  /* 0x0000001100027227 */ /* 0x000fc600078e00ff */
[----:B------:R0:W-:Y:S01]  /*2e30*/  STL [R1+0x44], R3 ;  /* 0x0000440301007387 */ /* 0x0001e20000100800 */
[----:B------:R-:W-:Y:S02]  /*2e40*/  VIADD R7, R4, 0x5c ;  /* 0x0000005c04077836 */ /* 0x000fe40000000000 */
[----:B------:R-:W-:Y:S02]  /*2e50*/  IMAD.MOV R2, RZ, RZ, -R2 ;  /* 0x000000ffff027224 */ /* 0x000fe400078e0a02 */
[--C-:B------:R-:W-:Y:S01]  /*2e60*/  @!P6 IMAD.IADD R8, R8, 0x1, -R16.reuse ;  /* 0x000000010808e824 */ /* 0x100fe200078e0a10 */
[----:B------:R-:W-:Y:S01]  /*2e70*/  ISETP.GE.AND P6, PT, R7, RZ, PT ;  /* 0x000000ff0700720c */ /* 0x000fe20003fc6270 */
[----:B------:R-:W-:Y:S02]  /*2e80*/  IMAD R17, R16, R2, R17 ;  /* 0x0000000210117224 */ /* 0x000fe400078e0211 */
[--C-:B------:R-:W-:Y:S02]  /*2e90*/  @!P1 IMAD.IADD R6, R6, 0x1, -R16.reuse ;  /* 0x0000000106069824 */ /* 0x100fe400078e0a10 */
[----:B0-----:R-:W-:Y:S01]  /*2ea0*/  IMAD.MOV.U32 R3, RZ, RZ, R21 ;  /* 0x000000ffff037224 */ /* 0x001fe200078e0015 */
[----:B------:R-:W-:Y:S01]  /*2eb0*/  IABS R21, R7 ;  /* 0x0000000700157213 */ /* 0x000fe20000000000 */
[----:B------:R-:W-:Y:S01]  /*2ec0*/  @!P4 IMAD.IADD R5, R5, 0x1, -R16 ;  /* 0x000000010505c824 */ /* 0x000fe200078e0a10 */
[C---:B------:R-:W-:Y:S01]  /*2ed0*/  ISETP.GT.U32.AND P4, PT, R16.reuse, R17, PT ;  /* 0x000000111000720c */ /* 0x040fe20003f84070 */
[----:B------:R-:W-:Y:S01]  /*2ee0*/  @!P5 IMAD.MOV R3, RZ, RZ, -R3 ;  /* 0x000000ffff03d224 */ /* 0x000fe200078e0a03 */
[----:B------:R-:W-:Y:S01]  /*2ef0*/  ISETP.GT.U32.AND P1, PT, R16, R6, PT ;  /* 0x000000061000720c */ /* 0x000fe20003f24070 */
[----:B------:R-:W-:Y:S01]  /*2f00*/  IMAD.MOV.U32 R7, RZ, RZ, R21 ;  /* 0x000000ffff077224 */ /* 0x000fe200078e0015 */
[----:B------:R-:W-:Y:S01]  /*2f10*/  ISETP.GE.AND P5, PT, R20, RZ, PT ;  /* 0x000000ff1400720c */ /* 0x000fe20003fa6270 */
[----:B------:R-:W-:Y:S01]  /*2f20*/  VIADD R20, R4, 0x58 ;  /* 0x0000005804147836 */ /* 0x000fe20000000000 */
[----:B------:R0:W-:Y:S01]  /*2f30*/  STL [R1+0xa0], R3 ;  /* 0x0000a00301007387 */ /* 0x0001e20000100800 */
[----:B------:R-:W-:-:S04]  /*2f40*/  IMAD.HI.U32 R2, R0, R7, RZ ;  /* 0x0000000700027227 */ /* 0x000fc800078e00ff */
[----:B------:R-:W-:Y:S02]  /*2f50*/  IMAD.MOV.U32 R9, RZ, RZ, R8 ;  /* 0x000000ffff097224 */ /* 0x000fe400078e0008 */
[----:B------:R-:W-:Y:S02]  /*2f60*/  IMAD.MOV R2, RZ, RZ, -R2 ;  /* 0x000000ffff027224 */ /* 0x000fe400078e0a02 */
[----:B------:R-:W-:Y:S01]  /*2f70*/  @!P2 IMAD.MOV R9, RZ, RZ, -R9 ;  /* 0x000000ffff09a224 */ /* 0x000fe200078e0a09 */
[----:B------:R-:W-:Y:S01]  /*2f80*/  ISETP.GE.AND P2, PT, R20, RZ, PT ;  /* 0x000000ff1400720c */ /* 0x000fe20003f46270 */
[----:B------:R-:W-:Y:S01]  /*2f90*/  IMAD R7, R16, R2, R7 ;  /* 0x0000000210077224 */ /* 0x000fe200078e0207 */
[----:B------:R-:W-:Y:S01]  /*2fa0*/  IABS R20, R20 ;  /* 0x0000001400147213 */ /* 0x000fe20000000000 */
[--C-:B------:R-:W-:Y:S01]  /*2fb0*/  @!P4 IMAD.IADD R17, R17, 0x1, -R16.reuse ;  /* 0x000000011111c824 */ /* 0x100fe200078e0a10 */
[----:B------:R-:W-:Y:S01]  /*2fc0*/  STL [R1+0xa4], R9 ;  /* 0x0000a40901007387 */ /* 0x000fe20000100800 */
[----:B------:R-:W-:Y:S01]  /*2fd0*/  @!P1 IMAD.IADD R6, R6, 0x1, -R16 ;  /* 0x0000000106069824 */ /* 0x000fe200078e0a10 */
[----:B------:R-:W-:Y:S01]  /*2fe0*/  ISETP.GT.U32.AND P1, PT, R16, R7, PT ;  /* 0x000000071000720c */ /* 0x000fe20003f24070 */
[----:B------:R-:W-:Y:S01]  /*2ff0*/  IMAD.HI.U32 R2, R0, R20, RZ ;  /* 0x0000001400027227 */ /* 0x000fe200078e00ff */
[----:B------:R-:W-:-:S03]  /*3000*/  ISETP.GT.U32.AND P4, PT, R16, R17, PT ;  /* 0x000000111000720c */ /* 0x000fc60003f84070 */
[----:B0-----:R-:W-:Y:S02]  /*3010*/  IMAD.MOV.U32 R3, RZ, RZ, R5 ;  /* 0x000000ffff037224 */ /* 0x001fe400078e0005 */
[----:B------:R-:W-:Y:S02]  /*3020*/  IMAD.MOV R2, RZ, RZ, -R2 ;  /* 0x000000ffff027224 */ /* 0x000fe400078e0a02 */
[----:B------:R-:W-:Y:S02]  /*3030*/  VIADD R21, R4, 0x54 ;  /* 0x0000005404157836 */ /* 0x000fe40000000000 */
[----:B------:R-:W-:Y:S02]  /*3040*/  @!P3 IMAD.MOV R3, RZ, RZ, -R3 ;  /* 0x000000ffff03b224 */ /* 0x000fe400078e0a03 */
[----:B------:R-:W-:Y:S01]  /*3050*/  IMAD R20, R16, R2, R20 ;  /* 0x0000000210147224 */ /* 0x000fe200078e0214 */
[----:B------:R-:W-:Y:S01]  /*3060*/  ISETP.GE.AND P3, PT, R21, RZ, PT ;  /* 0x000000ff1500720c */ /* 0x000fe20003f66270 */
[--C-:B------:R-:W-:Y:S01]  /*3070*/  @!P1 IMAD.IADD R7, R7, 0x1, -R16.reuse ;  /* 0x0000000107079824 */ /* 0x100fe200078e0a10 */
[----:B------:R0:W-:Y:S01]  /*3080*/  STL [R1+0xac], R3 ;  /* 0x0000ac0301007387 */ /* 0x0001e20000100800 */
[----:B------:R-:W-:Y:S01]  /*3090*/  @!P4 IMAD.IADD R17, R17, 0x1, -R16 ;  /* 0x000000011111c824 */ /* 0x000fe200078e0a10 */
[----:B------:R-:W-:Y:S01]  /*30a0*/  IABS R21, R21 ;  /* 0x0000001500157213 */ /* 0x000fe20000000000 */
[----:B------:R-:W-:Y:S01]  /*30b0*/  VIADD R5, R4, 0x50 ;  /* 0x0000005004057836 */ /* 0x000fe20000000000 */
[----:B------:R-:W-:Y:S01]  /*30c0*/  ISETP.GT.U32.AND P4, PT, R16, R20, PT ;  /* 0x000000141000720c */ /* 0x000fe20003f84070 */
[----:B------:R-:W-:Y:S01]  /*30d0*/  VIADD R12, R4, 0x1c ;  /* 0x0000001c040c7836 */ /* 0x000fe20000000000 */
[----:B------:R-:W-:Y:S01]  /*30e0*/  ISETP.GT.U32.AND P1, PT, R16, R7, PT ;  /* 0x000000071000720c */ /* 0x000fe20003f24070 */
[----:B------:R-:W-:-:S03]  /*30f0*/  IMAD.HI.U32 R22, R0, R21, RZ ;  /* 0x0000001500167227 */ /* 0x000fc600078e00ff */
[----:B------:R-:W-:Y:S01]  /*3100*/  IABS R28, R12 ;  /* 0x0000000c001c7213 */ /* 0x000fe20000000000 */
[----:B0-----:R-:W-:Y:S02]  /*3110*/  IMAD.MOV.U32 R3, RZ, RZ, R6 ;  /* 0x000000ffff037224 */ /* 0x001fe400078e0006 */
[----:B------:R-:W-:Y:S02]  /*3120*/  VIADD R6, R4, 0x4c ;  /* 0x0000004c04067836 */ /* 0x000fe40000000000 */
[----:B------:R-:W-:Y:S01]  /*3130*/  @!P0 IMAD.MOV R3, RZ, RZ, -R3 ;  /* 0x000000ffff038224 */ /* 0x000fe200078e0a03 */
[----:B------:R-:W-:Y:S01]  /*3140*/  ISETP.GE.AND P0, PT, R5, RZ, PT ;  /* 0x000000ff0500720c */ /* 0x000fe20003f06270 */
[----:B------:R-:W-:Y:S01]  /*3150*/  IMAD.MOV R22, RZ, RZ, -R22 ;  /* 0x000000ffff167224 */ /* 0x000fe200078e0a16 */
[----:B------:R-:W-:Y:S01]  /*3160*/  IABS R5, R5 ;  /* 0x0000000500057213 */ /* 0x000fe20000000000 */
[----:B------:R-:W-:Y:S01]  /*3170*/  @!P4 IMAD.IADD R20, R20, 0x1, -R16 ;  /* 0x000000011414c824 */ /* 0x000fe200078e0a10 */
[----:B------:R0:W-:Y:S01]  /*3180*/  STL [R1+0xa8], R3 ;  /* 0x0000a80301007387 */ /* 0x0001e20000100800 */
[----:B------:R-:W-:Y:S01]  /*3190*/  IMAD R21, R16, R22, R21 ;  /* 0x0000001610157224 */ /* 0x000fe200078e0215 */
[----:B------:R-:W-:Y:S01]  /*31a0*/  IABS R2, R6 ;  /* 0x0000000600027213 */ /* 0x000fe20000000000 */
[----:B------:R-:W-:Y:S01]  /*31b0*/  IMAD.HI.U32 R8, R0, R5, RZ ;  /* 0x0000000500087227 */ /* 0x000fe200078e00ff */
[----:B------:R-:W-:-:S03]  /*31c0*/  ISETP.GT.U32.AND P4, PT, R16, R20, PT ;  /* 0x000000141000720c */ /* 0x000fc60003f84070 */
[----:B------:R-:W-:Y:S02]  /*31d0*/  IMAD.MOV R8, RZ, RZ, -R8 ;  /* 0x000000ffff087224 */ /* 0x000fe400078e0a08 */
[----:B------:R-:W-:Y:S01]  /*31e0*/  @!P1 IMAD.IADD R7, R7, 0x1, -R16 ;  /* 0x0000000107079824 */ /* 0x000fe200078e0a10 */
[----:B------:R-:W-:Y:S01]  /*31f0*/  ISETP.GE.AND P1, PT, R6, RZ, PT ;  /* 0x000000ff0600720c */ /* 0x000fe20003f26270 */
[----:B0-----:R-:W-:Y:S02]  /*3200*/  IMAD.MOV.U32 R3, RZ, RZ, R17 ;  /* 0x000000ffff037224 */ /* 0x001fe400078e0011 */
[----:B------:R-:W-:-:S04]  /*3210*/  IMAD.HI.U32 R6, R0, R2, RZ ;  /* 0x0000000200067227 */ /* 0x000fc800078e00ff */
[----:B------:R-:W-:Y:S01]  /*3220*/  @!P5 IMAD.MOV R3, RZ, RZ, -R3 ;  /* 0x000000ffff03d224 */ /* 0x000fe200078e0a03 */
[C---:B------:R-:W-:Y:S01]  /*3230*/  ISETP.GT.U32.AND P5, PT, R16.reuse, R21, PT ;  /* 0x000000151000720c */ /* 0x040fe20003fa4070 */
[----:B------:R-:W-:Y:S02]  /*3240*/  IMAD R5, R16, R8, R5 ;  /* 0x0000000810057224 */ /* 0x000fe400078e0205 */
[----:B------:R-:W-:Y:S01]  /*3250*/  IMAD.MOV R6, RZ, RZ, -R6 ;  /* 0x000000ffff067224 */ /* 0x000fe200078e0a06 */
[----:B------:R0:W-:Y:S01]  /*3260*/  STL [R1+0x9c], R3 ;  /* 0x00009c0301007387 */ /* 0x0001e20000100800 */
[----:B------:R-:W-:Y:S02]  /*3270*/  VIADD R22, R4, 0x48 ;  /* 0x0000004804167836 */ /* 0x000fe40000000000 */
[----:B------:R-:W-:Y:S02]  /*3280*/  IMAD R2, R16, R6, R2 ;  /* 0x0000000610027224 */ /* 0x000fe400078e0202 */
[--C-:B------:R-:W-:Y:S01]  /*3290*/  @!P4 IMAD.IADD R20, R20, 0x1, -R16.reuse ;  /* 0x000000011414c824 */ /* 0x100fe200078e0a10 */
[----:B------:R-:W-:Y:S01]  /*32a0*/  IABS R24, R22 ;  /* 0x0000001600187213 */ /* 0x000fe20000000000 */
[----:B------:R-:W-:Y:S01]  /*32b0*/  VIADD R8, R4, 0x40 ;  /* 0x0000004004087836 */ /* 0x000fe20000000000 */
[----:B------:R-:W-:Y:S01]  /*32c0*/  ISETP.GT.U32.AND P4, PT, R16, R2, PT ;  /* 0x000000021000720c */ /* 0x000fe20003f84070 */
[----:B------:R-:W-:-:S02]  /*32d0*/  @!P5 IMAD.IADD R21, R21, 0x1, -R16 ;  /* 0x000000011515d824 */ /* 0x000fc400078e0a10 */
[----:B0-----:R-:W-:Y:S01]  /*32e0*/  IMAD.MOV.U32 R3, RZ, RZ, R7 ;  /* 0x000000ffff037224 */ /* 0x001fe200078e0007 */
[----:B------:R-:W-:Y:S01]  /*32f0*/  IABS R6, R8 ;  /* 0x0000000800067213 */ /* 0x000fe20000000000 */
[----:B------:R-:W-:Y:S01]  /*3300*/  IMAD.HI.U32 R23, R0, R24, RZ ;  /* 0x0000001800177227 */ /* 0x000fe200078e00ff */
[----:B------:R-:W-:-:S03]  /*3310*/  ISETP.GT.U32.AND P5, PT, R16, R21, PT ;  /* 0x000000151000720c */ /* 0x000fc60003fa4070 */
[----:B------:R-:W-:Y:S01]  /*3320*/  @!P6 IMAD.MOV R3, RZ, RZ, -R3 ;  /* 0x000000ffff03e224 */ /* 0x000fe200078e0a03 */
[----:B------:R-:W-:Y:S01]  /*3330*/  ISETP.GT.U32.AND P6, PT, R16, R5, PT ;  /* 0x000000051000720c */ /* 0x000fe20003fc4070 */
[----:B------:R-:W-:Y:S02]  /*3340*/  VIADD R7, R4, 0x44 ;  /* 0x0000004404077836 */ /* 0x000fe40000000000 */
[----:B------:R-:W-:Y:S01]  /*3350*/  IMAD.MOV R23, RZ, RZ, -R23 ;  /* 0x000000ffff177224 */ /* 0x000fe200078e0a17 */
[----:B------:R0:W-:Y:S01]  /*3360*/  STL [R1+0x98], R3 ;  /* 0x0000980301007387 */ /* 0x0001e20000100800 */
[----:B------:R-:W-:Y:S01]  /*3370*/  @!P4 IMAD.IADD R2, R2, 0x1, -R16 ;  /* 0x000000010202c824 */ /* 0x000fe200078e0a10 */
[----:B------:R-:W-:Y:S01]  /*3380*/  IABS R17, R7 ;  /* 0x0000000700117213 */ /* 0x000fe20000000000 */
[C---:B------:R-:W-:Y:S02]  /*3390*/  IMAD R24, R16.reuse, R23, R24 ;  /* 0x0000001710187224 */ /* 0x040fe400078e0218 */
[--C-:B------:R-:W-:Y:S01]  /*33a0*/  @!P5 IMAD.IADD R21, R21, 0x1, -R16.reuse ;  /* 0x000000011515d824 */ /* 0x100fe200078e0a10 */
[----:B------:R-:W-:Y:S01]  /*33b0*/  ISETP.GT.U32.AND P4, PT, R16, R2, PT ;  /* 0x000000021000720c */ /* 0x000fe20003f84070 */
        /* <DEDUP_REMOVED lines=8> */
[----:B------:R-:W-:Y:S01]  /*3440*/  ISETP.GE.AND P2, PT, R22, RZ, PT ;  /* 0x000000ff1600720c */ /* 0x000fe20003f46270 */
[----:B------:R-:W-:Y:S02]  /*3450*/  IMAD.MOV R20, RZ, RZ, -R20 ;  /* 0x000000ffff147224 */ /* 0x000fe400078e0a14 */
[--C-:B------:R-:W-:Y:S01]  /*3460*/  @!P5 IMAD.IADD R24, R24, 0x1, -R16.reuse ;  /* 0x000000011818d824 */ /* 0x100fe200078e0a10 */
[----:B------:R0:W-:Y:S01]  /*3470*/  STL [R1+0x64], R3 ;  /* 0x0000640301007387 */ /* 0x0001e20000100800 */
[--C-:B------:R-:W-:Y:S02]  /*3480*/  @!P4 IMAD.IADD R2, R2, 0x1, -R16.reuse ;  /* 0x000000010202c824 */ /* 0x100fe400078e0a10 */
[----:B------:R-:W-:Y:S01]  /*3490*/  VIADD R11, R4, 0x14 ;  /* 0x00000014040b7836 */ /* 0x000fe20000000000 */
[----:B------:R-:W-:Y:S01]  /*34a0*/  ISETP.GT.U32.AND P5, PT, R16, R24, PT ;  /* 0x000000181000720c */ /* 0x000fe20003fa4070 */
[----:B------:R-:W-:Y:S01]  /*34b0*/  @!P6 IMAD.IADD R5, R5, 0x1, -R16 ;  /* 0x000000010505e824 */ /* 0x000fe200078e0a10 */
[----:B------:R-:W-:Y:S01]  /*34c0*/  ISETP.GE.AND P6, PT, R8, RZ, PT ;  /* 0x000000ff0800720c */ /* 0x000fe20003fc6270 */
[----:B------:R-:W-:-:S02]  /*34d0*/  IMAD R8, R16, R20, R17 ;  /* 0x0000001410087224 */ /* 0x000fc400078e0211 */
[----:B------:R-:W-:Y:S02]  /*34e0*/  VIADD R15, R4, 0x28 ;  /* 0x00000028040f7836 */ /* 0x000fe40000000000 */
[----:B0-----:R-:W-:Y:S01]  /*34f0*/  IMAD.MOV.U32 R3, RZ, RZ, R21 ;  /* 0x000000ffff037224 */ /* 0x001fe200078e0015 */
[----:B------:R-:W-:Y:S01]  /*3500*/  ISETP.GT.U32.AND P4, PT, R16, R8, PT ;  /* 0x000000081000720c */ /* 0x000fe20003f84070 */
[----:B------:R-:W-:Y:S01]  /*3510*/  IMAD.HI.U32 R21, R0, R6, RZ ;  /* 0x0000000600157227 */ /* 0x000fe200078e00ff */
[----:B------:R-:W-:-:S03]  /*3520*/  IABS R25, R15 ;  /* 0x0000000f00197213 */ /* 0x000fc60000000000 */
[----:B------:R-:W-:Y:S01]  /*3530*/  @!P3 IMAD.MOV R3, RZ, RZ, -R3 ;  /* 0x000000ffff03b224 */ /* 0x000fe200078e0a03 */
[----:B------:R-:W-:Y:S01]  /*3540*/  ISETP.GE.AND P3, PT, R7, RZ, PT ;  /* 0x000000ff0700720c */ /* 0x000fe20003f66270 */
[----:B------:R-:W-:Y:S02]  /*3550*/  IMAD.MOV R21, RZ, RZ, -R21 ;  /* 0x000000ffff157224 */ /* 0x000fe400078e0a15 */
[----:B------:R-:W-:Y:S01]  /*3560*/  @!P5 IMAD.IADD R24, R24, 0x1, -R16 ;  /* 0x000000011818d824 */ /* 0x000fe200078e0a10 */
[----:B------:R0:W-:Y:S01]  /*3570*/  STL [R1+0x60], R3 ;  /* 0x0000600301007387 */ /* 0x0001e20000100800 */
[----:B------:R-:W-:Y:S02]  /*3580*/  IMAD R6, R16, R21, R6 ;  /* 0x0000001510067224 */ /* 0x000fe400078e0206 */
[----:B------:R-:W-:Y:S02]  /*3590*/  @!P4 IMAD.IADD R8, R8, 0x1, -R16 ;  /* 0x000000010808c824 */ /* 0x000fe400078e0a10 */
[----:B------:R-:W-:Y:S01]  /*35a0*/  VIADD R21, R4, 0x38 ;  /* 0x0000003804157836 */ /* 0x000fe20000000000 */
[----:B------:R-:W-:Y:S01]  /*35b0*/  ISETP.GT.U32.AND P5, PT, R16, R6, PT ;  /* 0x000000061000720c */ /* 0x000fe20003fa4070 */
[----:B------:R-:W-:Y:S01]  /*35c0*/  VIADD R7, R4, 0x34 ;  /* 0x0000003404077836 */ /* 0x000fe20000000000 */
[----:B------:R-:W-:Y:S01]  /*35d0*/  ISETP.GT.U32.AND P4, PT, R16, R8, PT ;  /* 0x000000081000720c */ /* 0x000fe20003f84070 */
[----:B------:R-:W-:-:S02]  /*35e0*/  VIADD R13, R4, 0x20 ;  /* 0x00000020040d7836 */ /* 0x000fc40000000000 */
[----:B0-----:R-:W-:Y:S01]  /*35f0*/  IMAD.MOV.U32 R3, RZ, RZ, R5 ;  /* 0x000000ffff037224 */ /* 0x001fe200078e0005 */
[----:B------:R-:W-:Y:S01]  /*3600*/  IABS R22, R7 ;  /* 0x0000000700167213 */ /* 0x000fe20000000000 */
[C---:B------:R-:W-:Y:S01]  /*3610*/  VIADD R5, R4.reuse, 0x3c ;  /* 0x0000003c04057836 */ /* 0x040fe20000000000 */
[----:B------:R-:W-:Y:S01]  /*3620*/  IABS R27, R13 ;  /* 0x0000000d001b7213 */ /* 0x000fe20000000000 */
[----:B------:R-:W-:Y:S02]  /*3630*/  @!P0 IMAD.MOV R3, RZ, RZ, -R3 ;  /* 0x000000ffff038224 */ /* 0x000fe400078e0a03 */
[----:B------:R-:W-:Y:S01]  /*3640*/  VIADD R10, R4, 0x10 ;  /* 0x00000010040a7836 */ /* 0x000fe20000000000 */
[----:B------:R-:W-:Y:S01]  /*3650*/  IABS R20, R5 ;  /* 0x0000000500147213 */ /* 0x000fe20000000000 */
[--C-:B------:R-:W-:Y:S01]  /*3660*/  @!P5 IMAD.IADD R6, R6, 0x1, -R16.reuse ;  /* 0x000000010606d824 */ /* 0x100fe200078e0a10 */
[----:B------:R0:W-:Y:S01]  /*3670*/  STL [R1+0x58], R3 ;  /* 0x0000580301007387 */ /* 0x0001e20000100800 */
[----:B------:R-:W-:Y:S01]  /*3680*/  @!P4 IMAD.IADD R8, R8, 0x1, -R16 ;  /* 0x000000010808c824 */ /* 0x000fe200078e0a10 */
[----:B------:R-:W-:Y:S01]  /*3690*/  ISETP.GE.AND P0, PT, R5, RZ, PT ;  /* 0x000000ff0500720c */ /* 0x000fe20003f06270 */
[----:B------:R-:W-:Y:S01]  /*36a0*/  VIADD R5, R4, 0x30 ;  /* 0x0000003004057836 */ /* 0x000fe20000000000 */
[----:B------:R-:W-:Y:S01]  /*36b0*/  ISETP.GT.U32.AND P5, PT, R16, R6, PT ;  /* 0x000000061000720c */ /* 0x000fe20003fa4070 */
[C---:B------:R-:W-:Y:S01]  /*36c0*/  VIADD R9, R4.reuse, 0xc ;  /* 0x0000000c04097836 */ /* 0x040fe20000000000 */
[----:B------:R-:W-:Y:S01]  /*36d0*/  ISETP.GE.AND P4, PT, R7, RZ, PT ;  /* 0x000000ff0700720c */ /* 0x000fe20003f86270 */
[----:B------:R-:W-:Y:S01]  /*36e0*/  VIADD R19, R4, 0x4 ;  /* 0x0000000404137836 */ /* 0x000fe20000000000 */
[----:B------:R-:W-:Y:S01]  /*36f0*/  IABS R23, R5 ;  /* 0x0000000500177213 */ /* 0x000fe20000000000 */
[----:B0-----:R-:W-:-:S02]  /*3700*/  IMAD.MOV.U32 R3, RZ, RZ, R2 ;  /* 0x000000ffff037224 */ /* 0x001fc400078e0002 */
[----:B------:R-:W-:-:S04]  /*3710*/  IMAD.HI.U32 R2, R0, R20, RZ ;  /* 0x0000001400027227 */ /* 0x000fc800078e00ff */
[----:B------:R-:W-:Y:S01]  /*3720*/  @!P1 IMAD.MOV R3, RZ, RZ, -R3 ;  /* 0x000000ffff039224 */ /* 0x000fe200078e0a03 */
[----:B------:R-:W-:Y:S01]  /*3730*/  ISETP.GE.AND P1, PT, R21, RZ, PT ;  /* 0x000000ff1500720c */ /* 0x000fe20003f26270 */
[----:B------:R-:W-:Y:S01]  /*3740*/  IMAD.MOV R2, RZ, RZ, -R2 ;  /* 0x000000ffff027224 */ /* 0x000fe200078e0a02 */
[----:B------:R-:W-:Y:S01]  /*3750*/  IABS R21, R21 ;  /* 0x0000001500157213 */ /* 0x000fe20000000000 */
[----:B------:R-:W-:Y:S01]  /*3760*/  @!P5 IMAD.IADD R6, R6, 0x1, -R16 ;  /* 0x000000010606d824 */ /* 0x000fe200078e0a10 */
[----:B------:R0:W-:Y:S01]  /*3770*/  STL [R1+0x50], R3 ;  /* 0x0000500301007387 */ /* 0x0001e20000100800 */
[----:B------:R-:W-:Y:S01]  /*3780*/  IMAD R20, R16, R2, R20 ;  /* 0x0000000210147224 */ /* 0x000fe200078e0214 */
[----:B------:R-:W-:Y:S01]  /*3790*/  ISETP.GE.AND P5, PT, R5, RZ, PT ;  /* 0x000000ff0500720c */ /* 0x000fe20003fa6270 */
[----:B------:R-:W-:-:S04]  /*37a0*/  IMAD.HI.U32 R17, R0, R21, RZ ;  /* 0x0000001500117227 */ /* 0x000fc800078e00ff */
[----:B------:R-:W-:Y:S02]  /*37b0*/  IMAD.MOV R17, RZ, RZ, -R17 ;  /* 0x000000ffff117224 */ /* 0x000fe400078e0a11 */
[----:B------:R-:W-:-:S04]  /*37c0*/  IMAD.HI.U32 R2, R0, R22, RZ ;  /* 0x0000001600027227 */ /* 0x000fc800078e00ff */
[----:B0-----:R-:W-:Y:S02]  /*37d0*/  IMAD.MOV.U32 R3, RZ, RZ, R24 ;  /* 0x000000ffff037224 */ /* 0x001fe400078e0018 */
[C---:B------:R-:W-:Y:S02]  /*37e0*/  IMAD R21, R16.reuse, R17, R21 ;  /* 0x0000001110157224 */ /* 0x040fe400078e0215 */
[----:B------:R-:W-:Y:S01]  /*37f0*/  @!P2 IMAD.MOV R3, RZ, RZ, -R3 ;  /* 0x000000ffff03a224 */ /* 0x000fe200078e0a03 */
[----:B------:R-:W-:Y:S01]  /*3800*/  ISETP.GT.U32.AND P2, PT, R16, R20, PT ;  /* 0x000000141000720c */ /* 0x000fe20003f44070 */
[----:B------:R-:W-:Y:S02]  /*3810*/  IMAD.MOV R2, RZ, RZ, -R2 ;  /* 0x000000ffff027224 */ /* 0x000fe400078e0a02 */
[----:B------:R-:W-:Y:S01]  /*3820*/  IMAD.HI.U32 R7, R0, R23, RZ ;  /* 0x0000001700077227 */ /* 0x000fe200078e00ff */
[----:B------:R0:W-:Y:S03]  /*3830*/  STL [R1+0x38], R3 ;  /* 0x0000380301007387 */ /* 0x0001e60000100800 */
[----:B------:R-:W-:-:S02]  /*3840*/  IMAD R22, R16, R2, R22 ;  /* 0x0000000210167224 */ /* 0x000fc400078e0216 */
[----:B------:R-:W-:Y:S02]  /*3850*/  VIADD R2, R4, 0x2c ;  /* 0x0000002c04027836 */ /* 0x000fe40000000000 */
[----:B------:R-:W-:Y:S02]  /*3860*/  IMAD.MOV R7, RZ, RZ, -R7 ;  /* 0x000000ffff077224 */ /* 0x000fe400078e0a07 */
[----:B------:R-:W-:Y:S01]  /*3870*/  @!P2 IMAD.IADD R20, R20, 0x1, -R16 ;  /* 0x000000011414a824 */ /* 0x000fe200078e0a10 */
[----:B------:R-:W-:Y:S01]  /*3880*/  IABS R24, R2 ;  /* 0x0000000200187213 */ /* 0x000fe20000000000 */
[----:B0-----:R-:W-:Y:S01]  /*3890*/  IMAD.MOV.U32 R3, RZ, RZ, R8 ;  /* 0x000000ffff037224 */ /* 0x001fe200078e0008 */
[C---:B------:R-:W-:Y:S01]  /*38a0*/  ISETP.GT.U32.AND P2, PT, R16.reuse, R22, PT ;  /* 0x000000161000720c */ /* 0x040fe20003f44070 */
[C---:B------:R-:W-:Y:S01]  /*38b0*/  IMAD R23, R16.reuse, R7, R23 ;  /* 0x0000000710177224 */ /* 0x040fe200078e0217 */
[----:B------:R-:W-:Y:S01]  /*38c0*/  IABS R7, R11 ;  /* 0x0000000b00077213 */ /* 0x000fe20000000000 */
[----:B------:R-:W-:Y:S01]  /*38d0*/  @!P3 IMAD.MOV R3, RZ, RZ, -R3 ;  /* 0x000000ffff03b224 */ /* 0x000fe200078e0a03 */
[----:B------:R-:W-:Y:S01]  /*38e0*/  ISETP.GT.U32.AND P3, PT, R16, R21, PT ;  /* 0x000000151000720c */ /* 0x000fe20003f64070 */
[----:B------:R-:W-:Y:S01]  /*38f0*/  IMAD.HI.U32 R5, R0, R24, RZ ;  /* 0x0000001800057227 */ /* 0x000fe200078e00ff */
[----:B------:R-:W-:-:S02]  /*3900*/  IABS R8, R9 ;  /* 0x0000000900087213 */ /* 0x000fc40000000000 */
[----:B------:R0:W-:Y:S01]  /*3910*/  STL [R1+0x34], R3 ;  /* 0x0000340301007387 */ /* 0x0001e20000100800 */
[----:B------:R-:W-:-:S03]  /*3920*/  IMAD.MOV R5, RZ, RZ, -R5 ;  /* 0x000000ffff057224 */ /* 0x000fc600078e0a05 */
[----:B------:R1:W-:Y:S01]  /*3930*/  STL [R1+0xb50], R15 ;  /* 0x000b500f01007387 */ /* 0x0003e20000100800 */
[----:B------:R-:W-:Y:S02]  /*3940*/  IMAD R24, R16, R5, R24 ;  /* 0x0000000510187224 */ /* 0x000fe400078e0218 */
[--C-:B------:R-:W-:Y:S02]  /*3950*/  @!P2 IMAD.IADD R22, R22, 0x1, -R16.reuse ;  /* 0x000000011616a824 */ /* 0x100fe400078e0a10 */
[----:B------:R-:W-:Y:S01]  /*3960*/  @!P3 IMAD.IADD R21, R21, 0x1, -R16 ;  /* 0x000000011515b824 */ /* 0x000fe200078e0a10 */
[C---:B------:R-:W-:Y:S01]  /*3970*/  ISETP.GT.U32.AND P3, PT, R16.reuse, R20, PT ;  /* 0x000000141000720c */ /* 0x040fe20003f64070 */
[----:B0-----:R-:W-:Y:S01]  /*3980*/  IMAD.MOV.U32 R3, RZ, RZ, R6 ;  /* 0x000000ffff037224 */ /* 0x001fe200078e0006 */
[----:B------:R-:W-:Y:S01]  /*3990*/  ISETP.GT.U32.AND P2, PT, R16, R22, PT ;  /* 0x000000161000720c */ /* 0x000fe20003f44070 */
[----:B------:R-:W-:Y:S01]  /*39a0*/  IMAD.HI.U32 R6, R0, R26, RZ ;  /* 0x0000001a00067227 */ /* 0x000fe200078e00ff */
[----:B-1----:R-:W-:-:S03]  /*39b0*/  IABS R15, R4 ;  /* 0x00000004000f7213 */ /* 0x002fc60000000000 */
[----:B------:R-:W-:Y:S01]  /*39c0*/  @!P6 IMAD.MOV R3, RZ, RZ, -R3 ;  /* 0x000000ffff03e224 */ /* 0x000fe200078e0a03 */
[----:B------:R-:W-:Y:S01]  /*39d0*/  ISETP.GT.U32.AND P6, PT, R16, R21, PT ;  /* 0x000000151000720c */ /* 0x000fe20003fc4070 */
[----:B------:R-:W-:Y:S02]  /*39e0*/  IMAD.MOV R6, RZ, RZ, -R6 ;  /* 0x000000ffff067224 */ /* 0x000fe400078e0a06 */
[----:B------:R-:W-:Y:S01]  /*39f0*/  IMAD.HI.U32 R5, R0, R25, RZ ;  /* 0x0000001900057227 */ /* 0x000fe200078e00ff */
[----:B------:R0:W-:Y:S03]  /*3a00*/  STL [R1+0x28], R3 ;  /* 0x0000280301007387 */ /* 0x0001e60000100800 */
[--C-:B------:R-:W-:Y:S01]  /*3a10*/  @!P2 IMAD.IADD R22, R22, 0x1, -R16.reuse ;  /* 0x000000011616a824 */ /* 0x100fe200078e0a10 */
[----:B------:R-:W-:Y:S01]  /*3a20*/  ISETP.GE.AND P2, PT, R2, RZ, PT ;  /* 0x000000ff0200720c */ /* 0x000fe20003f46270 */
[--C-:B------:R-:W-:Y:S01]  /*3a30*/  @!P3 IMAD.IADD R20, R20, 0x1, -R16.reuse ;  /* 0x000000011414b824 */ /* 0x100fe200078e0a10 */
[----:B------:R-:W-:Y:S01]  /*3a40*/  ISETP.GT.U32.AND P3, PT, R16, R23, PT ;  /* 0x000000171000720c */ /* 0x000fe20003f64070 */
[----:B------:R-:W-:Y:S01]  /*3a50*/  IMAD.HI.U32 R2, R0, R28, RZ ;  /* 0x0000001c00027227 */ /* 0x000fe200078e00ff */
[----:B------:R1:W-:Y:S03]  /*3a60*/  STL [R1+0xb54], R14 ;  /* 0x000b540e01007387 */ /* 0x0003e60000100800 */
[----:B------:R-:W-:Y:S01]  /*3a70*/  @!P6 IMAD.IADD R21, R21, 0x1, -R16 ;  /* 0x000000011515e824 */ /* 0x000fe200078e0a10 */
[C---:B------:R-:W-:Y:S01]  /*3a80*/  ISETP.GT.U32.AND P6, PT, R16.reuse, R24, PT ;  /* 0x000000181000720c */ /* 0x040fe20003fc4070 */
[----:B------:R-:W-:Y:S01]  /*3a90*/  IMAD R26, R16, R6, R26 ;  /* 0x00000006101a7224 */ /* 0x000fe200078e021a */
[----:B------:R-:W-:Y:S01]  /*3aa0*/  IABS R6, R10 ;  /* 0x0000000a00067213 */ /* 0x000fe20000000000 */
[----:B------:R-:W-:-:S02]  /*3ab0*/  IMAD.MOV R2, RZ, RZ, -R2 ;  /* 0x000000ffff027224 */ /* 0x000fc400078e0a02 */
[----:B0-----:R-:W-:Y:S02]  /*3ac0*/  VIADD R3, R4, 0x8 ;  /* 0x0000000804037836 */ /* 0x001fe40000000000 */
[----:B------:R-:W-:Y:S02]  /*3ad0*/  IMAD R28, R16, R2, R28 ;  /* 0x00000002101c7224 */ /* 0x000fe400078e021c */
[----:B------:R-:W-:Y:S01]  /*3ae0*/  IMAD.HI.U32 R2, R0, R29, RZ ;  /* 0x0000001d00027227 */ /* 0x000fe200078e00ff */
[----:B------:R-:W-:-:S03]  /*3af0*/  IABS R17, R3 ;  /* 0x0000000300117213 */ /* 0x000fc60000000000 */
[----:B------:R-:W-:Y:S02]  /*3b00*/  @!P6 IMAD.IADD R24, R24, 0x1, -R16 ;  /* 0x000000011818e824 */ /* 0x000fe400078e0a10 */
[----:B------:R-:W-:Y:S02]  /*3b10*/  IMAD.MOV R2, RZ, RZ, -R2 ;  /* 0x000000ffff027224 */ /* 0x000fe400078e0a02 */
[----:B------:R-:W-:Y:S01]  /*3b20*/  @!P3 IMAD.IADD R23, R23, 0x1, -R16 ;  /* 0x000000011717b824 */ /* 0x000fe200078e0a10 */
[C---:B------:R-:W-:Y:S01]  /*3b30*/  ISETP.GT.U32.AND P6, PT, R16.reuse, R24, PT ;  /* 0x000000181000720c */ /* 0x040fe20003fc4070 */
[----:B------:R-:W-:Y:S02]  /*3b40*/  IMAD R29, R16, R2, R29 ;  /* 0x00000002101d7224 */ /* 0x000fe400078e021d */
[----:B------:R-:W-:Y:S01]  /*3b50*/  IMAD.HI.U32 R2, R0, R7, RZ ;  /* 0x0000000700027227 */ /* 0x000fe200078e00ff */
[----:B------:R-:W-:-:S03]  /*3b60*/  ISETP.GT.U32.AND P3, PT, R16, R23, PT ;  /* 0x000000171000720c */ /* 0x000fc60003f64070 */
[----:B------:R-:W-:Y:S02]  /*3b70*/  IMAD.MOV R2, RZ, RZ, -R2 ;  /* 0x000000ffff027224 */ /* 0x000fe400078e0a02 */
[----:B-1----:R-:W-:-:S04]  /*3b80*/  IMAD.HI.U32 R14, R0, R15, RZ ;  /* 0x0000000f000e7227 */ /* 0x002fc800078e00ff */
[----:B------:R-:W-:Y:S01]  /*3b90*/  @!P6 IMAD.IADD R24, R24, 0x1, -R16 ;  /* 0x000000011818e824 */ /* 0x000fe200078e0a10 */
[C---:B------:R-:W-:Y:S01]  /*3ba0*/  ISETP.GT.U32.AND P6, PT, R16.reuse, R26, PT ;  /* 0x0000001a1000720c */ /* 0x040fe20003fc4070 */
[----:B------:R-:W-:Y:S02]  /*3bb0*/  IMAD R7, R16, R2, R7 ;  /* 0x0000000210077224 */ /* 0x000fe400078e0207 */
[----:B------:R-:W-:-:S04]  /*3bc0*/  IMAD.HI.U32 R2, R0, R17, RZ ;  /* 0x0000001100027227 */ /* 0x000fc800078e00ff */
[----:B------:R-:W-:Y:S02]  /*3bd0*/  IMAD.MOV R2, RZ, RZ, -R2 ;  /* 0x000000ffff027224 */ /* 0x000fe400078e0a02 */
[--C-:B------:R-:W-:Y:S02]  /*3be0*/  @!P3 IMAD.IADD R23, R23, 0x1, -R16.reuse ;  /* 0x000000011717b824 */ /* 0x100fe400078e0a10 */
[----:B------:R-:W-:Y:S02]  /*3bf0*/  IMAD.MOV R5, RZ, RZ, -R5 ;  /* 0x000000ffff057224 */ /* 0x000fe400078e0a05 */
[----:B------:R-:W-:Y:S01]  /*3c00*/  @!P6 IMAD.IADD R26, R26, 0x1, -R16 ;  /* 0x000000011a1ae824 */ /* 0x000fe200078e0a10 */
[----:B------:R-:W-:Y:S01]  /*3c10*/  ISETP.GT.U32.AND P6, PT, R16, R28, PT ;  /* 0x0000001c1000720c */ /* 0x000fe20003fc4070 */
[----:B------:R-:W-:Y:S02]  /*3c20*/  @!P0 IMAD.MOV R20, RZ, RZ, -R20 ;  /* 0x000000ffff148224 */ /* 0x000fe400078e0a14 */
[----:B------:R-:W-:-:S02]  /*3c30*/  @!P1 IMAD.MOV R21, RZ, RZ, -R21 ;  /* 0x000000ffff159224 */ /* 0x000fc400078e0a15 */
[----:B------:R-:W-:Y:S02]  /*3c40*/  @!P4 IMAD.MOV R22, RZ, RZ, -R22 ;  /* 0x000000ffff16c224 */ /* 0x000fe400078e0a16 */
[----:B------:R-:W-:Y:S02]  /*3c50*/  @!P5 IMAD.MOV R23, RZ, RZ, -R23 ;  /* 0x000000ffff17d224 */ /* 0x000fe400078e0a17 */
[----:B------:R-:W-:Y:S02]  /*3c60*/  IMAD R25, R16, R5, R25 ;  /* 0x0000000510197224 */ /* 0x000fe400078e0219 */
[----:B------:R-:W-:-:S03]  /*3c70*/  IMAD.HI.U32 R5, R0, R27, RZ ;  /* 0x0000001b00057227 */ /* 0x000fc600078e00ff */
[----:B------:R-:W-:Y:S01]  /*3c80*/  ISETP.GT.U32.AND P3, PT, R16, R25, PT ;  /* 0x000000191000720c */ /* 0x000fe20003f64070 */
[----:B------:R-:W-:Y:S01]  /*3c90*/  @!P6 IMAD.IADD R28, R28, 0x1, -R16 ;  /* 0x000000011c1ce824 */ /* 0x000fe200078e0a10 */
[----:B------:R-:W-:Y:S01]  /*3ca0*/  ISETP.GE.AND P6, PT, R4, RZ, PT ;  /* 0x000000ff0400720c */ /* 0x000fe20003fc6270 */
[----:B------:R-:W-:Y:S02]  /*3cb0*/  IMAD R4, R16, R2, R17 ;  /* 0x0000000210047224 */ /* 0x000fe400078e0211 */
[----:B------:R-:W-:Y:S02]  /*3cc0*/  IMAD.MOV R2, RZ, RZ, -R14 ;  /* 0x000000ffff027224 */ /* 0x000fe400078e0a0e */
[----:B------:R-:W2:Y:S01]  /*3cd0*/  LDL.LU R14, [R1+0xb54] ;  /* 0x000b5400010e7983 */ /* 0x000ea20000300800 */
[----:B------:R-:W-:-:S03]  /*3ce0*/  IMAD.MOV R5, RZ, RZ, -R5 ;  /* 0x000000ffff057224 */ /* 0x000fc600078e0a05 */
[----:B------:R-:W-:Y:S01]  /*3cf0*/  STL [R1+0xaf0], R20 ;  /* 0x000af01401007387 */ /* 0x000fe20000100800 */
[C---:B------:R-:W-:Y:S02]  /*3d00*/  IMAD R2, R16.reuse, R2, R15 ;  /* 0x0000000210027224 */ /* 0x040fe400078e020f */
[----:B------:R-:W-:Y:S01]  /*3d10*/  IMAD R27, R16, R5, R27 ;  /* 0x00000005101b7224 */ /* 0x000fe200078e021b */
[----:B------:R0:W-:Y:S01]  /*3d20*/  STL [R1+0xaf4], R21 ;  /* 0x000af41501007387 */ /* 0x0001e20000100800 */
[----:B------:R-:W-:Y:S02]  /*3d30*/  @!P3 IMAD.IADD R25, R25, 0x1, -R16 ;  /* 0x000000011919b824 */ /* 0x000fe400078e0a10 */
[----:B------:R-:W-:Y:S01]  /*3d40*/  IMAD.HI.U32 R5, R0, R6, RZ ;  /* 0x0000000600057227 */ /* 0x000fe200078e00ff */
[----:B------:R1:W-:Y:S01]  /*3d50*/  STL [R1+0xaf8], R22 ;  /* 0x000af81601007387 */ /* 0x0003e20000100800 */
[C---:B------:R-:W-:Y:S02]  /*3d60*/  ISETP.GT.U32.AND P3, PT, R16.reuse, R27, PT ;  /* 0x0000001b1000720c */ /* 0x040fe40003f64070 */
[----:B------:R-:W-:Y:S01]  /*3d70*/  IMAD.MOV R5, RZ, RZ, -R5 ;  /* 0x000000ffff057224 */ /* 0x000fe200078e0a05 */
[----:B------:R3:W-:Y:S01]  /*3d80*/  STL [R1+0xafc], R23 ;  /* 0x000afc1701007387 */ /* 0x0007e20000100800 */
[----:B------:R-:W-:-:S02]  /*3d90*/  ISETP.GT.U32.AND P0, PT, R16, R25, PT ;  /* 0x000000191000720c */ /* 0x000fc40003f04070 */
[----:B------:R-:W-:Y:S01]  /*3da0*/  IMAD R6, R16, R5, R6 ;  /* 0x0000000510067224 */ /* 0x000fe200078e0206 */
[----:B------:R-:W4:Y:S01]  /*3db0*/  LDL.LU R15, [R1+0xb50] ;  /* 0x000b5000010f7983 */ /* 0x000f220000300800 */
[----:B------:R-:W-:Y:S01]  /*3dc0*/  IMAD.HI.U32 R5, R0, R8, RZ ;  /* 0x0000000800057227 */ /* 0x000fe200078e00ff */
[----:B------:R-:W-:-:S03]  /*3dd0*/  ISETP.GT.U32.AND P1, PT, R16, R26, PT ;  /* 0x0000001a1000720c */ /* 0x000fc60003f24070 */
[----:B------:R-:W-:Y:S02]  /*3de0*/  IMAD.MOV R5, RZ, RZ, -R5 ;  /* 0x000000ffff057224 */ /* 0x000fe400078e0a05 */
[----:B------:R-:W-:Y:S01]  /*3df0*/  @!P3 IMAD.IADD R27, R27, 0x1, -R16 ;  /* 0x000000011b1bb824 */ /* 0x000fe200078e0a10 */
[C---:B------:R-:W-:Y:S01]  /*3e00*/  ISETP.GT.U32.AND P3, PT, R16.reuse, R29, PT ;  /* 0x0000001d1000720c */ /* 0x040fe20003f64070 */
[----:B0-----:R-:W0:Y:S01]  /*3e10*/  S2R R21, SR_TID.X ;  /* 0x0000000000157919 */ /* 0x001e220000002100 */
[C---:B------:R-:W-:Y:S01]  /*3e20*/  IMAD R5, R16.reuse, R5, R8 ;  /* 0x0000000510057224 */ /* 0x040fe200078e0208 */
[----:B------:R-:W-:Y:S02]  /*3e30*/  ISETP.GT.U32.AND P4, PT, R16, R28, PT ;  /* 0x0000001c1000720c */ /* 0x000fe40003f84070 */
[----:B------:R-:W-:-:S08]  /*3e40*/  IABS R8, R19 ;  /* 0x0000001300087213 */ /* 0x000fd00000000000 */
[----:B------:R-:W-:Y:S01]  /*3e50*/  @!P3 IMAD.IADD R29, R29, 0x1, -R16 ;  /* 0x000000011d1db824 */ /* 0x000fe200078e0a10 */
[C---:B------:R-:W-:Y:S01]  /*3e60*/  ISETP.GT.U32.AND P3, PT, R16.reuse, R27, PT ;  /* 0x0000001b1000720c */ /* 0x040fe20003f64070 */
[----:B------:R-:W-:Y:S01]  /*3e70*/  @!P2 IMAD.MOV R24, RZ, RZ, -R24 ;  /* 0x000000ffff18a224 */ /* 0x000fe200078e0a18 */
[----:B------:R-:W-:Y:S01]  /*3e80*/  ISETP.GT.U32.AND P2, PT, R16, R7, PT ;  /* 0x000000071000720c */ /* 0x000fe20003f44070 */
[----:B------:R-:W-:-:S04]  /*3e90*/  IMAD.HI.U32 R0, R0, R8, RZ ;  /* 0x0000000800007227 */ /* 0x000fc800078e00ff */
[--C-:B------:R-:W-:Y:S01]  /*3ea0*/  @!P0 IMAD.IADD R25, R25, 0x1, -R16.reuse ;  /* 0x0000000119198824 */ /* 0x100fe200078e0a10 */
[----:B------:R-:W-:Y:S01]  /*3eb0*/  ISETP.GT.U32.AND P0, PT, R16, R6, PT ;  /* 0x000000061000720c */ /* 0x000fe20003f04070 */
[----:B------:R-:W-:-:S04]  /*3ec0*/  @!P1 IMAD.IADD R26, R26, 0x1, -R16 ;  /* 0x000000011a1a9824 */ /* 0x000fc800078e0a10 */
[----:B------:R-:W-:Y:S01]  /*3ed0*/  @!P3 IMAD.IADD R27, R27, 0x1, -R16 ;  /* 0x000000011b1bb824 */ /* 0x000fe200078e0a10 */
[C---:B------:R-:W-:Y:S02]  /*3ee0*/  ISETP.GT.U32.AND P3, PT, R16.reuse, R4, PT ;  /* 0x000000041000720c */ /* 0x040fe40003f64070 */
[C---:B------:R-:W-:Y:S01]  /*3ef0*/  ISETP.GT.U32.AND P1, PT, R16.reuse, R5, PT ;  /* 0x000000051000720c */ /* 0x040fe20003f24070 */
[----:B------:R-:W-:Y:S01]  /*3f00*/  IMAD.MOV R0, RZ, RZ, -R0 ;  /* 0x000000ffff007224 */ /* 0x000fe200078e0a00 */
[----:B------:R-:W-:Y:S01]  /*3f10*/  ISETP.GT.U32.AND P5, PT, R16, R29, PT ;  /* 0x0000001d1000720c */ /* 0x000fe20003fa4070 */
[----:B------:R-:W-:Y:S01]  /*3f20*/  @!P4 IMAD.IADD R28, R28, 0x1, -R16 ;  /* 0x000000011c1cc824 */ /* 0x000fe200078e0a10 */
[C---:B------:R-:W-:Y:S01]  /*3f30*/  ISETP.GT.U32.AND P4, PT, R16.reuse, R2, PT ;  /* 0x000000021000720c */ /* 0x040fe20003f84070 */
[----:B------:R-:W-:Y:S02]  /*3f40*/  IMAD R8, R16, R0, R8 ;  /* 0x0000000010087224 */ /* 0x000fe400078e0208 */
[----:B------:R-:W-:-:S02]  /*3f50*/  @!P2 IMAD.IADD R7, R7, 0x1, -R16 ;  /* 0x000000010707a824 */ /* 0x000fc400078e0a10 */
[--C-:B------:R-:W-:Y:S02]  /*3f60*/  @!P0 IMAD.IADD R6, R6, 0x1, -R16.reuse ;  /* 0x0000000106068824 */ /* 0x100fe400078e0a10 */
[--C-:B------:R-:W-:Y:S01]  /*3f70*/  @!P3 IMAD.IADD R4, R4, 0x1, -R16.reuse ;  /* 0x000000010404b824 */ /* 0x100fe200078e0a10 */
[----:B------:R-:W-:Y:S01]  /*3f80*/  ISETP.GT.U32.AND P3, PT, R16, R8, PT ;  /* 0x000000081000720c */ /* 0x000fe20003f64070 */
[--C-:B------:R-:W-:Y:S01]  /*3f90*/  @!P1 IMAD.IADD R5, R5, 0x1, -R16.reuse ;  /* 0x0000000105059824 */ /* 0x100fe200078e0a10 */
[----:B------:R-:W-:Y:S01]  /*3fa0*/  ISETP.GE.AND P0, PT, R13, RZ, PT ;  /* 0x000000ff0d00720c */ /* 0x000fe20003f06270 */
[--C-:B------:R-:W-:Y:S01]  /*3fb0*/  @!P5 IMAD.IADD R29, R29, 0x1, -R16.reuse ;  /* 0x000000011d1dd824 */ /* 0x100fe200078e0a10 */
[----:B------:R-:W-:Y:S01]  /*3fc0*/  ISETP.GE.AND P1, PT, R12, RZ, PT ;  /* 0x000000ff0c00720c */ /* 0x000fe20003f26270 */
[----:B------:R-:W-:Y:S01]  /*3fd0*/  @!P4 IMAD.IADD R2, R2, 0x1, -R16 ;  /* 0x000000010202c824 */ /* 0x000fe200078e0a10 */
[----:B------:R-:W-:Y:S01]  /*3fe0*/  ISETP.GE.AND P4, PT, R18, RZ, PT ;  /* 0x000000ff1200720c */ /* 0x000fe20003f86270 */
[C---:B0-----:R-:W-:Y:S01]  /*3ff0*/  IMAD.SHL.U32 R0, R21.reuse, 0x20, RZ ;  /* 0x0000002015007824 */ /* 0x041fe200078e00ff */
[----:B------:R-:W-:-:S02]  /*4000*/  LOP3.LUT R18, R21, 0x180, RZ, 0xc0, !PT ;  /* 0x0000018015127812 */ /* 0x000fc400078ec0ff */
[----:B------:R-:W-:-:S03]  /*4010*/  LOP3.LUT R20, R21, 0x3, RZ, 0xc0, !PT ;  /* 0x0000000315147812 */ /* 0x000fc600078ec0ff */
[----:B------:R-:W-:Y:S01]  /*4020*/  @!P3 IMAD.IADD R8, R8, 0x1, -R16 ;  /* 0x000000010808b824 */ /* 0x000fe200078e0a10 */
[C---:B------:R-:W-:Y:S01]  /*4030*/  ISETP.GT.U32.AND P3, PT, R16.reuse, R7, PT ;  /* 0x000000071000720c */ /* 0x040fe20003f64070 */
[----:B------:R-:W-:Y:S01]  /*4040*/  @!P0 IMAD.MOV R27, RZ, RZ, -R27 ;  /* 0x000000ffff1b8224 */ /* 0x000fe200078e0a1b */
[----:B-1----:R-:W-:Y:S01]  /*4050*/  SHF.R.U32.HI R22, RZ, 0x2, R21 ;  /* 0x00000002ff167819 */ /* 0x002fe20000011615 */
[----:B------:R-:W-:Y:S01]  /*4060*/  @!P1 IMAD.MOV R28, RZ, RZ, -R28 ;  /* 0x000000ffff1c9224 */ /* 0x000fe200078e0a1c */
[----:B---3--:R-:W-:Y:S02]  /*4070*/  SHF.R.U32.HI R23, RZ, 0x3, R18 ;  /* 0x00000003ff177819 */ /* 0x008fe40000011612 */
[----:B------:R-:W-:Y:S01]  /*4080*/  ISETP.GT.U32.AND P0, PT, R16, R5, PT ;  /* 0x000000051000720c */ /* 0x000fe20003f04070 */
[----:B------:R-:W-:Y:S01]  /*4090*/  STL [R1+0xb00], R24 ;  /* 0x000b001801007387 */ /* 0x000fe20000100800 */
[----:B------:R-:W-:Y:S01]  /*40a0*/  LOP3.LUT R18, R0, 0xc00, RZ, 0xc0, !PT ;  /* 0x00000c0000127812 */ /* 0x000fe200078ec0ff */
[----:B------:R-:W-:Y:S01]  /*40b0*/  IMAD R0, R20, 0x420, RZ ;  /* 0x0000042014007824 */ /* 0x000fe200078e02ff */
[----:B------:R-:W-:-:S02]  /*40c0*/  ISETP.GT.U32.AND P1, PT, R16, R4, PT ;  /* 0x000000041000720c */ /* 0x000fc40003f24070 */
[----:B------:R-:W-:Y:S01]  /*40d0*/  SGXT.U32 R22, R22, 0x3 ;  /* 0x000000031616781a */ /* 0x000fe20000000000 */
[----:B------:R-:W-:-:S03]  /*40e0*/  @!P4 IMAD.MOV R29, RZ, RZ, -R29 ;  /* 0x000000ffff1dc224 */ /* 0x000fc600078e0a1d */
[----:B------:R-:W-:Y:S01]  /*40f0*/  LOP3.LUT R0, R0, R22, R23, 0x1e, !PT ;  /* 0x0000001600007212 */ /* 0x000fe200078e1e17 */
[--C-:B------:R-:W-:Y:S01]  /*4100*/  @!P3 IMAD.IADD R7, R7, 0x1, -R16.reuse ;  /* 0x000000010707b824 */ /* 0x100fe200078e0a10 */
[----:B------:R-:W-:Y:S01]  /*4110*/  LOP3.LUT R17, R21, 0x7, RZ, 0xc0, !PT ;  /* 0x0000000715117812 */ /* 0x000fe200078ec0ff */
[--C-:B------:R-:W-:Y:S01]  /*4120*/  @!P0 IMAD.IADD R5, R5, 0x1, -R16.reuse ;  /* 0x0000000105058824 */ /* 0x100fe200078e0a10 */
[----:B------:R-:W-:Y:S01]  /*4130*/  ISETP.GE.AND P3, PT, R11, RZ, PT ;  /* 0x000000ff0b00720c */ /* 0x000fe20003f66270 */
[----:B------:R-:W-:Y:S01]  /*4140*/  IMAD.SHL.U32 R21, R21, 0x2, RZ ;  /* 0x0000000215157824 */ /* 0x000fe200078e00ff */
[----:B------:R-:W-:Y:S01]  /*4150*/  ISETP.GE.AND P0, PT, R9, RZ, PT ;  /* 0x000000ff0900720c */ /* 0x000fe20003f06270 */
[----:B------:R-:W-:Y:S01]  /*4160*/  @!P1 IMAD.IADD R4, R4, 0x1, -R16 ;  /* 0x0000000104049824 */ /* 0x000fe200078e0a10 */
[----:B------:R-:W-:Y:S01]  /*4170*/  ISETP.GE.AND P1, PT, R3, RZ, PT ;  /* 0x000000ff0300720c */ /* 0x000fe20003f26270 */
[C---:B------:R-:W-:Y:S02]  /*4180*/  IMAD.SHL.U32 R20, R17.reuse, 0x10, RZ ;  /* 0x0000001011147824 */ /* 0x040fe400078e00ff */
[----:B------:R-:W-:-:S03]  /*4190*/  IMAD R18, R17, 0x80, R18 ;  /* 0x0000008011127824 */ /* 0x000fc600078e0212 */
[----:B------:R-:W-:Y:S02]  /*41a0*/  LOP3.LUT R17, R20, 0x30, R21, 0x78, !PT ;  /* 0x0000003014117812 */ /* 0x000fe400078e7815 */
[----:B--2---:R-:W-:Y:S02]  /*41b0*/  ISETP.GE.AND P2, PT, R14, RZ, PT ;  /* 0x000000ff0e00720c */ /* 0x004fe40003f46270 */
[----:B----4-:R-:W-:-:S11]  /*41c0*/  ISETP.GE.AND P5, PT, R15, RZ, PT ;  /* 0x000000ff0f00720c */ /* 0x010fd60003fa6270 */
[----:B------:R-:W-:Y:S01]  /*41d0*/  @!P2 IMAD.MOV R26, RZ, RZ, -R26 ;  /* 0x000000ffff1aa224 */ /* 0x000fe200078e0a1a */
[----:B------:R-:W-:Y:S01]  /*41e0*/  ISETP.GT.U32.AND P2, PT, R16, R6, PT ;  /* 0x000000061000720c */ /* 0x000fe20003f44070 */
[----:B------:R-:W2:Y:S04]  /*41f0*/  LDL.LU R15, [R1+0xb4c] ;  /* 0x000b4c00010f7983 */ /* 0x000ea80000300800 */
[----:B------:R-:W3:Y:S04]  /*4200*/  LDL.LU R14, [R1+0xb48] ;  /* 0x000b4800010e7983 */ /* 0x000ee80000300800 */
[----:B------:R-:W4:Y:S01]  /*4210*/  LDL.LU R13, [R1+0xb44] ;  /* 0x000b4400010d7983 */ /* 0x000f220000300800 */
[----:B------:R-:W-:-:S03]  /*4220*/  @!P5 IMAD.MOV R25, RZ, RZ, -R25 ;  /* 0x000000ffff19d224 */ /* 0x000fc600078e0a19 */
[----:B------:R-:W2:Y:S04]  /*4230*/  LDL.LU R12, [R1+0xb40] ;  /* 0x000b4000010c7983 */ /* 0x000ea80000300800 */
[----:B------:R-:W-:Y:S04]  /*4240*/  STL [R1+0xb04], R25 ;  /* 0x000b041901007387 */ /* 0x000fe80000100800 */
[----:B------:R-:W-:Y:S01]  /*4250*/  STL [R1+0xb08], R26 ;  /* 0x000b081a01007387 */ /* 0x000fe20000100800 */
[----:B------:R-:W-:-:S03]  /*4260*/  @!P2 IMAD.IADD R6, R6, 0x1, -R16 ;  /* 0x000000010606a824 */ /* 0x000fc600078e0a10 */
[----:B------:R-:W-:Y:S01]  /*4270*/  STL [R1+0xb0c], R27 ;  /* 0x000b0c1b01007387 */ /* 0x000fe20000100800 */
[----:B------:R-:W-:-:S03]  /*4280*/  ISETP.GE.AND P2, PT, R10, RZ, PT ;  /* 0x000000ff0a00720c */ /* 0x000fc60003f46270 */
[----:B------:R-:W-:Y:S04]  /*4290*/  STL [R1+0xb18], R28 ;  /* 0x000b181c01007387 */ /* 0x000fe80000100800 */
[----:B------:R-:W-:Y:S04]  /*42a0*/  STL [R1+0xb1c], R29 ;  /* 0x000b1c1d01007387 */ /* 0x000fe80000100800 */
[----:B------:R0:W-:Y:S04]  /*42b0*/  STL [R1+0xa40], R0 ;  /* 0x000a400001007387 */ /* 0x0001e80000100800 */
[----:B------:R-:W2:Y:S04]  /*42c0*/  LDL.LU R11, [R1+0xb3c] ;  /* 0x000b3c00010b7983 */ /* 0x000ea80000300800 */
[----:B------:R-:W2:Y:S04]  /*42d0*/  LDL.LU R10, [R1+0xb38] ;  /* 0x000b3800010a7983 */ /* 0x000ea80000300800 */
[----:B------:R-:W2:Y:S04]  /*42e0*/  LDL.LU R9, [R1+0xb34] ;  /* 0x000b340001097983 */ /* 0x000ea80000300800 */
[----:B------:R-:W2:Y:S04]  /*42f0*/  LDL.LU R3, [R1+0xb30] ;  /* 0x000b300001037983 */ /* 0x000ea80000300800 */
[----:B------:R-:W3:Y:S01]  /*4300*/  LDL.LU R20, [R1] ;  /* 0x0000000001147983 */ /* 0x000ee20000300800 */
[----:B------:R-:W-:Y:S01]  /*4310*/  ISETP.GT.U32.AND P5, PT, R16, R2, PT ;  /* 0x000000021000720c */ /* 0x000fe20003fa4070 */
[----:B0-----:R-:W-:-:S02]  /*4320*/  IMAD.IADD R0, R18, 0x1, R17 ;  /* 0x0000000112007824 */ /* 0x001fc400078e0211 */
[----:B------:R-:W4:Y:S10]  /*4330*/  LDL.LU R28, [R1+0x18] ;  /* 0x00001800011c7983 */ /* 0x000f340000300800 */
[----:B------:R-:W-:Y:S01]  /*4340*/  @!P5 IMAD.IADD R2, R2, 0x1, -R16 ;  /* 0x000000010202d824 */ /* 0x000fe200078e0a10 */
[----:B------:R-:W-:-:S02]  /*4350*/  ISETP.GE.AND P5, PT, R19, RZ, PT ;  /* 0x000000ff1300720c */ /* 0x000fc40003fa6270 */
[----:B------:R-:W4:Y:S04]  /*4360*/  LDL.LU R19, [R1+0x30] ;  /* 0x0000300001137983 */ /* 0x000f280000300800 */
[----:B------:R3:W-:Y:S04]  /*4370*/  STL [R1+0x3a0], R0 ;  /* 0x0003a00001007387 */ /* 0x0007e80000100800 */
[----:B------:R-:W4:Y:S01]  /*4380*/  LDL.LU R18, [R1+0xc0] ;  /* 0x0000c00001127983 */ /* 0x000f220000300800 */
[----:B------:R-:W-:Y:S01]  /*4390*/  ISETP.GT.U32.AND P4, PT, R16, R8, PT ;  /* 0x000000081000720c */ /* 0x000fe20003f84070 */
[----:B------:R-:W-:-:S02]  /*43a0*/  @!P3 IMAD.MOV R7, RZ, RZ, -R7 ;  /* 0x000000ffff07b224 */ /* 0x000fc400078e0a07 */
[----:B------:R-:W4:Y:S01]  /*43b0*/  LDL.LU R27, [R1+0xc8] ;  /* 0x0000c800011b7983 */ /* 0x000f220000300800 */
[----:B------:R-:W-:-:S03]  /*43c0*/  @!P2 IMAD.MOV R6, RZ, RZ, -R6 ;  /* 0x000000ffff06a224 */ /* 0x000fc600078e0a06 */
[----:B------:R-:W4:Y:S01]  /*43d0*/  LDL.LU R26, [R1+0xc4] ;  /* 0x0000c400011a7983 */ /* 0x000f220000300800 */
[----:B------:R-:W-:-:S03]  /*43e0*/  @!P0 IMAD.MOV R5, RZ, RZ, -R5 ;  /* 0x000000ffff058224 */ /* 0x000fc600078e0a05 */
[----:B------:R-:W4:Y:S02]  /*43f0*/  LDL.LU R25, [R1+0xbc] ;  /* 0x0000bc0001197983 */ /* 0x000f240000300800 */
[----:B------:R-:W-:Y:S02]  /*4400*/  @!P4 IMAD.IADD R8, R8, 0x1, -R16 ;  /* 0x000000010808c824 */ /* 0x000fe400078e0a10 */
[----:B------:R-:W0:Y:S01]  /*4410*/  LDC.64 R16, c[0x0][0x388] ;  /* 0x0000e200ff107b82 */ /* 0x000e220000000a00 */
[----:B------:R-:W4:Y:S04]  /*4420*/  LDL.LU R24, [R1+0x88] ;  /* 0x0000880001187983 */ /* 0x000f280000300800 */
[----:B0-----:R-:W-:Y:S04]  /*4430*/  STL [R1+0xb20], R16 ;  /* 0x000b201001007387 */ /* 0x001fe80000100800 */
[----:B------:R-:W-:Y:S04]  /*4440*/  STL [R1+0xad4], R17 ;  /* 0x000ad41101007387 */ /* 0x000fe80000100800 */
[----:B------:R-:W-:Y:S04]  /*4450*/  STL [R1+0xb24], R7 ;  /* 0x000b240701007387 */ /* 0x000fe80000100800 */
[----:B------:R0:W-:Y:S04]  /*4460*/  STL [R1+0xb28], R6 ;  /* 0x000b280601007387 */ /* 0x0001e80000100800 */
[----:B------:R1:W-:Y:S01]  /*4470*/  STL [R1+0xb2c], R5 ;  /* 0x000b2c0501007387 */ /* 0x0003e20000100800 */
[----:B--2---:R-:W-:-:S02]  /*4480*/  ISETP.NE.AND P4, PT, R3, RZ, PT ;  /* 0x000000ff0300720c */ /* 0x004fc40003f85270 */
[----:B------:R-:W-:-:S04]  /*4490*/  LOP3.LUT R3, RZ, R3, RZ, 0x33, !PT ;  /* 0x00000003ff037212 */ /* 0x000fc800078e33ff */
[C---:B---3--:R-:W-:Y:S02]  /*44a0*/  SEL R0, R3.reuse, R20, !P4 ;  /* 0x0000001403007207 */ /* 0x048fe40006000000 */
[C---:B0-----:R-:W-:Y:S02]  /*44b0*/  SEL R6, R3.reuse, R9, !P4 ;  /* 0x0000000903067207 */ /* 0x041fe40006000000 */
[C---:B-1----:R-:W-:Y:S01]  /*44c0*/  SEL R5, R3.reuse, R10, !P4 ;  /* 0x0000000a03057207 */ /* 0x042fe20006000000 */
[----:B------:R0:W-:Y:S04]  /*44d0*/  STL [R1+0x14], R0 ;  /* 0x0000140001007387 */ /* 0x0001e80000100800 */
[----:B------:R-:W-:Y:S04]  /*44e0*/  STL [R1+0x10], R6 ;  /* 0x0000100601007387 */ /* 0x000fe80000100800 */
[----:B------:R-:W2:Y:S01]  /*44f0*/  LDL.LU R23, [R1+0x90] ;  /* 0x0000900001177983 */ /* 0x000ea20000300800 */
[----:B0-----:R-:W-:-:S03]  /*4500*/  SEL R0, R3, R11, !P4 ;  /* 0x0000000b03007207 */ /* 0x001fc60006000000 */
[----:B------:R-:W-:Y:S04]  /*4510*/  STL [R1+0xc], R5 ;  /* 0x00000c0501007387 */ /* 0x000fe80000100800 */
[----:B------:R-:W3:Y:S04]  /*4520*/  LDL.LU R22, [R1+0x94] ;  /* 0x0000940001167983 */ /* 0x000ee80000300800 */
[----:B------:R0:W-:Y:S04]  /*4530*/  STL [R1+0x8], R0 ;  /* 0x0000080001007387 */ /* 0x0001e80000100800 */
[----:B------:R-:W3:Y:S04]  /*4540*/  LDL.LU R21, [R1+0xb8] ;  /* 0x0000b80001157983 */ /* 0x000ee80000300800 */
[----:B------:R-:W3:Y:S01]  /*4550*/  LDL.LU R20, [R1+0x8c] ;  /* 0x00008c0001147983 */ /* 0x000ee20000300800 */
[----:B0-----:R-:W-:-:S02]  /*4560*/  SEL R0, R3, R12, !P4 ;  /* 0x0000000c03007207 */ /* 0x001fc40006000000 */
[----:B----4-:R-:W-:-:S03]  /*4570*/  SEL R5, R3, R28, !P4 ;  /* 0x0000001c03057207 */ /* 0x010fc60006000000 */
[----:B------:R0:W-:Y:S01]  /*4580*/  STL [R1+0x4], R0 ;  /* 0x0000040001007387 */ /* 0x0001e20000100800 */
[C---:B------:R-:W-:Y:S02]  /*4590*/  SEL R6, R3.reuse, R19, !P4 ;  /* 0x0000001303067207 */ /* 0x040fe40006000000 */
[----:B0-----:R-:W-:-:S05]  /*45a0*/  SEL R0, R3, R13, !P4 ;  /* 0x0000000d03007207 */ /* 0x001fca0006000000 */
[----:B------:R0:W-:Y:S04]  /*45b0*/  STL [R1], R0 ;  /* 0x0000000001007387 */ /* 0x0001e80000100800 */
[----:B------:R1:W-:Y:S01]  /*45c0*/  STL [R1+0x18], R5 ;  /* 0x0000180501007387 */ /* 0x0003e20000100800 */
[----:B0-----:R-:W-:-:S03]  /*45d0*/  SEL R0, R3, R18, !P4 ;  /* 0x0000001203007207 */ /* 0x001fc60006000000 */
[----:B-1----:R-:W4:Y:S04]  /*45e0*/  LDL.LU R5, [R1+0x7c] ;  /* 0x00007c0001057983 */ /* 0x002f280000300800 */
[----:B------:R0:W-:Y:S04]  /*45f0*/  STL [R1+0x20], R6 ;  /* 0x0000200601007387 */ /* 0x0001e80000100800 */
[----:B0-----:R-:W4:Y:S04]  /*4600*/  LDL.LU R6, [R1+0x80] ;  /* 0x0000800001067983 */ /* 0x001f280000300800 */
[----:B------:R0:W-:Y:S04]  /*4610*/  STL [R1+0x24], R0 ;  /* 0x0000240001007387 */ /* 0x0001e80000100800 */
[----:B------:R-:W4:Y:S04]  /*4620*/  LDL.LU R7, [R1+0x84] ;  /* 0x0000840001077983 */ /* 0x000f280000300800 */
[----:B------:R-:W4:Y:S04]  /*4630*/  LDL.LU R16, [R1+0x78] ;  /* 0x0000780001107983 */ /* 0x000f280000300800 */
[----:B------:R-:W4:Y:S04]  /*4640*/  LDL.LU R29, [R1+0x74] ;  /* 0x00007400011d7983 */ /* 0x000f280000300800 */
[----:B------:R-:W4:Y:S04]  /*4650*/  LDL.LU R28, [R1+0x70] ;  /* 0x00007000011c7983 */ /* 0x000f280000300800 */
[----:B------:R-:W4:Y:S04]  /*4660*/  LDL.LU R19, [R1+0x68] ;  /* 0x0000680001137983 */ /* 0x000f280000300800 */
[----:B------:R-:W4:Y:S01]  /*4670*/  LDL.LU R18, [R1+0x54] ;  /* 0x0000540001127983 */ /* 0x000f220000300800 */
[----:B0-----:R-:W-:-:S02]  /*4680*/  SEL R0, R3, R27, !P4 ;  /* 0x0000001b03007207 */ /* 0x001fc40006000000 */
[C---:B------:R-:W-:Y:S02]  /*4690*/  SEL R10, R3.reuse, R26, !P4 ;  /* 0x0000001a030a7207 */ /* 0x040fe40006000000 */
[C---:B------:R-:W-:Y:S01]  /*46a0*/  SEL R9, R3.reuse, R25, !P4 ;  /* 0x0000001903097207 */ /* 0x040fe20006000000 */
[----:B------:R0:W-:Y:S04]  /*46b0*/  STL [R1+0x2c], R0 ;  /* 0x00002c0001007387 */ /* 0x0001e80000100800 */
[----:B------:R-:W-:Y:S04]  /*46c0*/  STL [R1+0x30], R10 ;  /* 0x0000300a01007387 */ /* 0x000fe80000100800 */
[----:B------:R-:W4:Y:S01]  /*46d0*/  LDL.LU R13, [R1+0xb4] ;  /* 0x0000b400010d7983 */ /* 0x000f220000300800 */
[----:B0-----:R-:W-:-:S03]  /*46e0*/  SEL R0, R3, R24, !P4 ;  /* 0x0000001803007207 */ /* 0x001fc60006000000 */
        /* <DEDUP_REMOVED lines=8> */
[----:B------:R-:W4:Y:S04]  /*4770*/  LDL.LU R17, [R1+0xa4] ;  /* 0x0000a40001117983 */ /* 0x000f280000300800 */
[----:B0-----:R-:W4:Y:S01]  /*4780*/  LDL.LU R0, [R1+0xac] ;  /* 0x0000ac0001007983 */ /* 0x001f220000300800 */
[----:B--2---:R-:W-:-:S02]  /*4790*/  SEL R23, R3, R23, !P4 ;  /* 0x0000001703177207 */ /* 0x004fc40006000000 */
[----:B---3--:R-:W-:-:S03]  /*47a0*/  SEL R22, R3, R22, !P4 ;  /* 0x0000001603167207 */ /* 0x008fc60006000000 */
[----:B------:R0:W-:Y:S04]  /*47b0*/  STL [R1+0x5c], R23 ;  /* 0x00005c1701007387 */ /* 0x0001e80000100800 */
[----:B------:R1:W-:Y:S01]  /*47c0*/  STL [R1+0x6c], R22 ;  /* 0x00006c1601007387 */ /* 0x0003e20000100800 */
[----:B------:R-:W-:-:S03]  /*47d0*/  SEL R21, R3, R21, !P4 ;  /* 0x0000001503157207 */ /* 0x000fc60006000000 */
[----:B------:R-:W2:Y:S01]  /*47e0*/  LDL.LU R25, [R1+0xa8] ;  /* 0x0000a80001197983 */ /* 0x000ea20000300800 */
[----:B------:R-:W-:-:S03]  /*47f0*/  SEL R20, R3, R20, !P4 ;  /* 0x0000001403147207 */ /* 0x000fc60006000000 */
[----:B------:R3:W-:Y:S04]  /*4800*/  STL [R1+0x94], R21 ;  /* 0x0000941501007387 */ /* 0x0007e80000100800 */
[----:B------:R-:W2:Y:S04]  /*4810*/  LDL.LU R24, [R1+0x9c] ;  /* 0x00009c0001187983 */ /* 0x000ea80000300800 */
[----:B------:R3:W-:Y:S04]  /*4820*/  STL [R1+0x90], R20 ;  /* 0x0000901401007387 */ /* 0x0007e80000100800 */
[----:B0-----:R-:W2:Y:S04]  /*4830*/  LDL.LU R23, [R1+0x98] ;  /* 0x0000980001177983 */ /* 0x001ea80000300800 */
[----:B-1----:R-:W2:Y:S04]  /*4840*/  LDL.LU R22, [R1+0x64] ;  /* 0x0000640001167983 */ /* 0x002ea80000300800 */
[----:B---3--:R-:W3:Y:S04]  /*4850*/  LDL.LU R21, [R1+0x60] ;  /* 0x0000600001157983 */ /* 0x008ee80000300800 */
[----:B------:R-:W3:Y:S01]  /*4860*/  LDL.LU R20, [R1+0x58] ;  /* 0x0000580001147983 */ /* 0x000ee20000300800 */
[----:B----4-:R-:W-:-:S05]  /*4870*/  SEL R5, R3, R5, !P4 ;  /* 0x0000000503057207 */ /* 0x010fca0006000000 */
[----:B------:R0:W-:Y:S01]  /*4880*/  STL [R1+0x8c], R5 ;  /* 0x00008c0501007387 */ /* 0x0001e20000100800 */
[----:B------:R-:W-:-:S03]  /*4890*/  SEL R6, R3, R6, !P4 ;  /* 0x0000000603067207 */ /* 0x000fc60006000000 */
[----:B0-----:R-:W4:Y:S04]  /*48a0*/  LDL.LU R5, [R1+0xb2c] ;  /* 0x000b2c0001057983 */ /* 0x001f280000300800 */
[----:B------:R0:W-:Y:S01]  /*48b0*/  STL [R1+0x88], R6 ;  /* 0x0000880601007387 */ /* 0x0001e20000100800 */
[C---:B------:R-:W-:Y:S02]  /*48c0*/  SEL R7, R3.reuse, R7, !P4 ;  /* 0x0000000703077207 */ /* 0x040fe40006000000 */
[C---:B------:R-:W-:Y:S01]  /*48d0*/  SEL R16, R3.reuse, R16, !P4 ;  /* 0x0000001003107207 */ /* 0x040fe20006000000 */
[----:B0-----:R-:W4:Y:S01]  /*48e0*/  LDL.LU R6, [R1+0xb28] ;  /* 0x000b280001067983 */ /* 0x001f220000300800 */
[----:B------:R-:W-:-:S03]  /*48f0*/  SEL R29, R3, R29, !P4 ;  /* 0x0000001d031d7207 */ /* 0x000fc60006000000 */
[----:B------:R0:W-:Y:S01]  /*4900*/  STL [R1+0x84], R7 ;  /* 0x0000840701007387 */ /* 0x0001e20000100800 */
[C---:B------:R-:W-:Y:S02]  /*4910*/  SEL R28, R3.reuse, R28, !P4 ;  /* 0x0000001c031c7207 */ /* 0x040fe40006000000 */
[C---:B------:R-:W-:Y:S01]  /*4920*/  SEL R19, R3.reuse, R19, !P4 ;  /* 0x0000001303137207 */ /* 0x040fe20006000000 */
[----:B0-----:R-:W4:Y:S01]  /*4930*/  LDL.LU R7, [R1+0xb24] ;  /* 0x000b240001077983 */ /* 0x001f220000300800 */
[----:B------:R-:W-:-:S03]  /*4940*/  SEL R18, R3, R18, !P4 ;  /* 0x0000001203127207 */ /* 0x000fc60006000000 */
[----:B------:R0:W-:Y:S04]  /*4950*/  STL [R1+0x80], R16 ;  /* 0x0000801001007387 */ /* 0x0001e80000100800 */
[----:B0-----:R-:W4:Y:S04]  /*4960*/  LDL.LU R16, [R1+0xb20] ;  /* 0x000b200001107983 */ /* 0x001f280000300800 */
[----:B------:R0:W-:Y:S04]  /*4970*/  STL [R1+0x7c], R29 ;  /* 0x00007c1d01007387 */ /* 0x0001e80000100800 */
[----:B0-----:R-:W4:Y:S04]  /*4980*/  LDL.LU R29, [R1+0xb1c] ;  /* 0x000b1c00011d7983 */ /* 0x001f280000300800 */
[----:B------:R0:W-:Y:S04]  /*4990*/  STL [R1+0x78], R28 ;  /* 0x0000781c01007387 */ /* 0x0001e80000100800 */
[----:B0-----:R-:W4:Y:S04]  /*49a0*/  LDL.LU R28, [R1+0xb18] ;  /* 0x000b1800011c7983 */ /* 0x001f280000300800 */
[----:B------:R0:W-:Y:S04]  /*49b0*/  STL [R1+0x74], R19 ;  /* 0x0000741301007387 */ /* 0x0001e80000100800 */
[----:B0-----:R-:W4:Y:S04]  /*49c0*/  LDL.LU R19, [R1+0xb14] ;  /* 0x000b140001137983 */ /* 0x001f280000300800 */
[----:B------:R0:W-:Y:S04]  /*49d0*/  STL [R1+0x70], R18 ;  /* 0x0000701201007387 */ /* 0x0001e80000100800 */
[----:B0-----:R-:W4:Y:S01]  /*49e0*/  LDL.LU R18, [R1+0xb10] ;  /* 0x000b100001127983 */ /* 0x001f220000300800 */
[----:B------:R-:W-:-:S02]  /*49f0*/  SEL R27, R3, R27, !P4 ;  /* 0x0000001b031b7207 */ /* 0x000fc40006000000 */
[C---:B------:R-:W-:Y:S02]  /*4a00*/  SEL R26, R3.reuse, R26, !P4 ;  /* 0x0000001a031a7207 */ /* 0x040fe40006000000 */
[C---:B------:R-:W-:Y:S02]  /*4a10*/  SEL R17, R3.reuse, R17, !P4 ;  /* 0x0000001103117207 */ /* 0x040fe40006000000 */
[C---:B------:R-:W-:Y:S02]  /*4a20*/  SEL R0, R3.reuse, R0, !P4 ;  /* 0x0000000003007207 */ /* 0x040fe40006000000 */
[C---:B--2---:R-:W-:Y:S02]  /*4a30*/  SEL R25, R3.reuse, R25, !P4 ;  /* 0x0000001903197207 */ /* 0x044fe40006000000 */
[C---:B------:R-:W-:Y:S02]  /*4a40*/  SEL R24, R3.reuse, R24, !P4 ;  /* 0x0000001803187207 */ /* 0x040fe40006000000 */
[----:B------:R-:W-:-:S02]  /*4a50*/  SEL R23, R3, R23, !P4 ;  /* 0x0000001703177207 */ /* 0x000fc40006000000 */
[C---:B------:R-:W-:Y:S02]  /*4a60*/  SEL R22, R3.reuse, R22, !P4 ;  /* 0x0000001603167207 */ /* 0x040fe40006000000 */
[C---:B---3--:R-:W-:Y:S02]  /*4a70*/  SEL R21, R3.reuse, R21, !P4 ;  /* 0x0000001503157207 */ /* 0x048fe40006000000 */
[C---:B------:R-:W-:Y:S02]  /*4a80*/  SEL R20, R3.reuse, R20, !P4 ;  /* 0x0000001403147207 */ /* 0x040fe40006000000 */
[C---:B----4-:R-:W-:Y:S02]  /*4a90*/  SEL R19, R3.reuse, R19, !P4 ;  /* 0x0000001303137207 */ /* 0x050fe40006000000 */
[----:B------:R-:W-:-:S05]  /*4aa0*/  SEL R18, R3, R18, !P4 ;  /* 0x0000001203127207 */ /* 0x000fca0006000000 */
[----:B------:R0:W-:Y:S04]  /*4ab0*/  STL [R1+0x68], R18 ;  /* 0x0000681201007387 */ /* 0x0001e80000100800 */
[----:B0-----:R-:W2:Y:S04]  /*4ac0*/  LDL.LU R18, [R1+0x28] ;  /* 0x0000280001127983 */ /* 0x001ea80000300800 */
[----:B------:R0:W-:Y:S04]  /*4ad0*/  STL [R1+0x54], R19 ;  /* 0x0000541301007387 */ /* 0x0001e80000100800 */
[----:B0-----:R-:W3:Y:S04]  /*4ae0*/  LDL.LU R19, [R1+0x34] ;  /* 0x0000340001137983 */ /* 0x001ee80000300800 */
[----:B------:R0:W-:Y:S04]  /*4af0*/  STL [R1+0x48], R27 ;  /* 0x0000481b01007387 */ /* 0x0001e80000100800 */
[----:B0-----:R-:W4:Y:S04]  /*4b00*/  LDL.LU R27, [R1+0xb0c] ;  /* 0x000b0c00011b7983 */ /* 0x001f280000300800 */
[----:B------:R0:W-:Y:S04]  /*4b10*/  STL [R1+0x44], R26 ;  /* 0x0000441a01007387 */ /* 0x0001e80000100800 */
[----:B0-----:R-:W2:Y:S04]  /*4b20*/  LDL.LU R26, [R1+0xb08] ;  /* 0x000b0800011a7983 */ /* 0x001ea80000300800 */
[----:B------:R0:W-:Y:S04]  /*4b30*/  STL [R1+0xad8], R17 ;  /* 0x000ad81101007387 */ /* 0x0001e80000100800 */
[----:B0-----:R-:W2:Y:S04]  /*4b40*/  LDL.LU R17, [R1+0x38] ;  /* 0x0000380001117983 */ /* 0x001ea80000300800 */
[----:B------:R0:W-:Y:S04]  /*4b50*/  STL [R1+0xadc], R0 ;  /* 0x000adc0001007387 */ /* 0x0001e80000100800 */
[----:B0-----:R-:W2:Y:S04]  /*4b60*/  LDL.LU R0, [R1+0x50] ;  /* 0x0000500001007983 */ /* 0x001ea80000300800 */
        /* <DEDUP_REMOVED lines=12> */
[C---:B------:R-:W-:Y:S01]  /*4c30*/  SEL R7, R3.reuse, R7, !P4 ;  /* 0x0000000703077207 */ /* 0x040fe20006000000 */
[----:B------:R-:W-:Y:S01]  /*4c40*/  @!P1 IMAD.MOV R4, RZ, RZ, -R4 ;  /* 0x000000ffff049224 */ /* 0x000fe200078e0a04 */
[----:B------:R-:W-:Y:S01]  /*4c50*/  SEL R6, R3, R6, !P4 ;  /* 0x0000000603067207 */ /* 0x000fe20006000000 */
[----:B------:R-:W-:-:S02]  /*4c60*/  @!P5 IMAD.MOV R8, RZ, RZ, -R8 ;  /* 0x000000ffff08d224 */ /* 0x000fc400078e0a08 */
[----:B------:R-:W-:Y:S01]  /*4c70*/  @!P6 IMAD.MOV R2, RZ, RZ, -R2 ;  /* 0x000000ffff02e224 */ /* 0x000fe200078e0a02 */
[C---:B------:R-:W-:Y:S02]  /*4c80*/  SEL R13, R3.reuse, R13, !P4 ;  /* 0x0000000d030d7207 */ /* 0x040fe40006000000 */
[C---:B------:R-:W-:Y:S02]  /*4c90*/  SEL R9, R3.reuse, R9, !P4 ;  /* 0x0000000903097207 */ /* 0x040fe40006000000 */
[C---:B------:R-:W-:Y:S02]  /*4ca0*/  SEL R10, R3.reuse, R10, !P4 ;  /* 0x0000000a030a7207 */ /* 0x040fe40006000000 */
[C---:B------:R-:W-:Y:S02]  /*4cb0*/  SEL R11, R3.reuse, R11, !P4 ;  /* 0x0000000b030b7207 */ /* 0x040fe40006000000 */
[C---:B------:R-:W-:Y:S02]  /*4cc0*/  SEL R12, R3.reuse, R12, !P4 ;  /* 0x0000000c030c7207 */ /* 0x040fe40006000000 */
[----:B------:R-:W-:-:S02]  /*4cd0*/  SEL R14, R3, R14, !P4 ;  /* 0x0000000e030e7207 */ /* 0x000fc40006000000 */
[C---:B------:R-:W-:Y:S02]  /*4ce0*/  SEL R15, R3.reuse, R15, !P4 ;  /* 0x0000000f030f7207 */ /* 0x040fe40006000000 */
[C---:B---3--:R-:W-:Y:S02]  /*4cf0*/  SEL R19, R3.reuse, R19, !P4 ;  /* 0x0000001303137207 */ /* 0x048fe40006000000 */
[----:B--2---:R-:W-:-:S05]  /*4d00*/  SEL R0, R3, R0, !P4 ;  /* 0x0000000003007207 */ /* 0x004fca0006000000 */
[----:B------:R0:W-:Y:S02]  /*4d10*/  STL [R1+0xb4], R0 ;  /* 0x0000b40001007387 */ /* 0x0001e40000100800 */
[C---:B0-----:R-:W-:Y:S02]  /*4d20*/  SEL R0, R3.reuse, R17, !P4 ;  /* 0x0000001103007207 */ /* 0x041fe40006000000 */
[----:B------:R-:W-:-:S03]  /*4d30*/  SEL R17, R3, R18, !P4 ;  /* 0x0000001203117207 */ /* 0x000fc60006000000 */
[----:B------:R-:W-:Y:S04]  /*4d40*/  STL [R1+0xb0], R0 ;  /* 0x0000b00001007387 */ /* 0x000fe80000100800 */
[----:B------:R-:W-:Y:S04]  /*4d50*/  STL [R1+0xcc], R19 ;  /* 0x0000cc1301007387 */ /* 0x000fe80000100800 */
[----:B------:R4:W-:Y:S02]  /*4d60*/  STL [R1+0xc8], R17 ;  /* 0x0000c81101007387 */ /* 0x0009e40000100800 */
[----:B----4-:R-:W-:-:S02]  /*4d70*/  SEL R17, R3, R22, !P4 ;  /* 0x0000001603117207 */ /* 0x010fc40006000000 */
[C---:B------:R-:W-:Y:S02]  /*4d80*/  SEL R18, R3.reuse, R21, !P4 ;  /* 0x0000001503127207 */ /* 0x040fe40006000000 */
[----:B------:R-:W-:-:S05]  /*4d90*/  SEL R0, R3, R20, !P4 ;  /* 0x0000001403007207 */ /* 0x000fca0006000000 */
[----:B------:R0:W-:Y:S04]  /*4da0*/  STL [R1+0xc4], R0 ;  /* 0x0000c40001007387 */ /* 0x0001e80000100800 */
[----:B------:R1:W-:Y:S01]  /*4db0*/  STL [R1+0xc0], R18 ;  /* 0x0000c01201007387 */ /* 0x0003e20000100800 */
[----:B0-----:R-:W-:-:S03]  /*4dc0*/  SEL R0, R3, R23, !P4 ;  /* 0x0000001703007207 */ /* 0x001fc60006000000 */
[----:B------:R0:W-:Y:S01]  /*4dd0*/  STL [R1+0xdc], R17 ;  /* 0x0000dc1101007387 */ /* 0x0001e20000100800 */
[----:B-1----:R-:W-:-:S03]  /*4de0*/  SEL R18, R3, R24, !P4 ;  /* 0x0000001803127207 */ /* 0x002fc60006000000 */
[----:B------:R1:W-:Y:S01]  /*4df0*/  STL [R1+0xd8], R0 ;  /* 0x0000d80001007387 */ /* 0x0003e20000100800 */
[----:B0-----:R-:W-:-:S03]  /*4e00*/  SEL R17, R3, R25, !P4 ;  /* 0x0000001903117207 */ /* 0x001fc60006000000 */
[----:B------:R0:W-:Y:S01]  /*4e10*/  STL [R1+0xd4], R18 ;  /* 0x0000d41201007387 */ /* 0x0001e20000100800 */
[----:B-1----:R-:W-:-:S03]  /*4e20*/  SEL R0, R3, R26, !P4 ;  /* 0x0000001a03007207 */ /* 0x002fc60006000000 */
[----:B------:R1:W-:Y:S04]  /*4e30*/  STL [R1+0xd0], R17 ;  /* 0x0000d01101007387 */ /* 0x0003e80000100800 */
[----:B------:R2:W-:Y:S01]  /*4e40*/  STL [R1+0xf0], R0 ;  /* 0x0000f00001007387 */ /* 0x0005e20000100800 */
[C---:B0-----:R-:W-:Y:S02]  /*4e50*/  SEL R18, R3.reuse, R27, !P4 ;  /* 0x0000001b03127207 */ /* 0x041fe40006000000 */
[----:B-1----:R-:W-:-:S03]  /*4e60*/  SEL R17, R3, R28, !P4 ;  /* 0x0000001c03117207 */ /* 0x002fc60006000000 */
[----:B------:R-:W-:Y:S01]  /*4e70*/  STL [R1+0xec], R18 ;  /* 0x0000ec1201007387 */ /* 0x000fe20000100800 */
[----:B--2---:R-:W-:-:S03]  /*4e80*/  SEL R0, R3, R29, !P4 ;  /* 0x0000001d03007207 */ /* 0x004fc60006000000 */
[----:B------:R-:W-:Y:S04]  /*4e90*/  STL [R1+0xe8], R17 ;  /* 0x0000e81101007387 */ /* 0x000fe80000100800 */
[----:B------:R0:W-:Y:S04]  /*4ea0*/  STL [R1+0xe4], R0 ;  /* 0x0000e40001007387 */ /* 0x0001e80000100800 */
[----:B------:R-:W-:Y:S01]  /*4eb0*/  STL [R1+0x100], R7 ;  /* 0x0001000701007387 */ /* 0x000fe20000100800 */
[----:B0-----:R-:W-:-:S03]  /*4ec0*/  SEL R0, R3, R5, !P4 ;  /* 0x0000000503007207 */ /* 0x001fc60006000000 */
[----:B------:R0:W-:Y:S01]  /*4ed0*/  STL [R1+0xfc], R6 ;  /* 0x0000fc0601007387 */ /* 0x0001e20000100800 */
[C---:B------:R-:W-:Y:S02]  /*4ee0*/  SEL R5, R3.reuse, R4, !P4 ;  /* 0x0000000403057207 */ /* 0x040fe40006000000 */
[----:B------:R-:W-:Y:S01]  /*4ef0*/  SEL R4, R3, R8, !P4 ;  /* 0x0000000803047207 */ /* 0x000fe20006000000 */
[----:B------:R1:W-:Y:S01]  /*4f00*/  STL [R1+0xf8], R0 ;  /* 0x0000f80001007387 */ /* 0x0003e20000100800 */
[----:B------:R-:W-:-:S03]  /*4f10*/  IMAD R21, R13, UR6, RZ ;  /* 0x000000060d157c24 */ /* 0x000fc6000f8e02ff */
[----:B------:R2:W-:Y:S01]  /*4f20*/  STL [R1+0xf4], R5 ;  /* 0x0000f40501007387 */ /* 0x0005e20000100800 */
[----:B0-----:R-:W-:Y:S01]  /*4f30*/  IMAD R6, R9, UR6, RZ ;  /* 0x0000000609067c24 */ /* 0x001fe2000f8e02ff */
[----:B-1----:R-:W-:Y:S02]  /*4f40*/  SEL R0, R3, R2, !P4 ;  /* 0x0000000203007207 */ /* 0x002fe40006000000 */
[----:B------:R0:W-:Y:S01]  /*4f50*/  STL [R1+0x108], R4 ;  /* 0x0001080401007387 */ /* 0x0001e20000100800 */
[----:B--2---:R-:W-:-:S03]  /*4f60*/  IMAD R5, R10, UR6, RZ ;  /* 0x000000060a057c24 */ /* 0x004fc6000f8e02ff */
[----:B------:R1:W-:Y:S01]  /*4f70*/  STL [R1+0x104], R0 ;  /* 0x0001040001007387 */ /* 0x0003e20000100800 */
[----:B------:R-:W-:-:S03]  /*4f80*/  IADD3 R2, P5, PT, R21, R16, RZ ;  /* 0x0000001015027210 */ /* 0x000fc60007fbe0ff */
[----:B------:R-:W-:Y:S01]  /*4f90*/  STL [R1+0xae0], R21 ;  /* 0x000ae01501007387 */ /* 0x000fe20000100800 */
[----:B0-----:R-:W-:-:S03]  /*4fa0*/  IMAD R4, R11, UR6, RZ ;  /* 0x000000060b047c24 */ /* 0x001fc6000f8e02ff */
[----:B------:R0:W-:Y:S01]  /*4fb0*/  STL [R1+0x60], R6 ;  /* 0x0000600601007387 */ /* 0x0001e20000100800 */
[----:B-1----:R-:W-:-:S03]  /*4fc0*/  IMAD R0, R12, UR6, RZ ;  /* 0x000000060c007c24 */ /* 0x002fc6000f8e02ff */
[----:B------:R-:W-:Y:S01]  /*4fd0*/  STL [R1+0x9c], R5 ;  /* 0x00009c0501007387 */ /* 0x000fe20000100800 */
[----:B------:R-:W-:-:S03]  /*4fe0*/  R2UR UR7, R2 ;  /* 0x00000000020772ca */ /* 0x000fc600000e0000 */
[----:B------:R1:W-:Y:S01]  /*4ff0*/  STL [R1+0x98], R4 ;  /* 0x0000980401007387 */ /* 0x0003e20000100800 */
[----:B------:R-:W-:-:S03]  /*5000*/  IADD3 R2, P3, PT, R6, R16, RZ ;  /* 0x0000001006027210 */ /* 0x000fc60007f7e0ff */
[----:B------:R-:W-:Y:S04]  /*5010*/  STL [R1+0x64], R0 ;  /* 0x0000640001007387 */ /* 0x000fe80000100800 */
[----:B------:R-:W2:Y:S04]  /*5020*/  LDL.LU R7, [R1+0x14] ;  /* 0x0000140001077983 */ /* 0x000ea80000300800 */
[----:B------:R-:W3:Y:S04]  /*5030*/  LDL.LU R8, [R1+0x10] ;  /* 0x0000100001087983 */ /* 0x000ee80000300800 */
[----:B0-----:R-:W4:Y:S04]  /*5040*/  LDL.LU R6, [R1] ;  /* 0x0000000001067983 */ /* 0x001f280000300800 */
[----:B------:R-:W2:Y:S04]  /*5050*/  LDL.LU R9, [R1+0x18] ;  /* 0x0000180001097983 */ /* 0x000ea80000300800 */
[----:B------:R-:W2:Y:S04]  /*5060*/  LDL.LU R10, [R1+0x20] ;  /* 0x00002000010a7983 */ /* 0x000ea80000300800 */
[----:B------:R-:W2:Y:S04]  /*5070*/  LDL.LU R11, [R1+0x24] ;  /* 0x00002400010b7983 */ /* 0x000ea80000300800 */
[----:B------:R-:W2:Y:S01]  /*5080*/  LDL.LU R12, [R1+0x2c] ;  /* 0x00002c00010c7983 */ /* 0x000ea20000300800 */
[----:B------:R-:W-:-:S03]  /*5090*/  IADD3 R3, P2, PT, R5, R16, RZ ;  /* 0x0000001005037210 */ /* 0x000fc60007f5e0ff */
[----:B------:R-:W2:Y:S01]  /*50a0*/  LDL.LU R13, [R1+0x30] ;  /* 0x00003000010d7983 */ /* 0x000ea20000300800 */
[----:B-1----:R-:W-:-:S03]  /*50b0*/  IADD3 R4, P1, PT, R4, R16, RZ ;  /* 0x0000001004047210 */ /* 0x002fc60007f3e0ff */
[----:B------:R-:W2:Y:S01]  /*50c0*/  LDL.LU R18, [R1+0x4c] ;  /* 0x00004c0001127983 */ /* 0x000ea20000300800 */
[----:B------:R-:W-:-:S03]  /*50d0*/  IADD3 R5, P0, PT, R0, R16, RZ ;  /* 0x0000001000057210 */ /* 0x000fc60007f1e0ff */
[----:B------:R-:W2:Y:S04]  /*50e0*/  LDL.LU R19, [R1+0x5c] ;  /* 0x00005c0001137983 */ /* 0x000ea80000300800 */
[----:B------:R-:W2:Y:S04]  /*50f0*/  LDL.LU R20, [R1+0x6c] ;  /* 0x00006c0001147983 */ /* 0x000ea80000300800 */
[----:B------:R0:W-:Y:S04]  /*5100*/  STL [R1+0xae4], R16 ;  /* 0x000ae41001007387 */ /* 0x0001e80000100800 */
[----:B0-----:R-:W2:Y:S04]  /*5110*/  LDL.LU R16, [R1+0x8c] ;  /* 0x00008c0001107983 */ /* 0x001ea80000300800 */
[----:B--2---:R0:W-:Y:S04]  /*5120*/  STL [R1+0xae8], R16 ;  /* 0x000ae81001007387 */ /* 0x0041e80000100800 */
[----:B0-----:R-:W2:Y:S04]  /*5130*/  LDL.LU R16, [R1+0x90] ;  /* 0x0000900001107983 */ /* 0x001ea80000300800 */
[----:B--2---:R0:W-:Y:S04]  /*5140*/  STL [R1+0xaec], R16 ;  /* 0x000aec1001007387 */ /* 0x0041e80000100800 */
[----:B0-----:R-:W2:Y:S04]  /*5150*/  LDL.LU R16, [R1+0x94] ;  /* 0x0000940001107983 */ /* 0x001ea80000300800 */
[----:B------:R-:W3:Y:S04]  /*5160*/  LDL.LU R21, [R1+0x88] ;  /* 0x0000880001157983 */ /* 0x000ee80000300800 */
[----:B------:R-:W3:Y:S04]  /*5170*/  LDL.LU R0, [R1+0x84] ;  /* 0x0000840001007983 */ /* 0x000ee80000300800 */
[----:B------:R-:W3:Y:S04]  /*5180*/  LDL.LU R17, [R1+0x80] ;  /* 0x0000800001117983 */ /* 0x000ee80000300800 */
[----:B------:R-:W3:Y:S04]  /*5190*/  LDL.LU R29, [R1+0x7c] ;  /* 0x00007c00011d7983 */ /* 0x000ee80000300800 */
[----:B------:R-:W3:Y:S04]  /*51a0*/  LDL.LU R28, [R1+0x78] ;  /* 0x00007800011c7983 */ /* 0x000ee80000300800 */
[----:B------:R-:W3:Y:S04]  /*51b0*/  LDL.LU R27, [R1+0x74] ;  /* 0x00007400011b7983 */ /* 0x000ee80000300800 */
[----:B------:R-:W3:Y:S01]  /*51c0*/  LDL.LU R26, [R1+0x70] ;  /* 0x00007000011a7983 */ /* 0x000ee20000300800 */
[----:B------:R-:W-:-:S03]  /*51d0*/  R2UR UR12, R2 ;  /* 0x00000000020c72ca */ /* 0x000fc600000e0000 */
[----:B------:R-:W3:Y:S01]  /*51e0*/  LDL.LU R25, [R1+0x68] ;  /* 0x0000680001197983 */ /* 0x000ee20000300800 */
[----:B------:R-:W-:-:S03]  /*51f0*/  R2UR UR13, R3 ;  /* 0x00000000030d72ca */ /* 0x000fc600000e0000 */
[----:B------:R-:W3:Y:S01]  /*5200*/  LDL.LU R24, [R1+0x54] ;  /* 0x0000540001187983 */ /* 0x000ee20000300800 */
[----:B------:R-:W-:-:S03]  /*5210*/  R2UR UR15, R5 ;  /* 0x00000000050f72ca */ /* 0x000fc600000e0000 */
[----:B------:R-:W3:Y:S01]  /*5220*/  LDL.LU R23, [R1+0x48] ;  /* 0x0000480001177983 */ /* 0x000ee20000300800 */
[----:B------:R-:W-:Y:S01]  /*5230*/  R2UR UR14, R4 ;  /* 0x00000000040e72ca */ /* 0x000fe200000e0000 */
[----:B----4-:R-:W-:Y:S02]  /*5240*/  IMAD R5, R6, UR6, RZ ;  /* 0x0000000606057c24 */ /* 0x010fe4000f8e02ff */
[----:B------:R-:W4:Y:S01]  /*5250*/  LDL.LU R22, [R1+0x44] ;  /* 0x0000440001167983 */ /* 0x000f220000300800 */
[----:B------:R-:W-:-:S03]  /*5260*/  IMAD R6, R14, UR6, RZ ;  /* 0x000000060e067c24 */ /* 0x000fc6000f8e02ff */
[----:B------:R-:W3:Y:S04]  /*5270*/  LDL.LU R2, [R1+0xc] ;  /* 0x00000c0001027983 */ /* 0x000ee80000300800 */
[----:B------:R-:W3:Y:S04]  /*5280*/  LDL.LU R3, [R1+0x8] ;  /* 0x0000080001037983 */ /* 0x000ee80000300800 */
[----:B------:R-:W3:Y:S04]  /*5290*/  LDL.LU R4, [R1+0x4] ;  /* 0x0000040001047983 */ /* 0x000ee80000300800 */
[----:B------:R-:W3:Y:S01]  /*52a0*/  LDL.LU R14, [R1+0x3c] ;  /* 0x00003c00010e7983 */ /* 0x000ee20000300800 */
[----:B--2---:R-:W-:-:S05]  /*52b0*/  IMAD R16, R16, UR6, RZ ;  /* 0x0000000610107c24 */ /* 0x004fca000f8e02ff */
[----:B------:R0:W-:Y:S04]  /*52c0*/  STL [R1+0x18], R16 ;  /* 0x0000181001007387 */ /* 0x0001e80000100800 */
[----:B0-----:R-:W2:Y:S02]  /*52d0*/  LDL.LU R16, [R1+0xaec] ;  /* 0x000aec0001107983 */ /* 0x001ea40000300800 */
[----:B--2---:R-:W-:-:S05]  /*52e0*/  IMAD R16, R16, UR6, RZ ;  /* 0x0000000610107c24 */ /* 0x004fca000f8e02ff */
[----:B------:R0:W-:Y:S04]  /*52f0*/  STL [R1+0x20], R16 ;  /* 0x0000201001007387 */ /* 0x0001e80000100800 */
[----:B0-----:R-:W2:Y:S01]  /*5300*/  LDL.LU R16, [R1+0xae8] ;  /* 0x000ae80001107983 */ /* 0x001ea20000300800 */
[----:B---3--:R-:W-:Y:S02]  /*5310*/  IMAD R21, R21, UR6, RZ ;  /* 0x0000000615157c24 */ /* 0x008fe4000f8e02ff */
[----:B------:R-:W-:Y:S02]  /*5320*/  IMAD R0, R0, UR6, RZ ;  /* 0x0000000600007c24 */ /* 0x000fe4000f8e02ff */
[----:B------:R-:W-:Y:S02]  /*5330*/  IMAD R17, R17, UR6, RZ ;  /* 0x0000000611117c24 */ /* 0x000fe4000f8e02ff */
[----:B--2---:R-:W-:-:S05]  /*5340*/  IMAD R16, R16, UR6, RZ ;  /* 0x0000000610107c24 */ /* 0x004fca000f8e02ff */
[----:B------:R0:W-:Y:S04]  /*5350*/  STL [R1+0x24], R16 ;  /* 0x0000241001007387 */ /* 0x0001e80000100800 */
[----:B0-----:R-:W2:Y:S04]  /*5360*/  LDL.LU R16, [R1+0xae4] ;  /* 0x000ae40001107983 */ /* 0x001ea80000300800 */
[----:B------:R0:W-:Y:S04]  /*5370*/  STL [R1+0x28], R21 ;  /* 0x0000281501007387 */ /* 0x0001e80000100800 */
[----:B0-----:R-:W3:Y:S04]  /*5380*/  LDL.LU R21, [R1+0xae0] ;  /* 0x000ae00001157983 */ /* 0x001ee80000300800 */
[----:B------:R0:W-:Y:S04]  /*5390*/  STL [R1+0x2c], R0 ;  /* 0x00002c0001007387 */ /* 0x0001e80000100800 */
[----:B0-----:R-:W2:Y:S04]  /*53a0*/  LDL.LU R0, [R1+0xadc] ;  /* 0x000adc0001007983 */ /* 0x001ea80000300800 */
[----:B------:R0:W-:Y:S04]  /*53b0*/  STL [R1+0x30], R17 ;  /* 0x0000301101007387 */ /* 0x0001e80000100800 */
[----:B0-----:R-:W2:Y:S01]  /*53c0*/  LDL.LU R17, [R1+0xad8] ;  /* 0x000ad80001117983 */ /* 0x001ea20000300800 */
[----:B------:R-:W-:-:S05]  /*53d0*/  IMAD R29, R29, UR6, RZ ;  /* 0x000000061d1d7c24 */ /* 0x000fca000f8e02ff */
[----:B------:R0:W-:Y:S02]  /*53e0*/  STL [R1+0x34], R29 ;  /* 0x0000341d01007387 */ /* 0x0001e40000100800 */
[----:B0-----:R-:W-:Y:S02]  /*53f0*/  IMAD R29, R28, UR6, RZ ;  /* 0x000000061c1d7c24 */ /* 0x001fe4000f8e02ff */
[----:B------:R-:W-:Y:S02]  /*5400*/  IMAD R28, R27, UR6, RZ ;  /* 0x000000061b1c7c24 */ /* 0x000fe4000f8e02ff */
[----:B------:R-:W-:Y:S02]  /*5410*/  IMAD R27, R26, UR6, RZ ;  /* 0x000000061a1b7c24 */ /* 0x000fe4000f8e02ff */
[----:B------:R-:W-:Y:S01]  /*5420*/  IMAD R26, R25, UR6, RZ ;  /* 0x00000006191a7c24 */ /* 0x000fe2000f8e02ff */
[----:B------:R-:W-:Y:S01]  /*5430*/  STL [R1+0x38], R29 ;  /* 0x0000381d01007387 */ /* 0x000fe20000100800 */
[----:B------:R-:W-:-:S02]  /*5440*/  IMAD R25, R24, UR6, RZ ;  /* 0x0000000618197c24 */ /* 0x000fc4000f8e02ff */
[----:B------:R-:W-:Y:S01]  /*5450*/  IMAD R24, R23, UR6, RZ ;  /* 0x0000000617187c24 */ /* 0x000fe2000f8e02ff */
[----:B------:R-:W-:Y:S04]  /*5460*/  STL [R1+0x3c], R28 ;  /* 0x00003c1c01007387 */ /* 0x000fe80000100800 */
[----:B------:R-:W-:Y:S04]  /*5470*/  STL [R1+0x4c], R27 ;  /* 0x00004c1b01007387 */ /* 0x000fe80000100800 */
[----:B------:R-:W-:Y:S04]  /*5480*/  STL [R1+0x50], R26 ;  /* 0x0000501a01007387 */ /* 0x000fe80000100800 */
[----:B------:R-:W-:Y:S04]  /*5490*/  STL [R1+0x54], R25 ;  /* 0x0000541901007387 */ /* 0x000fe80000100800 */
[----:B------:R-:W-:Y:S01]  /*54a0*/  STL [R1+0x48], R24 ;  /* 0x0000481801007387 */ /* 0x000fe20000100800 */
[----:B----4-:R-:W-:-:S02]  /*54b0*/  IMAD R22, R22, UR6, RZ ;  /* 0x0000000616167c24 */ /* 0x010fc4000f8e02ff */
[----:B--2---:R-:W-:Y:S02]  /*54c0*/  IMAD R23, R17, UR6, RZ ;  /* 0x0000000611177c24 */ /* 0x004fe4000f8e02ff */
[----:B------:R-:W2:Y:S04]  /*54d0*/  LDL.LU R17, [R1+0xad4] ;  /* 0x000ad40001117983 */ /* 0x000ea80000300800 */
[----:B------:R0:W-:Y:S01]  /*54e0*/  STL [R1+0x58], R22 ;  /* 0x0000581601007387 */ /* 0x0001e20000100800 */
[----:B------:R-:W-:Y:S02]  /*54f0*/  IMAD R8, R8, UR6, RZ ;  /* 0x0000000608087c24 */ /* 0x000fe4000f8e02ff */
[----:B------:R-:W-:Y:S01]  /*5500*/  IMAD R2, R2, UR6, RZ ;  /* 0x0000000602027c24 */ /* 0x000fe2000f8e02ff */
[----:B------:R1:W-:Y:S01]  /*5510*/  STL [R1+0x44], R23 ;  /* 0x0000441701007387 */ /* 0x0003e20000100800 */
[----:B0-----:R-:W-:Y:S01]  /*5520*/  IMAD R22, R0, UR6, RZ ;  /* 0x0000000600167c24 */ /* 0x001fe2000f8e02ff */
[----:B---3--:R-:W-:Y:S01]  /*5530*/  SHF.R.S32.HI R0, RZ, 0x1f, R21 ;  /* 0x0000001fff007819 */ /* 0x008fe20000011415 */
[----:B------:R-:W-:-:S04]  /*5540*/  IMAD R3, R3, UR6, RZ ;  /* 0x0000000603037c24 */ /* 0x000fc8000f8e02ff */
[----:B------:R-:W-:Y:S04]  /*5550*/  STL [R1+0xac8], R0 ;  /* 0x000ac80001007387 */ /* 0x000fe80000100800 */
[----:B------:R0:W-:Y:S01]  /*5560*/  STL [R1+0x40], R22 ;  /* 0x0000401601007387 */ /* 0x0001e20000100800 */
[----:B-1----:R-:W-:Y:S02]  /*5570*/  SHF.R.S32.HI R23, RZ, 0x1f, R2 ;  /* 0x0000001fff177819 */ /* 0x002fe40000011402 */
[----:B------:R-:W-:Y:S01]  /*5580*/  SHF.R.S32.HI R21, RZ, 0x1f, R3 ;  /* 0x0000001fff157819 */ /* 0x000fe20000011403 */
[----:B------:R1:W-:Y:S01]  /*5590*/  STL [R1+0xacc], R3 ;  /* 0x000acc0301007387 */ /* 0x0003e20000100800 */
[----:B0-----:R-:W-:Y:S01]  /*55a0*/  SHF.R.S32.HI R22, RZ, 0x1f, R8 ;  /* 0x0000001fff167819 */ /* 0x001fe20000011408 */
[----:B------:R-:W-:-:S02]  /*55b0*/  IMAD R14, R14, UR6, RZ ;  /* 0x000000060e0e7c24 */ /* 0x000fc4000f8e02ff */
[----:B------:R-:W-:Y:S02]  /*55c0*/  STL [R1+0x4], R23 ;  /* 0x0000041701007387 */ /* 0x000fe40000100800 */
[----:B-1----:R-:W-:Y:S02]  /*55d0*/  IMAD.MOV.U32 R3, RZ, RZ, R22 ;  /* 0x000000ffff037224 */ /* 0x002fe400078e0016 */
[----:B------:R-:W-:Y:S01]  /*55e0*/  STL [R1], R21 ;  /* 0x0000001501007387 */ /* 0x000fe20000100800 */
[----:B------:R-:W-:-:S03]  /*55f0*/  IMAD R7, R7, UR6, RZ ;  /* 0x0000000607077c24 */ /* 0x000fc6000f8e02ff */
[----:B------:R0:W-:Y:S01]  /*5600*/  STL [R1+0xad0], R3 ;  /* 0x000ad00301007387 */ /* 0x0001e20000100800 */
[----:B------:R-:W-:Y:S01]  /*5610*/  IMAD R18, R18, UR6, RZ ;  /* 0x0000000612127c24 */ /* 0x000fe2000f8e02ff */
[----:B0-----:R-:W-:-:S05]  /*5620*/  SHF.R.S32.HI R3, RZ, 0x1f, R14 ;  /* 0x0000001fff037819 */ /* 0x001fca000001140e */
[----:B------:R0:W-:Y:S01]  /*5630*/  STL [R1+0x10], R3 ;  /* 0x0000100301007387 */ /* 0x0001e20000100800 */
[----:B------:R-:W-:Y:S01]  /*5640*/  SHF.R.S32.HI R0, RZ, 0x1f, R7 ;  /* 0x0000001fff007819 */ /* 0x000fe20000011407 */
[----:B------:R-:W-:Y:S01]  /*5650*/  IMAD R19, R19, UR6, RZ ;  /* 0x0000000613137c24 */ /* 0x000fe2000f8e02ff */
[----:B0-----:R-:W-:Y:S02]  /*5660*/  IADD3 R3, P6, PT, R7, R16, RZ ;  /* 0x0000001007037210 */ /* 0x001fe40007fde0ff */
[----:B------:R-:W3:Y:S04]  /*5670*/  LDL.LU R7, [R1] ;  /* 0x0000000001077983 */ /* 0x000ee80000300800 */
[----:B------:R0:W-:Y:S02]  /*5680*/  STL [R1+0x6fc], R3 ;  /* 0x0006fc0301007387 */ /* 0x0001e40000100800 */
[----:B0-----:R-:W-:-:S05]  /*5690*/  SHF.R.S32.HI R3, RZ, 0x1f, R18 ;  /* 0x0000001fff037819 */ /* 0x001fca0000011412 */
[----:B------:R0:W-:Y:S02]  /*56a0*/  STL [R1+0x14], R3 ;  /* 0x0000140301007387 */ /* 0x0001e40000100800 */
[----:B0-----:R-:W-:-:S05]  /*56b0*/  SHF.R.S32.HI R3, RZ, 0x1f, R19 ;  /* 0x0000001fff037819 */ /* 0x001fca0000011413 */
[----:B------:R0:W-:Y:S02]  /*56c0*/  STL [R1+0x1c], R3 ;  /* 0x00001c0301007387 */ /* 0x0001e40000100800 */
[----:B0-----:R-:W-:Y:S02]  /*56d0*/  IADD3 R3, P4, PT, R8, R16, RZ ;  /* 0x0000001008037210 */ /* 0x001fe40007f9e0ff */
[----:B------:R-:W4:Y:S04]  /*56e0*/  LDL R8, [R1+0x18] ;  /* 0x0000180001087983 */ /* 0x000f280000100800 */
[----:B------:R2:W-:Y:S01]  /*56f0*/  STL [R1+0x6f8], R3 ;  /* 0x0006f80301007387 */ /* 0x0005e20000100800 */
[----:B------:R-:W-:Y:S02]  /*5700*/  IMAD R20, R20, UR6, RZ ;  /* 0x0000000614147c24 */ /* 0x000fe4000f8e02ff */
[----:B--2---:R-:W-:-:S02]  /*5710*/  IMAD.X R3, R0, 0x1, R17, P6 ;  /* 0x0000000100037824 */ /* 0x004fc400030e0611 */
[----:B------:R-:W2:Y:S04]  /*5720*/  LDL.LU R0, [R1+0x2c] ;  /* 0x00002c0001007983 */ /* 0x000ea80000300800 */
[----:B------:R0:W-:Y:S02]  /*5730*/  STL [R1+0x6f4], R3 ;  /* 0x0006f40301007387 */ /* 0x0001e40000100800 */
[----:B0-----:R-:W-:Y:S02]  /*5740*/  IADD3 R3, P6, PT, R2, R16, RZ ;  /* 0x0000001002037210 */ /* 0x001fe40007fde0ff */
[----:B------:R-:W2:Y:S04]  /*5750*/  LDL.LU R2, [R1+0x4] ;  /* 0x0000040001027983 */ /* 0x000ea80000300800 */
[----:B------:R0:W-:Y:S02]  /*5760*/  STL [R1+0x6f0], R3 ;  /* 0x0006f00301007387 */ /* 0x0001e40000100800 */
[----:B0-----:R-:W-:-:S05]  /*5770*/  SHF.R.S32.HI R3, RZ, 0x1f, R20 ;  /* 0x0000001fff037819 */ /* 0x001fca0000011414 */
[----:B------:R0:W-:Y:S04]  /*5780*/  STL [R1+0xc], R3 ;  /* 0x00000c0301007387 */ /* 0x0001e80000100800 */
[----:B0-----:R-:W2:Y:S02]  /*5790*/  LDL.LU R3, [R1+0xad0] ;  /* 0x000ad00001037983 */ /* 0x001ea40000300800 */
[----:B--2---:R-:W-:-:S05]  /*57a0*/  IMAD.X R3, R3, 0x1, R17, P4 ;  /* 0x0000000103037824 */ /* 0x004fca00020e0611 */
[----:B------:R0:W-:Y:S04]  /*57b0*/  STL [R1+0x6ec], R3 ;  /* 0x0006ec0301007387 */ /* 0x0001e80000100800 */
[----:B0-----:R-:W2:Y:S01]  /*57c0*/  LDL.LU R3, [R1+0xacc] ;  /* 0x000acc0001037983 */ /* 0x001ea20000300800 */
[----:B------:R-:W-:Y:S02]  /*57d0*/  IMAD R4, R4, UR6, RZ ;  /* 0x0000000604047c24 */ /* 0x000fe4000f8e02ff */
[----:B------:R-:W-:-:S03]  /*57e0*/  IMAD.X R2, R2, 0x1, R17, P6 ;  /* 0x0000000102027824 */ /* 0x000fc600030e0611 */
[----:B------:R-:W-:Y:S02]  /*57f0*/  SHF.R.S32.HI R29, RZ, 0x1f, R4 ;  /* 0x0000001fff1d7819 */ /* 0x000fe40000011404 */
[----:B------:R-:W-:Y:S01]  /*5800*/  SHF.R.S32.HI R28, RZ, 0x1f, R5 ;  /* 0x0000001fff1c7819 */ /* 0x000fe20000011405 */
[----:B------:R-:W-:Y:S01]  /*5810*/  IMAD R15, R15, UR6, RZ ;  /* 0x000000060f0f7c24 */ /* 0x000fe2000f8e02ff */
[----:B------:R-:W-:Y:S01]  /*5820*/  SHF.R.S32.HI R27, RZ, 0x1f, R6 ;  /* 0x0000001fff1b7819 */ /* 0x000fe20000011406 */
[----:B------:R-:W-:-:S03]  /*5830*/  IMAD R9, R9, UR6, RZ ;  /* 0x0000000609097c24 */ /* 0x000fc6000f8e02ff */
[----:B------:R-:W-:Y:S01]  /*5840*/  SHF.R.S32.HI R21, RZ, 0x1f, R15 ;  /* 0x0000001fff157819 */ /* 0x000fe2000001140f */
[----:B------:R-:W-:Y:S01]  /*5850*/  IMAD R10, R10, UR6, RZ ;  /* 0x000000060a0a7c24 */ /* 0x000fe2000f8e02ff */
[----:B------:R-:W-:Y:S01]  /*5860*/  SHF.R.S32.HI R22, RZ, 0x1f, R9 ;  /* 0x0000001fff167819 */ /* 0x000fe20000011409 */
[----:B------:R-:W-:-:S03]  /*5870*/  IMAD R11, R11, UR6, RZ ;  /* 0x000000060b0b7c24 */ /* 0x000fc6000f8e02ff */
[----:B------:R-:W-:Y:S02]  /*5880*/  SHF.R.S32.HI R23, RZ, 0x1f, R10 ;  /* 0x0000001fff177819 */ /* 0x000fe4000001140a */
[----:B------:R-:W-:Y:S02]  /*5890*/  SHF.R.S32.HI R24, RZ, 0x1f, R11 ;  /* 0x0000001fff187819 */ /* 0x000fe4000001140b */
[----:B--2---:R-:W-:-:S05]  /*58a0*/  IADD3 R3, P4, PT, R3, R16, RZ ;  /* 0x0000001003037210 */ /* 0x004fca0007f9e0ff */
[----:B------:R0:W-:Y:S04]  /*58b0*/  STL [R1+0x6e8], R3 ;  /* 0x0006e80301007387 */ /* 0x0001e80000100800 */
[----:B------:R3:W-:Y:S01]  /*58c0*/  STL [R1+0x6e4], R2 ;  /* 0x0006e40201007387 */ /* 0x0007e20000100800 */
[-C--:B0-----:R-:W-:Y:S02]  /*58d0*/  IADD3 R3, P6, PT, R4, R16.reuse, RZ ;  /* 0x0000001004037210 */ /* 0x081fe40007fde0ff */
[----:B----4-:R-:W-:Y:S01]  /*58e0*/  SHF.R.S32.HI R4, RZ, 0x1f, R8 ;  /* 0x0000001fff047819 */ /* 0x010fe20000011408 */
[----:B---3--:R-:W-:Y:S02]  /*58f0*/  IMAD.X R2, R7, 0x1, R17, P4 ;  /* 0x0000000107027824 */ /* 0x008fe400020e0611 */
[----:B------:R0:W-:Y:S04]  /*5900*/  STL [R1+0x6e0], R3 ;  /* 0x0006e00301007387 */ /* 0x0001e80000100800 */
[----:B------:R1:W-:Y:S01]  /*5910*/  STL [R1+0x4], R4 ;  /* 0x0000040401007387 */ /* 0x0003e20000100800 */
[----:B0-----:R-:W-:-:S03]  /*5920*/  IADD3 R3, P4, PT, R5, R16, RZ ;  /* 0x0000001005037210 */ /* 0x001fc60007f9e0ff */
[----:B------:R-:W2:Y:S04]  /*5930*/  LDL.LU R5, [R1+0x28] ;  /* 0x0000280001057983 */ /* 0x000ea80000300800 */
[----:B------:R0:W-:Y:S01]  /*5940*/  STL [R1+0x6dc], R2 ;  /* 0x0006dc0201007387 */ /* 0x0001e20000100800 */
[----:B-1----:R-:W-:-:S03]  /*5950*/  IMAD.X R4, R28, 0x1, R17, P4 ;  /* 0x000000011c047824 */ /* 0x002fc600020e0611 */
[----:B------:R1:W-:Y:S01]  /*5960*/  STL [R1+0x6d8], R3 ;  /* 0x0006d80301007387 */ /* 0x0003e20000100800 */
[----:B0-----:R-:W-:-:S03]  /*5970*/  IMAD.X R2, R29, 0x1, R17, P6 ;  /* 0x000000011d027824 */ /* 0x001fc600030e0611 */
[----:B------:R-:W3:Y:S01]  /*5980*/  LDL.LU R29, [R1+0x20] ;  /* 0x00002000011d7983 */ /* 0x000ee20000300800 */
[----:B-1----:R-:W-:-:S03]  /*5990*/  IADD3 R3, P6, PT, R6, R16, RZ ;  /* 0x0000001006037210 */ /* 0x002fc60007fde0ff */
[----:B------:R-:W-:Y:S04]  /*59a0*/  STL [R1+0x6d4], R2 ;  /* 0x0006d40201007387 */ /* 0x000fe80000100800 */
[----:B------:R0:W-:Y:S04]  /*59b0*/  STL [R1+0x6d0], R3 ;  /* 0x0006d00301007387 */ /* 0x0001e80000100800 */
[----:B------:R-:W4:Y:S04]  /*59c0*/  LDL.LU R8, [R1+0x14] ;  /* 0x0000140001087983 */ /* 0x000f280000300800 */
[----:B------:R1:W-:Y:S01]  /*59d0*/  STL [R1+0x6cc], R4 ;  /* 0x0006cc0401007387 */ /* 0x0003e20000100800 */
[----:B0-----:R-:W-:-:S03]  /*59e0*/  IADD3 R3, P4, PT, R15, R16, RZ ;  /* 0x000000100f037210 */ /* 0x001fc60007f9e0ff */
[----:B------:R-:W2:Y:S01]  /*59f0*/  LDL.LU R15, [R1+0x24] ;  /* 0x00002400010f7983 */ /* 0x000ea20000300800 */
[----:B-1----:R-:W-:-:S03]  /*5a00*/  IMAD.X R4, R27, 0x1, R17, P6 ;  /* 0x000000011b047824 */ /* 0x002fc600030e0611 */
[----:B------:R0:W-:Y:S04]  /*5a10*/  STL [R1+0x6c8], R3 ;  /* 0x0006c80301007387 */ /* 0x0001e80000100800 */
[----:B------:R-:W2:Y:S04]  /*5a20*/  LDL.LU R6, [R1+0xc] ;  /* 0x00000c0001067983 */ /* 0x000ea80000300800 */
[----:B------:R1:W-:Y:S01]  /*5a30*/  STL [R1+0x6c4], R4 ;  /* 0x0006c40401007387 */ /* 0x0003e20000100800 */
[----:B0-----:R-:W-:-:S03]  /*5a40*/  IADD3 R3, P6, PT, R9, R16, RZ ;  /* 0x0000001009037210 */ /* 0x001fc60007fde0ff */
[----:B------:R-:W2:Y:S01]  /*5a50*/  LDL.LU R27, [R1+0x38] ;  /* 0x00003800011b7983 */ /* 0x000ea20000300800 */
[--C-:B-1----:R-:W-:Y:S01]  /*5a60*/  IMAD.X R4, R21, 0x1, R17.reuse, P4 ;  /* 0x0000000115047824 */ /* 0x102fe200020e0611 */
[----:B------:R-:W-:Y:S02]  /*5a70*/  IADD3 R7, P4, PT, R10, R16, RZ ;  /* 0x000000100a077210 */ /* 0x000fe40007f9e0ff */
[----:B------:R-:W-:Y:S04]  /*5a80*/  STL [R1+0x6c0], R3 ;  /* 0x0006c00301007387 */ /* 0x000fe80000100800 */
[----:B------:R-:W2:Y:S04]  /*5a90*/  LDL.LU R21, [R1+0x34] ;  /* 0x0000340001157983 */ /* 0x000ea80000300800 */
[----:B------:R0:W-:Y:S04]  /*5aa0*/  STL [R1+0x6bc], R4 ;  /* 0x0006bc0401007387 */ /* 0x0001e80000100800 */
[----:B------:R-:W2:Y:S04]  /*5ab0*/  LDL.LU R10, [R1+0x18] ;  /* 0x00001800010a7983 */ /* 0x000ea80000300800 */
[----:B------:R1:W-:Y:S01]  /*5ac0*/  STL [R1+0x6b8], R7 ;  /* 0x0006b80701007387 */ /* 0x0003e20000100800 */
[----:B0-----:R-:W-:-:S03]  /*5ad0*/  IMAD.X R4, R22, 0x1, R17, P6 ;  /* 0x0000000116047824 */ /* 0x001fc600030e0611 */
[----:B------:R-:W2:Y:S01]  /*5ae0*/  LDL.LU R22, [R1+0x4] ;  /* 0x0000040001167983 */ /* 0x000ea20000300800 */
[----:B-1----:R-:W-:-:S03]  /*5af0*/  IADD3 R7, P6, PT, R11, R16, RZ ;  /* 0x000000100b077210 */ /* 0x002fc60007fde0ff */
[----:B------:R-:W-:Y:S04]  /*5b00*/  STL [R1+0x6b4], R4 ;  /* 0x0006b40401007387 */ /* 0x000fe80000100800 */
[----:B------:R-:W2:Y:S04]  /*5b10*/  LDL.LU R11, [R1+0x1c] ;  /* 0x00001c00010b7983 */ /* 0x000ea80000300800 */
[----:B------:R0:W-:Y:S02]  /*5b20*/  STL [R1+0x6b0], R7 ;  /* 0x0006b00701007387 */ /* 0x0001e40000100800 */
[----:B0-----:R-:W-:-:S02]  /*5b30*/  IMAD.X R7, R23, 0x1, R17, P4 ;  /* 0x0000000117077824 */ /* 0x001fc400020e0611 */
[----:B------:R-:W2:Y:S01]  /*5b40*/  LDL.LU R23, [R1+0x10] ;  /* 0x0000100001177983 */ /* 0x000ea20000300800 */
[----:B------:R-:W-:Y:S02]  /*5b50*/  IMAD R12, R12, UR6, RZ ;  /* 0x000000060c0c7c24 */ /* 0x000fe4000f8e02ff */
[----:B------:R-:W-:-:S03]  /*5b60*/  IMAD R13, R13, UR6, RZ ;  /* 0x000000060d0d7c24 */ /* 0x000fc6000f8e02ff */
[----:B------:R-:W-:Y:S01]  /*5b70*/  IADD3 R9, P4, PT, R12, R16, RZ ;  /* 0x000000100c097210 */ /* 0x000fe20007f9e0ff */
[----:B------:R0:W-:Y:S01]  /*5b80*/  STL [R1+0x6ac], R7 ;  /* 0x0006ac0701007387 */ /* 0x0001e20000100800 */
[----:B------:R-:W-:-:S03]  /*5b90*/  SHF.R.S32.HI R25, RZ, 0x1f, R12 ;  /* 0x0000001fff197819 */ /* 0x000fc6000001140c */
[----:B------:R-:W2:Y:S01]  /*5ba0*/  LDL.LU R28, [R1+0x3c] ;  /* 0x00003c00011c7983 */ /* 0x000ea20000300800 */
[----:B------:R-:W-:-:S03]  /*5bb0*/  SHF.R.S32.HI R26, RZ, 0x1f, R13 ;  /* 0x0000001fff1a7819 */ /* 0x000fc6000001140d */
[----:B------:R1:W-:Y:S01]  /*5bc0*/  STL [R1+0x6a8], R9 ;  /* 0x0006a80901007387 */ /* 0x0003e20000100800 */
[--C-:B0-----:R-:W-:Y:S01]  /*5bd0*/  IMAD.X R7, R24, 0x1, R17.reuse, P6 ;  /* 0x0000000118077824 */ /* 0x101fe200030e0611 */
[-C--:B-1----:R-:W-:Y:S02]  /*5be0*/  IADD3 R9, P6, PT, R13, R16.reuse, RZ ;  /* 0x000000100d097210 */ /* 0x082fe40007fde0ff */
[----:B------:R-:W2:Y:S04]  /*5bf0*/  LDL.LU R13, [R1+0x30] ;  /* 0x00003000010d7983 */ /* 0x000ea80000300800 */
[----:B------:R-:W-:Y:S04]  /*5c00*/  STL [R1+0x6a0], R7 ;  /* 0x0006a00701007387 */ /* 0x000fe80000100800 */
[----:B------:R0:W-:Y:S04]  /*5c10*/  STL [R1+0x698], R9 ;  /* 0x0006980901007387 */ /* 0x0001e80000100800 */
[----:B------:R-:W2:Y:S01]  /*5c20*/  LDL.LU R24, [R1+0x4c] ;  /* 0x00004c0001187983 */ /* 0x000ea20000300800 */
[----:B0-----:R-:W-:Y:S01]  /*5c30*/  IMAD.X R9, R25, 0x1, R17, P4 ;  /* 0x0000000119097824 */ /* 0x001fe200020e0611 */
[----:B------:R-:W-:-:S04]  /*5c40*/  IADD3 R12, P4, PT, R14, R16, RZ ;  /* 0x000000100e0c7210 */ /* 0x000fc80007f9e0ff */
[----:B------:R0:W-:Y:S04]  /*5c50*/  STL [R1+0x694], R9 ;  /* 0x0006940901007387 */ /* 0x0001e80000100800 */
[----:B------:R1:W-:Y:S01]  /*5c60*/  STL [R1+0x690], R12 ;  /* 0x0006900c01007387 */ /* 0x0003e20000100800 */
[--C-:B0-----:R-:W-:Y:S01]  /*5c70*/  IMAD.X R9, R26, 0x1, R17.reuse, P6 ;  /* 0x000000011a097824 */ /* 0x101fe200030e0611 */
[-C--:B------:R-:W-:Y:S02]  /*5c80*/  IADD3 R14, P6, PT, R18, R16.reuse, RZ ;  /* 0x00000010120e7210 */ /* 0x080fe40007fde0ff */
[----:B-1----:R-:W2:Y:S04]  /*5c90*/  LDL.LU R12, [R1+0x50] ;  /* 0x00005000010c7983 */ /* 0x002ea80000300800 */
[----:B------:R-:W-:Y:S04]  /*5ca0*/  STL [R1+0x68c], R9 ;  /* 0x00068c0901007387 */ /* 0x000fe80000100800 */
[----:B------:R4:W-:Y:S02]  /*5cb0*/  STL [R1+0x684], R14 ;  /* 0x0006840e01007387 */ /* 0x0009e40000100800 */
[----:B----4-:R-:W-:Y:S01]  /*5cc0*/  IMAD.X R14, R8, 0x1, R17, P6 ;  /* 0x00000001080e7824 */ /* 0x010fe200030e0611 */
[----:B---3--:R-:W-:Y:S01]  /*5cd0*/  SHF.R.S32.HI R2, RZ, 0x1f, R29 ;  /* 0x0000001fff027819 */ /* 0x008fe2000001141d */
[----:B--2---:R-:W-:Y:S01]  /*5ce0*/  IMAD.X R18, R23, 0x1, R17, P4 ;  /* 0x0000000117127824 */ /* 0x004fe200020e0611 */
[----:B------:R-:W-:-:S04]  /*5cf0*/  IADD3 R19, P4, PT, R19, R16, RZ ;  /* 0x0000001013137210 */ /* 0x000fc80007f9e0ff */
[----:B------:R0:W-:Y:S04]  /*5d00*/  STL [R1+0x680], R18 ;  /* 0x0006801201007387 */ /* 0x0001e80000100800 */
[----:B------:R-:W-:Y:S04]  /*5d10*/  STL [R1+0x67c], R19 ;  /* 0x00067c1301007387 */ /* 0x000fe80000100800 */
[----:B------:R1:W-:Y:S01]  /*5d20*/  STL [R1+0x678], R14 ;  /* 0x0006780e01007387 */ /* 0x0003e20000100800 */
[-C--:B0-----:R-:W-:Y:S01]  /*5d30*/  IADD3 R18, P6, PT, R20, R16.reuse, RZ ;  /* 0x0000001014127210 */ /* 0x081fe20007fde0ff */
[----:B-1----:R-:W-:Y:S01]  /*5d40*/  IMAD.X R14, R11, 0x1, R17, P4 ;  /* 0x000000010b0e7824 */ /* 0x002fe200020e0611 */
[----:B------:R-:W-:-:S03]  /*5d50*/  IADD3 R11, P4, PT, R10, R16, RZ ;  /* 0x000000100a0b7210 */ /* 0x000fc60007f9e0ff */
[----:B------:R-:W-:Y:S01]  /*5d60*/  IMAD.X R10, R6, 0x1, R17, P6 ;  /* 0x00000001060a7824 */ /* 0x000fe200030e0611 */
[----:B------:R-:W-:Y:S01]  /*5d70*/  STL [R1+0x5fc], R18 ;  /* 0x0005fc1201007387 */ /* 0x000fe20000100800 */
[----:B------:R-:W-:-:S03]  /*5d80*/  IADD3 R6, P6, PT, R29, R16, RZ ;  /* 0x000000101d067210 */ /* 0x000fc60007fde0ff */
[----:B------:R-:W-:Y:S04]  /*5d90*/  STL [R1+0x5f4], R14 ;  /* 0x0005f40e01007387 */ /* 0x000fe80000100800 */
[----:B------:R0:W-:Y:S04]  /*5da0*/  STL [R1+0x66c], R11 ;  /* 0x00066c0b01007387 */ /* 0x0001e80000100800 */
[----:B------:R-:W2:Y:S04]  /*5db0*/  LDL.LU R23, [R1+0x54] ;  /* 0x0000540001177983 */ /* 0x000ea80000300800 */
[----:B------:R1:W-:Y:S01]  /*5dc0*/  STL [R1+0x5f8], R10 ;  /* 0x0005f80a01007387 */ /* 0x0003e20000100800 */
[----:B0-----:R-:W-:-:S03]  /*5dd0*/  IMAD.X R11, R22, 0x1, R17, P4 ;  /* 0x00000001160b7824 */ /* 0x001fc600020e0611 */
[----:B------:R-:W3:Y:S04]  /*5de0*/  LDL.LU R29, [R1+0x48] ;  /* 0x00004800011d7983 */ /* 0x000ee80000300800 */
[----:B------:R-:W-:Y:S04]  /*5df0*/  STL [R1+0x670], R6 ;  /* 0x0006700601007387 */ /* 0x000fe80000100800 */
[----:B-1----:R-:W4:Y:S04]  /*5e00*/  LDL.LU R10, [R1+0x58] ;  /* 0x00005800010a7983 */ /* 0x002f280000300800 */
[----:B------:R-:W3:Y:S04]  /*5e10*/  LDL.LU R22, [R1+0x44] ;  /* 0x0000440001167983 */ /* 0x000ee80000300800 */
[----:B------:R0:W-:Y:S04]  /*5e20*/  STL [R1+0x600], R11 ;  /* 0x0006000b01007387 */ /* 0x0001e80000100800 */
[----:B0-----:R-:W3:Y:S01]  /*5e30*/  LDL.LU R11, [R1+0x60] ;  /* 0x00006000010b7983 */ /* 0x001ee20000300800 */
[----:B------:R-:W-:Y:S01]  /*5e40*/  IADD3 R14, P4, PT, R15, R16, RZ ;  /* 0x000000100f0e7210 */ /* 0x000fe20007f9e0ff */
[----:B------:R-:W-:Y:S01]  /*5e50*/  IMAD.X R2, R2, 0x1, R17, P6 ;  /* 0x0000000102027824 */ /* 0x000fe200030e0611 */
[----:B------:R-:W-:-:S02]  /*5e60*/  SHF.R.S32.HI R3, RZ, 0x1f, R15 ;  /* 0x0000001fff037819 */ /* 0x000fc4000001140f */
[----:B------:R-:W4:Y:S01]  /*5e70*/  LDL.LU R15, [R1+0x40] ;  /* 0x00004000010f7983 */ /* 0x000f220000300800 */
[----:B------:R-:W-:-:S03]  /*5e80*/  SHF.R.S32.HI R4, RZ, 0x1f, R5 ;  /* 0x0000001fff047819 */ /* 0x000fc60000011405 */
[----:B------:R0:W-:Y:S04]  /*5e90*/  STL [R1+0x674], R14 ;  /* 0x0006740e01007387 */ /* 0x0001e80000100800 */
[----:B------:R1:W-:Y:S01]  /*5ea0*/  STL [R1+0x604], R2 ;  /* 0x0006040201007387 */ /* 0x0003e20000100800 */
[----:B0-----:R-:W-:Y:S01]  /*5eb0*/  IADD3 R14, P6, PT, R5, R16, RZ ;  /* 0x00000010050e7210 */ /* 0x001fe20007fde0ff */
[----:B-1----:R-:W-:-:S04]  /*5ec0*/  IMAD.X R2, R3, 0x1, R17, P4 ;  /* 0x0000000103027824 */ /* 0x002fc800020e0611 */
[----:B------:R0:W-:Y:S01]  /*5ed0*/  STL [R1+0x610], R14 ;  /* 0x0006100e01007387 */ /* 0x0001e20000100800 */
[----:B------:R-:W-:Y:S01]  /*5ee0*/  SHF.R.S32.HI R7, RZ, 0x1f, R0 ;  /* 0x0000001fff077819 */ /* 0x000fe20000011400 */
[----:B------:R-:W-:Y:S01]  /*5ef0*/  IMAD.X R3, R4, 0x1, R17, P6 ;  /* 0x0000000104037824 */ /* 0x000fe200030e0611 */
[----:B------:R-:W-:Y:S02]  /*5f00*/  SHF.R.S32.HI R9, RZ, 0x1f, R13 ;  /* 0x0000001fff097819 */ /* 0x000fe4000001140d */
[-C--:B0-----:R-:W-:Y:S02]  /*5f10*/  IADD3 R14, P4, PT, R0, R16.reuse, RZ ;  /* 0x00000010000e7210 */ /* 0x081fe40007f9e0ff */
[----:B------:R-:W4:Y:S04]  /*5f20*/  LDL.LU R0, [R1+0xac8] ;  /* 0x000ac80001007983 */ /* 0x000f280000300800 */
[----:B------:R0:W-:Y:S04]  /*5f30*/  STL [R1+0x608], R2 ;  /* 0x0006080201007387 */ /* 0x0001e80000100800 */
[----:B------:R-:W-:Y:S04]  /*5f40*/  STL [R1+0x618], R14 ;  /* 0x0006180e01007387 */ /* 0x000fe80000100800 */
[----:B------:R1:W-:Y:S01]  /*5f50*/  STL [R1+0x60c], R3 ;  /* 0x00060c0301007387 */ /* 0x0003e20000100800 */
[----:B0-----:R-:W-:-:S02]  /*5f60*/  IADD3 R2, P6, PT, R13, R16, RZ ;  /* 0x000000100d027210 */ /* 0x001fc40007fde0ff */
[----:B------:R-:W-:-:S03]  /*5f70*/  SHF.R.S32.HI R8, RZ, 0x1f, R21 ;  /* 0x0000001fff087819 */ /* 0x000fc60000011415 */
[----:B------:R0:W-:Y:S01]  /*5f80*/  STL [R1+0x620], R2 ;  /* 0x0006200201007387 */ /* 0x0001e20000100800 */
[--C-:B-1----:R-:W-:Y:S02]  /*5f90*/  IMAD.X R3, R7, 0x1, R17.reuse, P4 ;  /* 0x0000000107037824 */ /* 0x102fe400020e0611 */
[----:B------:R-:W-:-:S03]  /*5fa0*/  IMAD.X R7, R9, 0x1, R17, P6 ;  /* 0x0000000109077824 */ /* 0x000fc600030e0611 */
[----:B------:R1:W-:Y:S01]  /*5fb0*/  STL [R1+0x614], R3 ;  /* 0x0006140301007387 */ /* 0x0003e20000100800 */
[----:B0-----:R-:W-:-:S05]  /*5fc0*/  IADD3 R2, P4, PT, R21, R16, RZ ;  /* 0x0000001015027210 */ /* 0x001fca0007f9e0ff */
[----:B------:R-:W-:Y:S01]  /*5fd0*/  STL [R1+0x62c], R2 ;  /* 0x00062c0201007387 */ /* 0x000fe20000100800 */
[----:B-1----:R-:W-:-:S03]  /*5fe0*/  IADD3 R3, P6, PT, R27, R16, RZ ;  /* 0x000000101b037210 */ /* 0x002fc60007fde0ff */
[----:B------:R0:W-:Y:S01]  /*5ff0*/  STL [R1+0x61c], R7 ;  /* 0x00061c0701007387 */ /* 0x0001e20000100800 */
[----:B------:R-:W-:-:S03]  /*6000*/  SHF.R.S32.HI R6, RZ, 0x1f, R27 ;  /* 0x0000001fff067819 */ /* 0x000fc6000001141b */
[----:B------:R1:W-:Y:S04]  /*6010*/  STL [R1+0x634], R3 ;  /* 0x0006340301007387 */ /* 0x0003e80000100800 */
[----:B------:R-:W4:Y:S01]  /*6020*/  LDL.LU R26, [R1+0xac] ;  /* 0x0000ac00011a7983 */ /* 0x000f220000300800 */
[----:B0-----:R-:W-:Y:S01]  /*6030*/  IMAD.X R7, R8, 0x1, R17, P4 ;  /* 0x0000000108077824 */ /* 0x001fe200020e0611 */
[----:B-1----:R-:W-:-:S04]  /*6040*/  IADD3 R3, P4, PT, R28, R16, RZ ;  /* 0x000000101c037210 */ /* 0x002fc80007f9e0ff */
[----:B------:R0:W-:Y:S01]  /*6050*/  STL [R1+0x628], R7 ;  /* 0x0006280701007387 */ /* 0x0001e20000100800 */
[----:B------:R-:W-:-:S03]  /*6060*/  SHF.R.S32.HI R5, RZ, 0x1f, R28 ;  /* 0x0000001fff057819 */ /* 0x000fc6000001141c */
[----:B------:R-:W4:Y:S04]  /*6070*/  LDL.LU R14, [R1+0xa8] ;  /* 0x0000a800010e7983 */ /* 0x000f280000300800 */
[----:B------:R-:W-:Y:S01]  /*6080*/  STL [R1+0x63c], R3 ;  /* 0x00063c0301007387 */ /* 0x000fe20000100800 */
[----:B0-----:R-:W-:-:S03]  /*6090*/  IMAD.X R7, R6, 0x1, R17, P6 ;  /* 0x0000000106077824 */ /* 0x001fc600030e0611 */
[----:B------:R-:W4:Y:S01]  /*60a0*/  LDL.LU R25, [R1+0xa4] ;  /* 0x0000a40001197983 */ /* 0x000f220000300800 */
[----:B------:R-:W-:-:S03]  /*60b0*/  IADD3 R6, P6, PT, R24, R16, RZ ;  /* 0x0000001018067210 */ /* 0x000fc60007fde0ff */
[----:B------:R-:W4:Y:S01]  /*60c0*/  LDL.LU R13, [R1+0xa0] ;  /* 0x0000a000010d7983 */ /* 0x000f220000300800 */
[----:B------:R-:W-:-:S03]  /*60d0*/  SHF.R.S32.HI R4, RZ, 0x1f, R24 ;  /* 0x0000001fff047819 */ /* 0x000fc60000011418 */
[----:B------:R-:W4:Y:S04]  /*60e0*/  LDL.LU R21, [R1+0x9c] ;  /* 0x00009c0001157983 */ /* 0x000f280000300800 */
[----:B------:R-:W4:Y:S04]  /*60f0*/  LDL.LU R27, [R1+0x98] ;  /* 0x00009800011b7983 */ /* 0x000f280000300800 */
[----:B------:R-:W4:Y:S04]  /*6100*/  LDL.LU R28, [R1+0x64] ;  /* 0x00006400011c7983 */ /* 0x000f280000300800 */
[----:B------:R0:W-:Y:S01]  /*6110*/  STL [R1+0x630], R7 ;  /* 0x0006300701007387 */ /* 0x0001e20000100800 */
[----:B------:R-:W-:-:S03]  /*6120*/  SHF.R.S32.HI R2, RZ, 0x1f, R12 ;  /* 0x0000001fff027819 */ /* 0x000fc6000001140c */
[----:B------:R1:W-:Y:S01]  /*6130*/  STL [R1+0x644], R6 ;  /* 0x0006440601007387 */ /* 0x0003e20000100800 */
[--C-:B0-----:R-:W-:Y:S01]  /*6140*/  IMAD.X R7, R5, 0x1, R17.reuse, P4 ;  /* 0x0000000105077824 */ /* 0x101fe200020e0611 */
[----:B------:R-:W-:Y:S01]  /*6150*/  IADD3 R5, P4, PT, R12, R16, RZ ;  /* 0x000000100c057210 */ /* 0x000fe20007f9e0ff */
[----:B-1----:R-:W-:-:S03]  /*6160*/  IMAD.X R6, R4, 0x1, R17, P6 ;  /* 0x0000000104067824 */ /* 0x002fc600030e0611 */
[----:B------:R-:W-:Y:S04]  /*6170*/  STL [R1+0x638], R7 ;  /* 0x0006380701007387 */ /* 0x000fe80000100800 */
[----:B------:R-:W-:Y:S04]  /*6180*/  STL [R1+0x650], R5 ;  /* 0x0006500501007387 */ /* 0x000fe80000100800 */
[----:B------:R0:W-:Y:S02]  /*6190*/  STL [R1+0x640], R6 ;  /* 0x0006400601007387 */ /* 0x0001e40000100800 */
[----:B0-----:R-:W-:Y:S01]  /*61a0*/  IMAD.X R6, R2, 0x1, R17, P4 ;  /* 0x0000000102067824 */ /* 0x001fe200020e0611 */
[----:B--2---:R-:W-:-:S02]  /*61b0*/  IADD3 R4, P6, PT, R23, R16, RZ ;  /* 0x0000001017047210 */ /* 0x004fc40007fde0ff */
[----:B------:R-:W-:-:S03]  /*61c0*/  SHF.R.S32.HI R3, RZ, 0x1f, R23 ;  /* 0x0000001fff037819 */ /* 0x000fc60000011417 */
[----:B------:R0:W-:Y:S04]  /*61d0*/  STL [R1+0x654], R4 ;  /* 0x0006540401007387 */ /* 0x0001e80000100800 */
[----:B------:R-:W-:Y:S01]  /*61e0*/  STL [R1+0x648], R6 ;  /* 0x0006480601007387 */ /* 0x000fe20000100800 */
[----:B0-----:R-:W-:-:S05]  /*61f0*/  IMAD.X R4, R3, 0x1, R17, P6 ;  /* 0x0000000103047824 */ /* 0x001fca00030e0611 */
[----:B------:R-:W-:Y:S04]  /*6200*/  STL [R1+0x64c], R4 ;  /* 0x00064c0401007387 */ /* 0x000fe80000100800 */
[----:B------:R-:W2:Y:S04]  /*6210*/  LDL.LU R24, [R1+0xbc] ;  /* 0x0000bc0001187983 */ /* 0x000ea80000300800 */
[----:B------:R-:W2:Y:S01]  /*6220*/  LDL.LU R12, [R1+0xb8] ;  /* 0x0000b800010c7983 */ /* 0x000ea20000300800 */
[----:B---3--:R-:W-:-:S05]  /*6230*/  SHF.R.S32.HI R5, RZ, 0x1f, R11 ;  /* 0x0000001fff057819 */ /* 0x008fca000001140b */
[----:B------:R-:W-:-:S05]  /*6240*/  IMAD.X R5, R5, 0x1, R17, P3 ;  /* 0x0000000105057824 */ /* 0x000fca00018e0611 */
[----:B------:R0:W-:Y:S04]  /*6250*/  STL [R1+0x24], R5 ;  /* 0x0000240501007387 */ /* 0x0001e80000100800 */
[----:B------:R-:W3:Y:S04]  /*6260*/  LDL.LU R23, [R1+0xb4] ;  /* 0x0000b40001177983 */ /* 0x000ee80000300800 */
[----:B------:R-:W3:Y:S01]  /*6270*/  LDL.LU R11, [R1+0xb0] ;  /* 0x0000b000010b7983 */ /* 0x000ee20000300800 */
[----:B------:R-:W-:-:S04]  /*6280*/  IADD3 R2, P4, PT, R29, R16, RZ ;  /* 0x000000101d027210 */ /* 0x000fc80007f9e0ff */
[----:B------:R-:W-:Y:S02]  /*6290*/  R2UR UR16, R2 ;  /* 0x00000000021072ca */ /* 0x000fe400000e0000 */
[-C--:B----4-:R-:W-:Y:S02]  /*62a0*/  IADD3 R3, P6, PT, R10, R16.reuse, RZ ;  /* 0x000000100a037210 */ /* 0x090fe40007fde0ff */
[-C--:B0-----:R-:W-:Y:S02]  /*62b0*/  IADD3 R5, P3, PT, R15, R16.reuse, RZ ;  /* 0x000000100f057210 */ /* 0x081fe40007f7e0ff */
[----:B------:R-:W-:Y:S01]  /*62c0*/  R2UR UR17, R3 ;  /* 0x00000000031172ca */ /* 0x000fe200000e0000 */
[----:B------:R-:W-:Y:S01]  /*62d0*/  IMAD.X R0, R0, 0x1, R17, P5 ;  /* 0x0000000100007824 */ /* 0x000fe200028e0611 */
[----:B------:R-:W-:-:S04]  /*62e0*/  IADD3 R4, P5, PT, R22, R16, RZ ;  /* 0x0000001016047210 */ /* 0x000fc80007fbe0ff */
[----:B------:R-:W-:Y:S02]  /*62f0*/  R2UR UR18, R4 ;  /* 0x00000000041272ca */ /* 0x000fe400000e0000 */
[----:B------:R-:W-:Y:S02]  /*6300*/  R2UR UR19, R5 ;  /* 0x00000000051372ca */ /* 0x000fe400000e0000 */
[----:B------:R-:W-:Y:S02]  /*6310*/  SHF.R.S32.HI R6, RZ, 0x1f, R29 ;  /* 0x0000001fff067819 */ /* 0x000fe4000001141d */
[----:B------:R-:W-:-:S03]  /*6320*/  SHF.R.S32.HI R10, RZ, 0x1f, R10 ;  /* 0x0000001fff0a7819 */ /* 0x000fc6000001140a */
[--C-:B------:R-:W-:Y:S02]  /*6330*/  IMAD.X R6, R6, 0x1, R17.reuse, P4 ;  /* 0x0000000106067824 */ /* 0x100fe400020e0611 */
[----:B------:R-:W-:Y:S02]  /*6340*/  IMAD.X R10, R10, 0x1, R17, P6 ;  /* 0x000000010a0a7824 */ /* 0x000fe400030e0611 */
[----:B------:R-:W-:Y:S02]  /*6350*/  IMAD R9, R26, UR6, RZ ;  /* 0x000000061a097c24 */ /* 0x000fe4000f8e02ff */
[----:B------:R-:W-:Y:S02]  /*6360*/  IMAD R5, R14, UR6, RZ ;  /* 0x000000060e057c24 */ /* 0x000fe4000f8e02ff */
[----:B------:R-:W-:Y:S02]  /*6370*/  IMAD R7, R25, UR6, RZ ;  /* 0x0000000619077c24 */ /* 0x000fe4000f8e02ff */
[----:B------:R-:W-:Y:S01]  /*6380*/  IMAD R8, R13, UR6, RZ ;  /* 0x000000060d087c24 */ /* 0x000fe2000f8e02ff */
[----:B------:R-:W-:-:S05]  /*6390*/  SHF.R.S32.HI R2, RZ, 0x1f, R21 ;  /* 0x0000001fff027819 */ /* 0x000fca0000011415 */
[----:B------:R-:W-:Y:S01]  /*63a0*/  IMAD.X R13, R2, 0x1, R17, P2 ;  /* 0x00000001020d7824 */ /* 0x000fe200010e0611 */
[----:B------:R-:W-:Y:S02]  /*63b0*/  SHF.R.S32.HI R3, RZ, 0x1f, R27 ;  /* 0x0000001fff037819 */ /* 0x000fe4000001141b */
[----:B------:R-:W-:Y:S02]  /*63c0*/  SHF.R.S32.HI R4, RZ, 0x1f, R28 ;  /* 0x0000001fff047819 */ /* 0x000fe4000001141c */
[----:B------:R0:W-:Y:S01]  /*63d0*/  STL [R1+0x20], R13 ;  /* 0x0000200d01007387 */ /* 0x0001e20000100800 */
[--C-:B------:R-:W-:Y:S01]  /*63e0*/  IMAD.X R14, R3, 0x1, R17.reuse, P1 ;  /* 0x00000001030e7824 */ /* 0x100fe200008e0611 */
[-C--:B------:R-:W-:Y:S01]  /*63f0*/  IADD3 R2, P2, PT, R9, R16.reuse, RZ ;  /* 0x0000001009027210 */ /* 0x080fe20007f5e0ff */
[----:B0-----:R-:W-:Y:S01]  /*6400*/  IMAD.X R13, R4, 0x1, R17, P0 ;  /* 0x00000001040d7824 */ /* 0x001fe200000e0611 */
[----:B------:R-:W-:Y:S02]  /*6410*/  IADD3 R4, P0, PT, R7, R16, RZ ;  /* 0x0000001007047210 */ /* 0x000fe40007f1e0ff */
[----:B------:R-:W-:Y:S02]  /*6420*/  STL [R1+0x1c], R14 ;  /* 0x00001c0e01007387 */ /* 0x000fe40000100800 */
[----:B------:R-:W-:-:S02]  /*6430*/  R2UR UR22, R4 ;  /* 0x00000000041672ca */ /* 0x000fc400000e0000 */
[----:B------:R0:W-:Y:S01]  /*6440*/  STL [R1+0x18], R13 ;  /* 0x0000180d01007387 */ /* 0x0001e20000100800 */
[----:B------:R-:W-:-:S03]  /*6450*/  R2UR UR20, R2 ;  /* 0x00000000021472ca */ /* 0x000fc600000e0000 */
[----:B------:R-:W4:Y:S04]  /*6460*/  LDL.LU R21, [R1+0xcc] ;  /* 0x0000cc0001157983 */ /* 0x000f280000300800 */
[----:B------:R-:W4:Y:S01]  /*6470*/  LDL.LU R27, [R1+0xc8] ;  /* 0x0000c800011b7983 */ /* 0x000f220000300800 */
[----:B0-----:R-:W-:-:S03]  /*6480*/  SHF.R.S32.HI R13, RZ, 0x1f, R15 ;  /* 0x0000001fff0d7819 */ /* 0x001fc6000001140f */
[----:B------:R0:W-:Y:S02]  /*6490*/  STL [R1+0x14], R6 ;  /* 0x0000140601007387 */ /* 0x0001e40000100800 */
[----:B------:R-:W-:Y:S02]  /*64a0*/  IMAD.X R13, R13, 0x1, R17, P3 ;  /* 0x000000010d0d7824 */ /* 0x000fe400018e0611 */
[----:B------:R-:W4:Y:S01]  /*64b0*/  LDL.LU R28, [R1+0xc4] ;  /* 0x0000c400011c7983 */ /* 0x000f220000300800 */
[----:B------:R-:W-:-:S03]  /*64c0*/  IADD3 R3, P1, PT, R5, R16, RZ ;  /* 0x0000001005037210 */ /* 0x000fc60007f3e0ff */
[----:B------:R-:W4:Y:S01]  /*64d0*/  LDL.LU R29, [R1+0xc0] ;  /* 0x0000c000011d7983 */ /* 0x000f220000300800 */
[----:B0-----:R-:W-:-:S03]  /*64e0*/  IADD3 R6, P4, PT, R8, R16, RZ ;  /* 0x0000001008067210 */ /* 0x001fc60007f9e0ff */
[----:B------:R0:W-:Y:S01]  /*64f0*/  STL [R1+0x10], R10 ;  /* 0x0000100a01007387 */ /* 0x0001e20000100800 */
[----:B------:R-:W-:Y:S02]  /*6500*/  R2UR UR23, R6 ;  /* 0x00000000061772ca */ /* 0x000fe400000e0000 */
[----:B------:R-:W-:Y:S01]  /*6510*/  R2UR UR21, R3 ;  /* 0x00000000031572ca */ /* 0x000fe200000e0000 */
[----:B--2---:R-:W-:Y:S01]  /*6520*/  IMAD R2, R12, UR6, RZ ;  /* 0x000000060c027c24 */ /* 0x004fe2000f8e02ff */
[----:B------:R-:W-:Y:S01]  /*6530*/  SHF.R.S32.HI R12, RZ, 0x1f, R9 ;  /* 0x0000001fff0c7819 */ /* 0x000fe20000011409 */
[----:B------:R-:W-:-:S04]  /*6540*/  IMAD R6, R24, UR6, RZ ;  /* 0x0000000618067c24 */ /* 0x000fc8000f8e02ff */
[----:B------:R-:W-:Y:S02]  /*6550*/  IMAD.X R12, R12, 0x1, R17, P2 ;  /* 0x000000010c0c7824 */ /* 0x000fe400010e0611 */
[----:B---3--:R-:W-:Y:S01]  /*6560*/  IMAD R4, R11, UR6, RZ ;  /* 0x000000060b047c24 */ /* 0x008fe2000f8e02ff */
[----:B------:R-:W-:-:S05]  /*6570*/  SHF.R.S32.HI R11, RZ, 0x1f, R22 ;  /* 0x0000001fff0b7819 */ /* 0x000fca0000011416 */
[----:B------:R-:W-:-:S05]  /*6580*/  IMAD.X R11, R11, 0x1, R17, P5 ;  /* 0x000000010b0b7824 */ /* 0x000fca00028e0611 */
[----:B------:R-:W-:Y:S01]  /*6590*/  STL [R1+0xc], R11 ;  /* 0x00000c0b01007387 */ /* 0x000fe20000100800 */
[----:B------:R-:W-:-:S03]  /*65a0*/  IMAD R3, R23, UR6, RZ ;  /* 0x0000000617037c24 */ /* 0x000fc6000f8e02ff */
[----:B------:R-:W-:Y:S04]  /*65b0*/  STL [R1+0x8], R13 ;  /* 0x0000080d01007387 */ /* 0x000fe80000100800 */
[----:B------:R-:W2:Y:S04]  /*65c0*/  LDL.LU R25, [R1+0xdc] ;  /* 0x0000dc0001197983 */ /* 0x000ea80000300800 */
[----:B------:R-:W3:Y:S04]  /*65d0*/  LDL.LU R24, [R1+0xd8] ;  /* 0x0000d80001187983 */ /* 0x000ee80000300800 */
[----:B------:R1:W-:Y:S04]  /*65e0*/  STL [R1+0x4], R12 ;  /* 0x0000040c01007387 */ /* 0x0003e80000100800 */
[----:B------:R-:W2:Y:S04]  /*65f0*/  LDL.LU R23, [R1+0xd4] ;  /* 0x0000d40001177983 */ /* 0x000ea80000300800 */
[----:B------:R-:W2:Y:S01]  /*6600*/  LDL.LU R15, [R1+0xd0] ;  /* 0x0000d000010f7983 */ /* 0x000ea20000300800 */
[----:B0-----:R-:W-:-:S02]  /*6610*/  IADD3 R10, P5, PT, R2, R16, RZ ;  /* 0x00000010020a7210 */ /* 0x001fc40007fbe0ff */
[----:B------:R-:W-:Y:S01]  /*6620*/  SHF.R.S32.HI R5, RZ, 0x1f, R5 ;  /* 0x0000001fff057819 */ /* 0x000fe20000011405 */
[----:B------:R-:W3:Y:S01]  /*6630*/  LDL.LU R20, [R1+0xf0] ;  /* 0x0000f00001147983 */ /* 0x000ee20000300800 */
[----:B------:R-:W-:Y:S02]  /*6640*/  R2UR UR25, R10 ;  /* 0x000000000a1972ca */ /* 0x000fe400000e0000 */
[-C--:B-1----:R-:W-:Y:S01]  /*6650*/  IADD3 R12, P2, PT, R4, R16.reuse, RZ ;  /* 0x00000010040c7210 */ /* 0x082fe20007f5e0ff */
[----:B------:R-:W-:Y:S01]  /*6660*/  IMAD.X R5, R5, 0x1, R17, P1 ;  /* 0x0000000105057824 */ /* 0x000fe200008e0611 */
[----:B------:R-:W-:Y:S01]  /*6670*/  SHF.R.S32.HI R10, RZ, 0x1f, R7 ;  /* 0x0000001fff0a7819 */ /* 0x000fe20000011407 */
[----:B------:R-:W3:Y:S01]  /*6680*/  LDL.LU R19, [R1+0xec] ;  /* 0x0000ec0001137983 */ /* 0x000ee20000300800 */
[----:B------:R-:W-:Y:S02]  /*6690*/  IADD3 R11, P3, PT, R3, R16, RZ ;  /* 0x00000010030b7210 */ /* 0x000fe40007f7e0ff */
[----:B------:R-:W-:-:S02]  /*66a0*/  SHF.R.S32.HI R7, RZ, 0x1f, R8 ;  /* 0x0000001fff077819 */ /* 0x000fc40000011408 */
[----:B------:R-:W-:Y:S02]  /*66b0*/  IADD3 R9, P6, PT, R6, R16, RZ ;  /* 0x0000001006097210 */ /* 0x000fe40007fde0ff */
[----:B------:R-:W-:Y:S02]  /*66c0*/  SHF.R.S32.HI R8, RZ, 0x1f, R6 ;  /* 0x0000001fff087819 */ /* 0x000fe40000011406 */
[----:B------:R-:W-:Y:S02]  /*66d0*/  R2UR UR27, R12 ;  /* 0x000000000c1b72ca */ /* 0x000fe400000e0000 */
[----:B------:R-:W-:Y:S01]  /*66e0*/  R2UR UR26, R11 ;  /* 0x000000000b1a72ca */ /* 0x000fe200000e0000 */
[----:B------:R-:W-:Y:S01]  /*66f0*/  STL [R1], R5 ;  /* 0x0000000501007387 */ /* 0x000fe20000100800 */
[----:B------:R-:W-:Y:S02]  /*6700*/  SHF.R.S32.HI R2, RZ, 0x1f, R2 ;  /* 0x0000001fff027819 */ /* 0x000fe40000011402 */
[----:B------:R-:W-:Y:S01]  /*6710*/  R2UR UR24, R9 ;  /* 0x00000000091872ca */ /* 0x000fe200000e0000 */
[----:B------:R-:W3:Y:S02]  /*6720*/  LDL.LU R22, [R1+0xe8] ;  /* 0x0000e80001167983 */ /* 0x000ee40000300800 */
[----:B------:R-:W-:-:S02]  /*6730*/  IMAD.X R26, R2, 0x1, R17, P5 ;  /* 0x00000001021a7824 */ /* 0x000fc400028e0611 */
[----:B----4-:R-:W-:Y:S02]  /*6740*/  IMAD R9, R21, UR6, RZ ;  /* 0x0000000615097c24 */ /* 0x010fe4000f8e02ff */
[----:B------:R-:W4:Y:S01]  /*6750*/  LDL.LU R21, [R1+0xe4] ;  /* 0x0000e40001157983 */ /* 0x000f220000300800 */
[----:B------:R-:W-:Y:S02]  /*6760*/  IMAD R11, R27, UR6, RZ ;  /* 0x000000061b0b7c24 */ /* 0x000fe4000f8e02ff */
[--C-:B------:R-:W-:Y:S02]  /*6770*/  IMAD.X R27, R8, 0x1, R17.reuse, P6 ;  /* 0x00000001081b7824 */ /* 0x100fe400030e0611 */
[----:B------:R-:W-:Y:S02]  /*6780*/  IMAD R12, R28, UR6, RZ ;  /* 0x000000061c0c7c24 */ /* 0x000fe4000f8e02ff */
[----:B------:R-:W-:Y:S02]  /*6790*/  IMAD.X R28, R7, 0x1, R17, P4 ;  /* 0x00000001071c7824 */ /* 0x000fe400020e0611 */
[----:B------:R-:W-:-:S02]  /*67a0*/  IMAD R14, R29, UR6, RZ ;  /* 0x000000061d0e7c24 */ /* 0x000fc4000f8e02ff */
[----:B------:R-:W-:-:S05]  /*67b0*/  IMAD.X R29, R10, 0x1, R17, P0 ;  /* 0x000000010a1d7824 */ /* 0x000fca00000e0611 */
[----:B------:R-:W-:Y:S04]  /*67c0*/  STL [R1+0xab8], R29 ;  /* 0x000ab81d01007387 */ /* 0x000fe80000100800 */
[----:B------:R-:W-:Y:S04]  /*67d0*/  STL [R1+0xabc], R28 ;  /* 0x000abc1c01007387 */ /* 0x000fe80000100800 */
[----:B------:R0:W-:Y:S04]  /*67e0*/  STL [R1+0xac0], R27 ;  /* 0x000ac01b01007387 */ /* 0x0001e80000100800 */
[----:B0-----:R-:W4:Y:S04]  /*67f0*/  LDL.LU R27, [R1+0xfc] ;  /* 0x0000fc00011b7983 */ /* 0x001f280000300800 */
[----:B------:R-:W4:Y:S01]  /*6800*/  LDL.LU R18, [R1+0xf8] ;  /* 0x0000f80001127983 */ /* 0x000f220000300800 */
[----:B--2---:R-:W-:-:S03]  /*6810*/  IMAD R13, R15, UR6, RZ ;  /* 0x000000060f0d7c24 */ /* 0x004fc6000f8e02ff */
[----:B------:R-:W2:Y:S04]  /*6820*/  LDL.LU R15, [R1+0xf4] ;  /* 0x0000f400010f7983 */ /* 0x000ea80000300800 */
[----:B------:R0:W-:Y:S04]  /*6830*/  STL [R1+0xac4], R26 ;  /* 0x000ac41a01007387 */ /* 0x0001e80000100800 */
[----:B0-----:R-:W2:Y:S04]  /*6840*/  LDL.LU R26, [R1+0x100] ;  /* 0x00010000011a7983 */ /* 0x001ea80000300800 */
[----:B------:R-:W2:Y:S04]  /*6850*/  LDL.LU R28, [R1+0x108] ;  /* 0x00010800011c7983 */ /* 0x000ea80000300800 */
[----:B------:R-:W2:Y:S01]  /*6860*/  LDL.LU R29, [R1+0x104] ;  /* 0x00010400011d7983 */ /* 0x000ea20000300800 */
[----:B------:R-:W-:-:S02]  /*6870*/  IADD3 R5, P1, PT, R9, R16, RZ ;  /* 0x0000001009057210 */ /* 0x000fc40007f3e0ff */
[-C--:B------:R-:W-:Y:S02]  /*6880*/  IADD3 R8, P6, PT, R14, R16.reuse, RZ ;  /* 0x000000100e087210 */ /* 0x080fe40007fde0ff */
[----:B------:R-:W-:Y:S02]  /*6890*/  IADD3 R6, P0, PT, R11, R16, RZ ;  /* 0x000000100b067210 */ /* 0x000fe40007f1e0ff */
[----:B------:R-:W-:Y:S01]  /*68a0*/  R2UR UR28, R5 ;  /* 0x00000000051c72ca */ /* 0x000fe200000e0000 */
[----:B---3--:R-:W-:Y:S01]  /*68b0*/  IMAD R5, R24, UR6, RZ ;  /* 0x0000000618057c24 */ /* 0x008fe2000f8e02ff */
[----:B------:R-:W-:Y:S02]  /*68c0*/  SHF.R.S32.HI R3, RZ, 0x1f, R3 ;  /* 0x0000001fff037819 */ /* 0x000fe40000011403 */
[----:B------:R-:W-:Y:S01]  /*68d0*/  R2UR UR31, R8 ;  /* 0x00000000081f72ca */ /* 0x000fe200000e0000 */
[----:B------:R-:W-:Y:S01]  /*68e0*/  IMAD R8, R25, UR6, RZ ;  /* 0x0000000619087c24 */ /* 0x000fe2000f8e02ff */
[----:B------:R-:W-:Y:S01]  /*68f0*/  R2UR UR29, R6 ;  /* 0x00000000061d72ca */ /* 0x000fe200000e0000 */
[----:B------:R-:W-:Y:S01]  /*6900*/  IMAD R6, R23, UR6, RZ ;  /* 0x0000000617067c24 */ /* 0x000fe2000f8e02ff */
[----:B------:R-:W-:-:S02]  /*6910*/  SHF.R.S32.HI R4, RZ, 0x1f, R4 ;  /* 0x0000001fff047819 */ /* 0x000fc40000011404 */
[----:B------:R-:W-:Y:S01]  /*6920*/  SHF.R.S32.HI R9, RZ, 0x1f, R9 ;  /* 0x0000001fff097819 */ /* 0x000fe20000011409 */
[--C-:B------:R-:W-:Y:S01]  /*6930*/  IMAD.X R25, R3, 0x1, R17.reuse, P3 ;  /* 0x0000000103197824 */ /* 0x100fe200018e0611 */
[-C--:B------:R-:W-:Y:S02]  /*6940*/  IADD3 R7, P4, PT, R12, R16.reuse, RZ ;  /* 0x000000100c077210 */ /* 0x080fe40007f9e0ff */
[-C--:B------:R-:W-:Y:S01]  /*6950*/  IADD3 R3, P3, PT, R5, R16.reuse, RZ ;  /* 0x0000001005037210 */ /* 0x080fe20007f7e0ff */
[--C-:B------:R-:W-:Y:S01]  /*6960*/  IMAD.X R24, R4, 0x1, R17.reuse, P2 ;  /* 0x0000000104187824 */ /* 0x100fe200010e0611 */
[-C--:B------:R-:W-:Y:S01]  /*6970*/  IADD3 R2, P5, PT, R8, R16.reuse, RZ ;  /* 0x0000001008027210 */ /* 0x080fe20007fbe0ff */
[----:B------:R-:W-:Y:S01]  /*6980*/  IMAD.X R23, R9, 0x1, R17, P1 ;  /* 0x0000000109177824 */ /* 0x000fe200008e0611 */
[----:B------:R-:W-:Y:S02]  /*6990*/  R2UR UR30, R7 ;  /* 0x00000000071e72ca */ /* 0x000fe400000e0000 */
[----:B------:R-:W-:-:S02]  /*69a0*/  IADD3 R4, P2, PT, R6, R16, RZ ;  /* 0x0000001006047210 */ /* 0x000fc40007f5e0ff */
[----:B------:R-:W-:Y:S02]  /*69b0*/  IADD3 R7, P1, PT, R13, R16, RZ ;  /* 0x000000100d077210 */ /* 0x000fe40007f3e0ff */
[----:B------:R-:W-:Y:S01]  /*69c0*/  R2UR UR33, R3 ;  /* 0x00000000032172ca */ /* 0x000fe200000e0000 */
[----:B------:R-:W-:Y:S01]  /*69d0*/  IMAD R3, R19, UR6, RZ ;  /* 0x0000000613037c24 */ /* 0x000fe2000f8e02ff */
[----:B------:R-:W-:Y:S02]  /*69e0*/  SHF.R.S32.HI R9, RZ, 0x1f, R11 ;  /* 0x0000001fff097819 */ /* 0x000fe4000001140b */
[----:B------:R-:W-:Y:S02]  /*69f0*/  SHF.R.S32.HI R10, RZ, 0x1f, R12 ;  /* 0x0000001fff0a7819 */ /* 0x000fe4000001140c */
[----:B------:R-:W-:Y:S01]  /*6a00*/  R2UR UR32, R2 ;  /* 0x00000000022072ca */ /* 0x000fe200000e0000 */
[----:B------:R-:W-:Y:S01]  /*6a10*/  IMAD R2, R20, UR6, RZ ;  /* 0x0000000614027c24 */ /* 0x000fe2000f8e02ff */
[----:B------:R-:W-:Y:S01]  /*6a20*/  R2UR UR34, R4 ;  /* 0x00000000042272ca */ /* 0x000fe200000e0000 */
[----:B------:R-:W-:Y:S01]  /*6a30*/  IMAD R4, R22, UR6, RZ ;  /* 0x0000000616047c24 */ /* 0x000fe2000f8e02ff */
[----:B------:R-:W-:-:S02]  /*6a40*/  R2UR UR35, R7 ;  /* 0x00000000072372ca */ /* 0x000fc400000e0000 */
[----:B------:R-:W-:Y:S02]  /*6a50*/  SHF.R.S32.HI R12, RZ, 0x1f, R14 ;  /* 0x0000001fff0c7819 */ /* 0x000fe4000001140e */
[----:B------:R-:W-:Y:S01]  /*6a60*/  SHF.R.S32.HI R11, RZ, 0x1f, R8 ;  /* 0x0000001fff0b7819 */ /* 0x000fe20000011408 */
[--C-:B------:R-:W-:Y:S01]  /*6a70*/  IMAD.X R22, R9, 0x1, R17.reuse, P0 ;  /* 0x0000000109167824 */ /* 0x100fe200000e0611 */
[----:B------:R-:W-:Y:S01]  /*6a80*/  IADD3 R8, P0, PT, R2, R16, RZ ;  /* 0x0000001002087210 */ /* 0x000fe20007f1e0ff */
[--C-:B------:R-:W-:Y:S02]  /*6a90*/  IMAD.X R20, R12, 0x1, R17.reuse, P6 ;  /* 0x000000010c147824 */ /* 0x100fe400030e0611 */
[----:B------:R-:W-:Y:S01]  /*6aa0*/  IMAD.X R19, R11, 0x1, R17, P5 ;  /* 0x000000010b137824 */ /* 0x000fe200028e0611 */
[----:B------:R-:W-:Y:S02]  /*6ab0*/  SHF.R.S32.HI R5, RZ, 0x1f, R5 ;  /* 0x0000001fff057819 */ /* 0x000fe40000011405 */
[----:B------:R-:W-:-:S02]  /*6ac0*/  SHF.R.S32.HI R6, RZ, 0x1f, R6 ;  /* 0x0000001fff067819 */ /* 0x000fc40000011406 */
[----:B------:R-:W-:Y:S01]  /*6ad0*/  R2UR UR36, R8 ;  /* 0x00000000082472ca */ /* 0x000fe200000e0000 */
[----:B----4-:R-:W-:Y:S02]  /*6ae0*/  IMAD R7, R21, UR6, RZ ;  /* 0x0000000615077c24 */ /* 0x010fe4000f8e02ff */
[----:B------:R-:W-:Y:S01]  /*6af0*/  IMAD.X R21, R10, 0x1, R17, P4 ;  /* 0x000000010a157824 */ /* 0x000fe200020e0611 */
[-C--:B------:R-:W-:Y:S02]  /*6b00*/  IADD3 R9, P4, PT, R3, R16.reuse, RZ ;  /* 0x0000001003097210 */ /* 0x080fe40007f9e0ff */
[-C--:B------:R-:W-:Y:S02]  /*6b10*/  IADD3 R10, P6, PT, R4, R16.reuse, RZ ;  /* 0x00000010040a7210 */ /* 0x080fe40007fde0ff */
[----:B------:R-:W-:Y:S02]  /*6b20*/  IADD3 R11, P5, PT, R7, R16, RZ ;  /* 0x00000010070b7210 */ /* 0x000fe40007fbe0ff */
[----:B------:R-:W-:-:S02]  /*6b30*/  R2UR UR37, R9 ;  /* 0x00000000092572ca */ /* 0x000fc400000e0000 */
[----:B------:R-:W-:Y:S02]  /*6b40*/  R2UR UR38, R10 ;  /* 0x000000000a2672ca */ /* 0x000fe400000e0000 */
[----:B------:R-:W-:Y:S02]  /*6b50*/  R2UR UR39, R11 ;  /* 0x000000000b2772ca */ /* 0x000fe400000e0000 */
[----:B------:R-:W-:Y:S01]  /*6b60*/  SHF.R.S32.HI R12, RZ, 0x1f, R2 ;  /* 0x0000001fff0c7819 */ /* 0x000fe20000011402 */
[----:B------:R-:W-:Y:S02]  /*6b70*/  IMAD R9, R27, UR6, RZ ;  /* 0x000000061b097c24 */ /* 0x000fe4000f8e02ff */
[----:B------:R-:W-:Y:S02]  /*6b80*/  IMAD R11, R18, UR6, RZ ;  /* 0x00000006120b7c24 */ /* 0x000fe4000f8e02ff */
[----:B------:R-:W-:Y:S02]  /*6b90*/  IMAD.X R18, R5, 0x1, R17, P3 ;  /* 0x0000000105127824 */ /* 0x000fe400018e0611 */
[----:B--2---:R-:W-:-:S02]  /*6ba0*/  IMAD R10, R15, UR6, RZ ;  /* 0x000000060f0a7c24 */ /* 0x004fc4000f8e02ff */
[----:B------:R-:W-:Y:S01]  /*6bb0*/  IMAD.X R15, R6, 0x1, R17, P2 ;  /* 0x00000001060f7824 */ /* 0x000fe200010e0611 */
[----:B------:R-:W-:Y:S01]  /*6bc0*/  IADD3 R5, P2, PT, R9, R16, RZ ;  /* 0x0000001009057210 */ /* 0x000fe20007f5e0ff */
[----:B------:R-:W-:-:S03]  /*6bd0*/  IMAD R8, R26, UR6, RZ ;  /* 0x000000061a087c24 */ /* 0x000fc6000f8e02ff */
[----:B------:R-:W-:Y:S01]  /*6be0*/  R2UR UR41, R5 ;  /* 0x00000000052972ca */ /* 0x000fe200000e0000 */
[----:B------:R-:W2:Y:S01]  /*6bf0*/  LDL.LU R26, [R1+0x24] ;  /* 0x00002400011a7983 */ /* 0x000ea20000300800 */
[----:B------:R-:W-:Y:S01]  /*6c00*/  IADD3 R2, P3, PT, R8, R16, RZ ;  /* 0x0000001008027210 */ /* 0x000fe20007f7e0ff */
[----:B------:R-:W-:Y:S02]  /*6c10*/  IMAD R5, R28, UR6, RZ ;  /* 0x000000061c057c24 */ /* 0x000fe4000f8e02ff */
[----:B------:R-:W3:Y:S01]  /*6c20*/  LDL.LU R27, [R1+0x20] ;  /* 0x00002000011b7983 */ /* 0x000ee20000300800 */
[----:B------:R-:W-:Y:S01]  /*6c30*/  R2UR UR40, R2 ;  /* 0x00000000022872ca */ /* 0x000fe200000e0000 */
[----:B------:R-:W-:Y:S02]  /*6c40*/  IMAD R2, R29, UR6, RZ ;  /* 0x000000061d027c24 */ /* 0x000fe4000f8e02ff */
[----:B------:R-:W4:Y:S04]  /*6c50*/  LDL.LU R28, [R1+0x1c] ;  /* 0x00001c00011c7983 */ /* 0x000f280000300800 */
[----:B------:R-:W4:Y:S01]  /*6c60*/  LDL.LU R29, [R1+0x18] ;  /* 0x00001800011d7983 */ /* 0x000f220000300800 */
[----:B------:R-:W-:-:S02]  /*6c70*/  SHF.R.S32.HI R13, RZ, 0x1f, R13 ;  /* 0x0000001fff0d7819 */ /* 0x000fc4000001140d */
[----:B------:R-:W-:-:S03]  /*6c80*/  SHF.R.S32.HI R3, RZ, 0x1f, R3 ;  /* 0x0000001fff037819 */ /* 0x000fc60000011403 */
[--C-:B------:R-:W-:Y:S01]  /*6c90*/  IMAD.X R14, R13, 0x1, R17.reuse, P1 ;  /* 0x000000010d0e7824 */ /* 0x100fe200008e0611 */
[-C--:B------:R-:W-:Y:S01]  /*6ca0*/  IADD3 R6, P1, PT, R11, R16.reuse, RZ ;  /* 0x000000100b067210 */ /* 0x080fe20007f3e0ff */
[--C-:B------:R-:W-:Y:S01]  /*6cb0*/  IMAD.X R13, R12, 0x1, R17.reuse, P0 ;  /* 0x000000010c0d7824 */ /* 0x100fe200000e0611 */
[----:B------:R-:W-:Y:S02]  /*6cc0*/  IADD3 R12, P0, PT, R10, R16, RZ ;  /* 0x000000100a0c7210 */ /* 0x000fe40007f1e0ff */
[----:B------:R-:W-:Y:S02]  /*6cd0*/  R2UR UR42, R6 ;  /* 0x00000000062a72ca */ /* 0x000fe400000e0000 */
[----:B------:R-:W-:Y:S02]  /*6ce0*/  R2UR UR43, R12 ;  /* 0x000000000c2b72ca */ /* 0x000fe400000e0000 */
[----:B------:R-:W-:Y:S01]  /*6cf0*/  SHF.R.S32.HI R6, RZ, 0x1f, R4 ;  /* 0x0000001fff067819 */ /* 0x000fe20000011404 */
[----:B------:R-:W-:Y:S01]  /*6d00*/  IMAD.X R4, R3, 0x1, R17, P4 ;  /* 0x0000000103047824 */ /* 0x000fe200020e0611 */
[----:B------:R-:W-:-:S02]  /*6d10*/  SHF.R.S32.HI R12, RZ, 0x1f, R5 ;  /* 0x0000001fff0c7819 */ /* 0x000fc40000011405 */
[----:B------:R-:W-:Y:S01]  /*6d20*/  IADD3 R5, P4, PT, R5, R16, RZ ;  /* 0x0000001005057210 */ /* 0x000fe20007f9e0ff */
[----:B------:R-:W-:Y:S01]  /*6d30*/  IMAD.X R3, R6, 0x1, R17, P6 ;  /* 0x0000000106037824 */ /* 0x000fe200030e0611 */
[----:B------:R-:W-:-:S03]  /*6d40*/  SHF.R.S32.HI R7, RZ, 0x1f, R7 ;  /* 0x0000001fff077819 */ /* 0x000fc60000011407 */
[----:B------:R0:W-:Y:S01]  /*6d50*/  STL [R1+0x624], R5 ;  /* 0x0006240501007387 */ /* 0x0001e20000100800 */
[----:B------:R-:W-:Y:S02]  /*6d60*/  SHF.R.S32.HI R8, RZ, 0x1f, R8 ;  /* 0x0000001fff087819 */ /* 0x000fe40000011408 */
[----:B------:R-:W-:Y:S02]  /*6d70*/  SHF.R.S32.HI R9, RZ, 0x1f, R9 ;  /* 0x0000001fff097819 */ /* 0x000fe40000011409 */
[----:B------:R-:W-:Y:S02]  /*6d80*/  SHF.R.S32.HI R11, RZ, 0x1f, R11 ;  /* 0x0000001fff0b7819 */ /* 0x000fe4000001140b */
[----:B------:R-:W-:Y:S02]  /*6d90*/  SHF.R.S32.HI R10, RZ, 0x1f, R10 ;  /* 0x0000001fff0a7819 */ /* 0x000fe4000001140a */
[----:B0-----:R-:W-:Y:S01]  /*6da0*/  IADD3 R5, P6, PT, R2, R16, RZ ;  /* 0x0000001002057210 */ /* 0x001fe20007fde0ff */
[--C-:B------:R-:W-:Y:S01]  /*6db0*/  IMAD.X R12, R12, 0x1, R17.reuse, P4 ;  /* 0x000000010c0c7824 */ /* 0x100fe200020e0611 */
[----:B------:R-:W4:Y:S01]  /*6dc0*/  LDL.LU R16, [R1] ;  /* 0x0000000001107983 */ /* 0x000f220000300800 */
[----:B------:R-:W-:-:S02]  /*6dd0*/  IMAD.X R7, R7, 0x1, R17, P5 ;  /* 0x0000000107077824 */ /* 0x000fc400028e0611 */
[--C-:B------:R-:W-:Y:S01]  /*6de0*/  IMAD.X R8, R8, 0x1, R17.reuse, P3 ;  /* 0x0000000108087824 */ /* 0x100fe200018e0611 */
[----:B------:R0:W-:Y:S01]  /*6df0*/  STL [R1+0x5f0], R5 ;  /* 0x0005f00501007387 */ /* 0x0001e20000100800 */
[--C-:B------:R-:W-:Y:S02]  /*6e00*/  IMAD.X R9, R9, 0x1, R17.reuse, P2 ;  /* 0x0000000109097824 */ /* 0x100fe400010e0611 */
[--C-:B------:R-:W-:Y:S02]  /*6e10*/  IMAD.X R6, R10, 0x1, R17.reuse, P0 ;  /* 0x000000010a067824 */ /* 0x100fe400000e0611 */
[----:B0-----:R-:W-:Y:S01]  /*6e20*/  IMAD.X R5, R11, 0x1, R17, P1 ;  /* 0x000000010b057824 */ /* 0x001fe200008e0611 */
[----:B------:R-:W-:Y:S01]  /*6e30*/  LEA.HI.X.SX32 R17, R2, R17, 0x1, P6 ;  /* 0x0000001102117211 */ /* 0x000fe200030f0eff */
[----:B------:R-:W4:Y:S04]  /*6e40*/  LDL.LU R11, [R1+0x4] ;  /* 0x00000400010b7983 */ /* 0x000f280000300800 */
[----:B------:R-:W4:Y:S04]  /*6e50*/  LDL.LU R10, [R1+0x8] ;  /* 0x00000800010a7983 */ /* 0x000f280000300800 */
[----:B------:R0:W-:Y:S01]  /*6e60*/  STL [R1+0x5ec], R12 ;  /* 0x0005ec0c01007387 */ /* 0x0001e20000100800 */
[----:B------:R-:W-:-:S03]  /*6e70*/  R2UR UR44, R0 ;  /* 0x00000000002c72ca */ /* 0x000fc600000e0000 */
[----:B0-----:R-:W4:Y:S04]  /*6e80*/  LDL.LU R12, [R1+0xc] ;  /* 0x00000c00010c7983 */ /* 0x001f280000300800 */
[----:B------:R-:W4:Y:S04]  /*6e90*/  LDL.LU R2, [R1+0x14] ;  /* 0x0000140001027983 */ /* 0x000f280000300800 */
[----:B------:R0:W-:Y:S04]  /*6ea0*/  STL [R1+0x5e8], R17 ;  /* 0x0005e81101007387 */ /* 0x0001e80000100800 */
[----:B0-----:R-:W4:Y:S04]  /*6eb0*/  LDL.LU R17, [R1+0x10] ;  /* 0x0000100001117983 */ /* 0x001f280000300800 */
[----:B------:R-:W4:Y:S01]  /*6ec0*/  LDL.LU R0, [R1+0xe0] ;  /* 0x0000e00001007983 */ /* 0x000f220000300800 */
[----:B--2---:R-:W-:-:S03]  /*6ed0*/  R2UR UR45, R26 ;  /* 0x000000001a2d72ca */ /* 0x004fc600000e0000 */
[----:B------:R-:W2:Y:S01]  /*6ee0*/  LDL.LU R26, [R1+0xac4] ;  /* 0x000ac400011a7983 */ /* 0x000ea20000300800 */
[----:B---3--:R-:W-:-:S03]  /*6ef0*/  R2UR UR46, R27 ;  /* 0x000000001b2e72ca */ /* 0x008fc600000e0000 */
[----:B------:R-:W3:Y:S01]  /*6f00*/  LDL.LU R27, [R1+0xac0] ;  /* 0x000ac000011b7983 */ /* 0x000ee20000300800 */
[----:B----4-:R-:W-:-:S03]  /*6f10*/  R2UR UR47, R28 ;  /* 0x000000001c2f72ca */ /* 0x010fc600000e0000 */
[----:B------:R-:W4:Y:S01]  /*6f20*/  LDL.LU R28, [R1+0xabc] ;  /* 0x000abc00011c7983 */ /* 0x000f220000300800 */
[----:B------:R-:W-:-:S03]  /*6f30*/  R2UR UR48, R29 ;  /* 0x000000001d3072ca */ /* 0x000fc600000e0000 */
[----:B------:R-:W4:Y:S01]  /*6f40*/  LDL.LU R29, [R1+0xab8] ;  /* 0x000ab800011d7983 */ /* 0x000f220000300800 */
[----:B------:R-:W-:Y:S02]  /*6f50*/  R2UR UR62, R22 ;  /* 0x00000000163e72ca */ /* 0x000fe400000e0000 */
[----:B------:R-:W-:Y:S02]  /*6f60*/  R2UR UR69, R13 ;  /* 0x000000000d4572ca */ /* 0x000fe400000e0000 */
[----:B------:R-:W-:Y:S02]  /*6f70*/  R2UR UR70, R4 ;  /* 0x00000000044672ca */ /* 0x000fe400000e0000 */
[----:B------:R-:W-:Y:S02]  /*6f80*/  R2UR UR71, R3 ;  /* 0x00000000034772ca */ /* 0x000fe400000e0000 */
[----:B------:R-:W-:Y:S02]  /*6f90*/  R2UR UR76, R5 ;  /* 0x00000000054c72ca */ /* 0x000fe400000e0000 */
[----:B------:R-:W-:Y:S01]  /*6fa0*/  R2UR UR61, R23 ;  /* 0x00000000173d72ca */ /* 0x000fe200000e0000 */
[----:B------:R-:W-:-:S02]  /*6fb0*/  IMAD R22, R0, UR72, RZ ;  /* 0x0000004800167c24 */ /* 0x000fc4000f8e02ff */
[----:B------:R-:W0:Y:S01]  /*6fc0*/  S2R R0, SR_TID.X ;  /* 0x0000000000007919 */ /* 0x000e220000002100 */
[----:B------:R-:W-:Y:S02]  /*6fd0*/  R2UR UR49, R2 ;  /* 0x00000000023172ca */ /* 0x000fe400000e0000 */
[----:B------:R-:W-:Y:S02]  /*6fe0*/  R2UR UR51, R12 ;  /* 0x000000000c3372ca */ /* 0x000fe400000e0000 */
[----:B------:R-:W-:Y:S02]  /*6ff0*/  R2UR UR52, R10 ;  /* 0x000000000a3472ca */ /* 0x000fe400000e0000 */
[----:B------:R-:W-:Y:S02]  /*7000*/  R2UR UR53, R11 ;  /* 0x000000000b3572ca */ /* 0x000fe400000e0000 */
[----:B0-----:R-:W-:-:S04]  /*7010*/  SHF.R.U32.HI R0, RZ, 0x8, R0 ;  /* 0x00000008ff007819 */ /* 0x001fc80000011600 */
[----:B------:R-:W-:-:S04]  /*7020*/  SGXT.U32 R0, R0, 0x1 ;  /* 0x000000010000781a */ /* 0x000fc80000000000 */
[C---:B------:R-:W-:Y:S02]  /*7030*/  LOP3.LUT R2, R0.reuse, 0x7e, RZ, 0xfc, !PT ;  /* 0x0000007e00027812 */ /* 0x040fe400078efcff */
[C---:B------:R-:W-:Y:S02]  /*7040*/  LOP3.LUT R3, R0.reuse, 0x7c, RZ, 0xfc, !PT ;  /* 0x0000007c00037812 */ /* 0x040fe400078efcff */
[C---:B------:R-:W-:Y:S02]  /*7050*/  LOP3.LUT R4, R0.reuse, 0x7a, RZ, 0xfc, !PT ;  /* 0x0000007a00047812 */ /* 0x040fe400078efcff */
[C---:B------:R-:W-:Y:S02]  /*7060*/  LOP3.LUT R5, R0.reuse, 0x78, RZ, 0xfc, !PT ;  /* 0x0000007800057812 */ /* 0x040fe400078efcff */
[C---:B------:R-:W-:Y:S02]  /*7070*/  LOP3.LUT R10, R0.reuse, 0x2, RZ, 0xfc, !PT ;  /* 0x00000002000a7812 */ /* 0x040fe400078efcff */
[----:B------:R-:W-:-:S02]  /*7080*/  LOP3.LUT R11, R0, 0x4, RZ, 0xfc, !PT ;  /* 0x00000004000b7812 */ /* 0x000fc400078efcff */
[C---:B------:R-:W-:Y:S02]  /*7090*/  LOP3.LUT R12, R0.reuse, 0x6, RZ, 0xfc, !PT ;  /* 0x00000006000c7812 */ /* 0x040fe400078efcff */
[----:B------:R-:W-:Y:S02]  /*70a0*/  LOP3.LUT R13, R0, 0x8, RZ, 0xfc, !PT ;  /* 0x00000008000d7812 */ /* 0x000fe400078efcff */
[----:B------:R-:W0:Y:S01]  /*70b0*/  S2R R0, SR_TID.X ;  /* 0x0000000000007919 */ /* 0x000e220000002100 */
[----:B------:R-:W-:-:S04]  /*70c0*/  IADD3 R23, P0, PT, R22, UR10, RZ ;  /* 0x0000000a16177c10 */ /* 0x000fc8000ff1e0ff */
[----:B------:R-:W-:Y:S01]  /*70d0*/  LEA.HI.X.SX32 R22, R22, UR11, 0x1, P0 ;  /* 0x0000000b16167c11 */ /* 0x000fe200080f0eff */
[----:B------:R-:W-:Y:S04]  /*70e0*/  STL [R1+0xa44], R23 ;  /* 0x000a441701007387 */ /* 0x000fe80000100800 */
[----:B------:R-:W-:Y:S04]  /*70f0*/  STL [R1+0xa48], R22 ;  /* 0x000a481601007387 */ /* 0x000fe80000100800 */
[----:B------:R-:W-:Y:S04]  /*7100*/  STL [R1+0xa4c], R10 ;  /* 0x000a4c0a01007387 */ /* 0x000fe80000100800 */
[----:B------:R-:W-:Y:S04]  /*7110*/  STL [R1+0xa50], R11 ;  /* 0x000a500b01007387 */ /* 0x000fe80000100800 */
[----:B------:R-:W-:Y:S04]  /*7120*/  STL [R1+0xa54], R12 ;  /* 0x000a540c01007387 */ /* 0x000fe80000100800 */
[----:B------:R0:W-:Y:S01]  /*7130*/  STL [R1+0xa58], R13 ;  /* 0x000a580d01007387 */ /* 0x0001e20000100800 */
[----:B------:R-:W-:-:S02]  /*7140*/  R2UR UR68, R14 ;  /* 0x000000000e4472ca */ /* 0x000fc400000e0000 */
[----:B0-----:R-:W-:-:S04]  /*7150*/  SHF.R.U32.HI R13, RZ, 0x8, R0 ;  /* 0x00000008ff0d7819 */ /* 0x001fc80000011600 */
[----:B------:R-:W-:Y:S02]  /*7160*/  SGXT.U32 R13, R13, 0x1 ;  /* 0x000000010d0d781a */ /* 0x000fe40000000000 */
[----:B------:R-:W-:Y:S02]  /*7170*/  R2UR UR67, R15 ;  /* 0x000000000f4372ca */ /* 0x000fe400000e0000 */
[----:B------:R-:W-:Y:S02]  /*7180*/  LOP3.LUT R14, R13, 0xa, RZ, 0xfc, !PT ;  /* 0x0000000a0d0e7812 */ /* 0x000fe400078efcff */
[----:B------:R-:W-:Y:S02]  /*7190*/  R2UR UR50, R17 ;  /* 0x00000000113272ca */ /* 0x000fe400000e0000 */
[----:B------:R-:W-:Y:S02]  /*71a0*/  LOP3.LUT R15, R13, 0xc, RZ, 0xfc, !PT ;  /* 0x0000000c0d0f7812 */ /* 0x000fe400078efcff */
[----:B------:R-:W-:-:S02]  /*71b0*/  R2UR UR66, R18 ;  /* 0x00000000124272ca */ /* 0x000fc400000e0000 */
[----:B------:R-:W-:Y:S02]  /*71c0*/  LOP3.LUT R17, R13, 0xe, RZ, 0xfc, !PT ;  /* 0x0000000e0d117812 */ /* 0x000fe400078efcff */
[----:B------:R-:W-:Y:S02]  /*71d0*/  R2UR UR65, R19 ;  /* 0x00000000134172ca */ /* 0x000fe400000e0000 */
[C---:B------:R-:W-:Y:S01]  /*71e0*/  LOP3.LUT R18, R13.reuse, 0x10, RZ, 0xfc, !PT ;  /* 0x000000100d127812 */ /* 0x040fe200078efcff */
[----:B------:R-:W-:Y:S01]  /*71f0*/  STL [R1+0xa5c], R14 ;  /* 0x000a5c0e01007387 */ /* 0x000fe20000100800 */
[----:B------:R-:W-:Y:S02]  /*7200*/  R2UR UR64, R20 ;  /* 0x00000000144072ca */ /* 0x000fe400000e0000 */
[----:B------:R-:W-:Y:S01]  /*7210*/  LOP3.LUT R19, R13, 0x12, RZ, 0xfc, !PT ;  /* 0x000000120d137812 */ /* 0x000fe200078efcff */
[----:B------:R-:W-:Y:S01]  /*7220*/  STL [R1+0xa60], R15 ;  /* 0x000a600f01007387 */ /* 0x000fe20000100800 */
[----:B------:R-:W-:-:S02]  /*7230*/  R2UR UR63, R21 ;  /* 0x00000000153f72ca */ /* 0x000fc400000e0000 */
[C---:B------:R-:W-:Y:S01]  /*7240*/  LOP3.LUT R20, R13.reuse, 0x14, RZ, 0xfc, !PT ;  /* 0x000000140d147812 */ /* 0x040fe200078efcff */
[----:B------:R-:W-:Y:S01]  /*7250*/  STL [R1+0xa64], R17 ;  /* 0x000a641101007387 */ /* 0x000fe20000100800 */
[----:B------:R-:W-:Y:S02]  /*7260*/  R2UR UR60, R24 ;  /* 0x00000000183c72ca */ /* 0x000fe400000e0000 */
[----:B------:R-:W-:Y:S01]  /*7270*/  LOP3.LUT R21, R13, 0x16, RZ, 0xfc, !PT ;  /* 0x000000160d157812 */ /* 0x000fe200078efcff */
[----:B------:R-:W-:Y:S01]  /*7280*/  STL [R1+0xa68], R18 ;  /* 0x000a681201007387 */ /* 0x000fe20000100800 */
[----:B------:R-:W-:Y:S02]  /*7290*/  R2UR UR59, R25 ;  /* 0x00000000193b72ca */ /* 0x000fe400000e0000 */
[C---:B------:R-:W-:Y:S01]  /*72a0*/  LOP3.LUT R24, R13.reuse, 0x18, RZ, 0xfc, !PT ;  /* 0x000000180d187812 */ /* 0x040fe200078efcff */
[----:B------:R-:W-:Y:S01]  /*72b0*/  STL [R1+0xa6c], R19 ;  /* 0x000a6c1301007387 */ /* 0x000fe20000100800 */
[----:B------:R-:W-:-:S03]  /*72c0*/  LOP3.LUT R25, R13, 0x1a, RZ, 0xfc, !PT ;  /* 0x0000001a0d197812 */ /* 0x000fc600078efcff */
[----:B------:R-:W-:Y:S01]  /*72d0*/  STL [R1+0xa70], R20 ;  /* 0x000a701401007387 */ /* 0x000fe20000100800 */
[----:B------:R-:W-:-:S03]  /*72e0*/  R2UR UR72, R7 ;  /* 0x00000000074872ca */ /* 0x000fc600000e0000 */
[----:B------:R-:W-:Y:S01]  /*72f0*/  STL [R1+0xa74], R21 ;  /* 0x000a741501007387 */ /* 0x000fe20000100800 */
[----:B------:R-:W-:Y:S02]  /*7300*/  R2UR UR73, R8 ;  /* 0x00000000084972ca */ /* 0x000fe400000e0000 */
[----:B------:R-:W-:Y:S01]  /*7310*/  LOP3.LUT R7, R13, 0x24, RZ, 0xfc, !PT ;  /* 0x000000240d077812 */ /* 0x000fe200078efcff */
[----:B------:R-:W-:Y:S01]  /*7320*/  STL [R1+0xa78], R24 ;  /* 0x000a781801007387 */ /* 0x000fe20000100800 */
[----:B------:R-:W-:Y:S02]  /*7330*/  R2UR UR74, R9 ;  /* 0x00000000094a72ca */ /* 0x000fe400000e0000 */
[C---:B------:R-:W-:Y:S01]  /*7340*/  LOP3.LUT R8, R13.reuse, 0x26, RZ, 0xfc, !PT ;  /* 0x000000260d087812 */ /* 0x040fe200078efcff */
[----:B------:R-:W-:Y:S01]  /*7350*/  STL [R1+0xa7c], R25 ;  /* 0x000a7c1901007387 */ /* 0x000fe20000100800 */
[----:B------:R-:W-:Y:S02]  /*7360*/  R2UR UR54, R16 ;  /* 0x00000000103672ca */ /* 0x000fe400000e0000 */
[----:B------:R-:W-:-:S02]  /*7370*/  LOP3.LUT R9, R13, 0x28, RZ, 0xfc, !PT ;  /* 0x000000280d097812 */ /* 0x000fc400078efcff */
[C---:B------:R-:W-:Y:S02]  /*7380*/  LOP3.LUT R16, R13.reuse, 0x2a, RZ, 0xfc, !PT ;  /* 0x0000002a0d107812 */ /* 0x040fe400078efcff */
[C---:B------:R-:W-:Y:S02]  /*7390*/  LOP3.LUT R0, R13.reuse, 0x30, RZ, 0xfc, !PT ;  /* 0x000000300d007812 */ /* 0x040fe400078efcff */
[C---:B------:R-:W-:Y:S02]  /*73a0*/  LOP3.LUT R0, R13.reuse, 0x32, RZ, 0xfc, !PT ;  /* 0x000000320d007812 */ /* 0x040fe400078efcff */
[C---:B------:R-:W-:Y:S02]  /*73b0*/  LOP3.LUT R23, R13.reuse, 0x38, RZ, 0xfc, !PT ;  /* 0x000000380d177812 */ /* 0x040fe400078efcff */
[C---:B------:R-:W-:Y:S02]  /*73c0*/  LOP3.LUT R22, R13.reuse, 0x3a, RZ, 0xfc, !PT ;  /* 0x0000003a0d167812 */ /* 0x040fe400078efcff */
[----:B------:R-:W-:-:S02]  /*73d0*/  LOP3.LUT R10, R13, 0x3e, RZ, 0xfc, !PT ;  /* 0x0000003e0d0a7812 */ /* 0x000fc400078efcff */
[C---:B------:R-:W-:Y:S02]  /*73e0*/  LOP3.LUT R11, R13.reuse, 0x40, RZ, 0xfc, !PT ;  /* 0x000000400d0b7812 */ /* 0x040fe400078efcff */
[C---:B------:R-:W-:Y:S02]  /*73f0*/  LOP3.LUT R12, R13.reuse, 0x42, RZ, 0xfc, !PT ;  /* 0x000000420d0c7812 */ /* 0x040fe400078efcff */
[----:B--2---:R-:W-:Y:S02]  /*7400*/  R2UR UR58, R26 ;  /* 0x000000001a3a72ca */ /* 0x004fe400000e0000 */
[----:B------:R-:W-:Y:S02]  /*7410*/  LOP3.LUT R26, R13, 0x1c, RZ, 0xfc, !PT ;  /* 0x0000001c0d1a7812 */ /* 0x000fe400078efcff */
[----:B---3--:R-:W-:Y:S02]  /*7420*/  R2UR UR57, R27 ;  /* 0x000000001b3972ca */ /* 0x008fe400000e0000 */
[----:B------:R-:W-:-:S02]  /*7430*/  LOP3.LUT R27, R13, 0x1e, RZ, 0xfc, !PT ;  /* 0x0000001e0d1b7812 */ /* 0x000fc400078efcff */
[----:B----4-:R-:W-:Y:S02]  /*7440*/  R2UR UR56, R28 ;  /* 0x000000001c3872ca */ /* 0x010fe400000e0000 */
[----:B------:R-:W-:Y:S02]  /*7450*/  LOP3.LUT R28, R13, 0x20, RZ, 0xfc, !PT ;  /* 0x000000200d1c7812 */ /* 0x000fe400078efcff */
[----:B------:R-:W-:Y:S02]  /*7460*/  R2UR UR55, R29 ;  /* 0x000000001d3772ca */ /* 0x000fe400000e0000 */
[----:B------:R-:W-:Y:S01]  /*7470*/  LOP3.LUT R29, R13, 0x22, RZ, 0xfc, !PT ;  /* 0x000000220d1d7812 */ /* 0x000fe200078efcff */
[----:B------:R-:W-:Y:S04]  /*7480*/  STL [R1+0xa80], R26 ;  /* 0x000a801a01007387 */ /* 0x000fe80000100800 */
        /* <DEDUP_REMOVED lines=12> */
[----:B------:R0:W-:Y:S04]  /*7550*/  STL [R1+0xab4], R12 ;  /* 0x000ab40c01007387 */ /* 0x0001e80000100800 */
[----:B------:R-:W-:Y:S04]  /*7560*/  STL [R1+0x200], RZ ;  /* 0x000200ff01007387 */ /* 0x000fe80000100800 */
        /* <DEDUP_REMOVED lines=82> */
[----:B------:R-:W-:Y:S01]  /*7a90*/  STL [R1+0x16c], RZ ;  /* 0x00016cff01007387 */ /* 0x000fe20000100800 */
[----:B0-----:R-:W-:Y:S01]  /*7aa0*/  IMAD R12, R2, UR77, RZ ;  /* 0x0000004d020c7c24 */ /* 0x001fe2000f8e02ff */
[----:B------:R-:W0:Y:S02]  /*7ab0*/  S2R R14, SR_TID.X ;  /* 0x00000000000e7919 */ /* 0x000e240000002100 */
[----:B------:R-:W-:Y:S01]  /*7ac0*/  STL [R1+0x210], RZ ;  /* 0x000210ff01007387 */ /* 0x000fe20000100800 */
[----:B------:R-:W-:-:S03]  /*7ad0*/  IMAD R2, R4, UR77, RZ ;  /* 0x0000004d04027c24 */ /* 0x000fc6000f8e02ff */
[----:B------:R-:W-:Y:S04]  /*7ae0*/  STL [R1+0x214], RZ ;  /* 0x000214ff01007387 */ /* 0x000fe80000100800 */
[----:B------:R-:W-:Y:S04]  /*7af0*/  STL [R1+0x218], RZ ;  /* 0x000218ff01007387 */ /* 0x000fe80000100800 */
[----:B------:R-:W-:Y:S04]  /*7b00*/  STL [R1+0x21c], RZ ;  /* 0x00021cff01007387 */ /* 0x000fe80000100800 */
[----:B------:R-:W-:Y:S04]  /*7b10*/  STL [R1+0x1f0], RZ ;  /* 0x0001f0ff01007387 */ /* 0x000fe80000100800 */
[----:B------:R-:W-:Y:S01]  /*7b20*/  STL [R1+0x1f4], RZ ;  /* 0x0001f4ff01007387 */ /* 0x000fe20000100800 */
[----:B------:R-:W1:Y:S03]  /*7b30*/  S2R R4, SR_TID.X ;  /* 0x0000000000047919 */ /* 0x000e660000002100 */
        /* <DEDUP_REMOVED lines=8> */
[----:B------:R-:W2:Y:S03]  /*7bc0*/  S2R R12, SR_TID.X ;  /* 0x00000000000c7919 */ /* 0x000ea60000002100 */
        /* <DEDUP_REMOVED lines=15> */
[----:B0-----:R-:W-:-:S03]  /*7cc0*/  SHF.R.U32.HI R11, RZ, 0x8, R14 ;  /* 0x00000008ff0b7819 */ /* 0x001fc6000001160e */
[----:B------:R-:W-:Y:S04]  /*7cd0*/  STL [R1+0x154], RZ ;  /* 0x000154ff01007387 */ /* 0x000fe80000100800 */
[----:B------:R-:W-:Y:S04]  /*7ce0*/  STL [R1+0x158], RZ ;  /* 0x000158ff01007387 */ /* 0x000fe80000100800 */
[----:B------:R-:W-:Y:S04]  /*7cf0*/  STL [R1+0x15c], RZ ;  /* 0x00015cff01007387 */ /* 0x000fe80000100800 */
[----:B------:R-:W-:Y:S01]  /*7d00*/  STL [R1+0x120], RZ ;  /* 0x000120ff01007387 */ /* 0x000fe20000100800 */
[----:B------:R-:W-:-:S03]  /*7d10*/  SGXT.U32 R11, R11, 0x1 ;  /* 0x000000010b0b781a */ /* 0x000fc60000000000 */
[----:B------:R-:W-:Y:S01]  /*7d20*/  STL [R1+0x124], RZ ;  /* 0x000124ff01007387 */ /* 0x000fe20000100800 */
[----:B------:R-:W-:-:S03]  /*7d30*/  IMAD R3, R3, UR77, RZ ;  /* 0x0000004d03037c24 */ /* 0x000fc6000f8e02ff */
[----:B------:R-:W-:Y:S01]  /*7d40*/  STL [R1+0x128], RZ ;  /* 0x000128ff01007387 */ /* 0x000fe20000100800 */
[----:B-1----:R-:W-:-:S03]  /*7d50*/  SHF.R.U32.HI R3, RZ, 0x8, R4 ;  /* 0x00000008ff037819 */ /* 0x002fc60000011604 */
[----:B------:R-:W-:Y:S01]  /*7d60*/  STL [R1+0x12c], RZ ;  /* 0x00012cff01007387 */ /* 0x000fe20000100800 */
[----:B------:R-:W-:-:S03]  /*7d70*/  LOP3.LUT R0, R13, 0x3c, RZ, 0xfc, !PT ;  /* 0x0000003c0d007812 */ /* 0x000fc600078efcff */
[----:B------:R-:W-:Y:S01]  /*7d80*/  STL [R1+0x110], RZ ;  /* 0x000110ff01007387 */ /* 0x000fe20000100800 */
[----:B------:R-:W-:-:S03]  /*7d90*/  IMAD R5, R5, UR77, RZ ;  /* 0x0000004d05057c24 */ /* 0x000fc6000f8e02ff */
[----:B------:R-:W-:Y:S01]  /*7da0*/  STL [R1+0x114], RZ ;  /* 0x000114ff01007387 */ /* 0x000fe20000100800 */
[----:B------:R-:W-:-:S03]  /*7db0*/  LOP3.LUT R8, R13, 0x2c, RZ, 0xfc, !PT ;  /* 0x0000002c0d087812 */ /* 0x000fc600078efcff */
[----:B------:R-:W-:Y:S01]  /*7dc0*/  STL [R1+0x118], RZ ;  /* 0x000118ff01007387 */ /* 0x000fe20000100800 */
[----:B------:R-:W-:Y:S02]  /*7dd0*/  LOP3.LUT R7, R13, 0x2e, RZ, 0xfc, !PT ;  /* 0x0000002e0d077812 */ /* 0x000fe400078efcff */
[----:B------:R-:W-:Y:S01]  /*7de0*/  LOP3.LUT R0, R11, 0x46, RZ, 0xfc, !PT ;  /* 0x000000460b007812 */ /* 0x000fe200078efcff */
[----:B------:R-:W-:Y:S01]  /*7df0*/  STL [R1+0x11c], RZ ;  /* 0x00011cff01007387 */ /* 0x000fe20000100800 */
[C---:B------:R-:W-:Y:S02]  /*7e00*/  LOP3.LUT R8, R13.reuse, 0x34, RZ, 0xfc, !PT ;  /* 0x000000340d087812 */ /* 0x040fe400078efcff */
[----:B------:R-:W-:Y:S01]  /*7e10*/  LOP3.LUT R7, R13, 0x36, RZ, 0xfc, !PT ;  /* 0x000000360d077812 */ /* 0x000fe200078efcff */
[----:B------:R-:W-:Y:S01]  /*7e20*/  STL [R1+0x220], RZ ;  /* 0x000220ff01007387 */ /* 0x000fe20000100800 */
[C---:B------:R-:W-:Y:S02]  /*7e30*/  LOP3.LUT R0, R11.reuse, 0x5a, RZ, 0xfc, !PT ;  /* 0x0000005a0b007812 */ /* 0x040fe400078efcff */
[----:B------:R-:W-:Y:S01]  /*7e40*/  LOP3.LUT R10, R11, 0x6e, RZ, 0xfc, !PT ;  /* 0x0000006e0b0a7812 */ /* 0x000fe200078efcff */
[----:B------:R-:W-:Y:S01]  /*7e50*/  STL [R1+0x224], RZ ;  /* 0x000224ff01007387 */ /* 0x000fe20000100800 */
[----:B------:R-:W-:-:S02]  /*7e60*/  SGXT.U32 R3, R3, 0x1 ;  /* 0x000000010303781a */ /* 0x000fc40000000000 */
[C---:B------:R-:W-:Y:S01]  /*7e70*/  LOP3.LUT R14, R11.reuse, 0x48, RZ, 0xfc, !PT ;  /* 0x000000480b0e7812 */ /* 0x040fe200078efcff */
[----:B------:R-:W-:Y:S01]  /*7e80*/  STL [R1+0x228], RZ ;  /* 0x000228ff01007387 */ /* 0x000fe20000100800 */
[C---:B------:R-:W-:Y:S02]  /*7e90*/  LOP3.LUT R15, R11.reuse, 0x4a, RZ, 0xfc, !PT ;  /* 0x0000004a0b0f7812 */ /* 0x040fe400078efcff */
[C---:B------:R-:W-:Y:S01]  /*7ea0*/  LOP3.LUT R17, R11.reuse, 0x4c, RZ, 0xfc, !PT ;  /* 0x0000004c0b117812 */ /* 0x040fe200078efcff */
[----:B------:R-:W-:Y:S01]  /*7eb0*/  STL [R1+0x22c], RZ ;  /* 0x00022cff01007387 */ /* 0x000fe20000100800 */
[C---:B------:R-:W-:Y:S02]  /*7ec0*/  LOP3.LUT R18, R11.reuse, 0x4e, RZ, 0xfc, !PT ;  /* 0x0000004e0b127812 */ /* 0x040fe400078efcff */
[C---:B------:R-:W-:Y:S02]  /*7ed0*/  LOP3.LUT R19, R11.reuse, 0x50, RZ, 0xfc, !PT ;  /* 0x000000500b137812 */ /* 0x040fe400078efcff */
        /* <DEDUP_REMOVED lines=15> */
[C---:B------:R-:W-:Y:S01]  /*7fd0*/  LOP3.LUT R10, R11.reuse, 0x74, RZ, 0xfc, !PT ;  /* 0x000000740b0a7812 */ /* 0x040fe200078efcff */
[----:B------:R2:W-:Y:S01]  /*7fe0*/  STL [R1+0x84c], R5 ;  /* 0x00084c0501007387 */ /* 0x0005e20000100800 */
[----:B------:R-:W-:-:S03]  /*7ff0*/  LOP3.LUT R11, R11, 0x76, RZ, 0xfc, !PT ;  /* 0x000000760b0b7812 */ /* 0x000fc600078efcff */
[----:B------:R-:W-:Y:S02]  /*8000*/  IMAD R10, R10, UR77, RZ ;  /* 0x0000004d0a0a7c24 */ /* 0x000fe4000f8e02ff */
[----:B------:R-:W-:Y:S01]  /*8010*/  IMAD R11, R11, UR77, RZ ;  /* 0x0000004d0b0b7c24 */ /* 0x000fe2000f8e02ff */
[----:B--2---:R-:W-:Y:S01]  /*8020*/  SHF.R.U32.HI R5, RZ, 0x8, R12 ;  /* 0x00000008ff057819 */ /* 0x004fe2000001160c */
[----:B------:R-:W-:-:S06]  /*8030*/  IMAD R12, R3, UR77, RZ ;  /* 0x0000004d030c7c24 */ /* 0x000fcc000f8e02ff */
[----:B------:R-:W2:Y:S01]  /*8040*/  LDL.LU R12, [R1+0xab4] ;  /* 0x000ab400010c7983 */ /* 0x000ea20000300800 */
[----:B------:R-:W-:-:S03]  /*8050*/  SGXT.U32 R5, R5, 0x1 ;  /* 0x000000010505781a */ /* 0x000fc60000000000 */
[----:B------:R-:W3:Y:S04]  /*8060*/  LDL.LU R11, [R1+0xab0] ;  /* 0x000ab000010b7983 */ /* 0x000ee80000300800 */
[----:B------:R-:W4:Y:S01]  /*8070*/  LDL.LU R10, [R1+0xaac] ;  /* 0x000aac00010a7983 */ /* 0x000f220000300800 */
[----:B------:R-:W-:Y:S01]  /*8080*/  IMAD R22, R22, UR77, RZ ;  /* 0x0000004d16167c24 */ /* 0x000fe2000f8e02ff */
[----:B------:R-:W-:Y:S01]  /*8090*/  LOP3.LUT R5, R5, 0x6e, RZ, 0xfc, !PT ;  /* 0x0000006e05057812 */ /* 0x000fe200078efcff */
[----:B------:R-:W-:Y:S02]  /*80a0*/  IMAD R23, R23, UR77, RZ ;  /* 0x0000004d17177c24 */ /* 0x000fe4000f8e02ff */
[----:B------:R-:W-:Y:S02]  /*80b0*/  IMAD R0, R0, UR77, RZ ;  /* 0x0000004d00007c24 */ /* 0x000fe4000f8e02ff */
[----:B------:R-:W4:Y:S01]  /*80c0*/  LDL.LU R22, [R1+0xaa8] ;  /* 0x000aa80001167983 */ /* 0x000f220000300800 */
[----:B------:R-:W-:-:S03]  /*80d0*/  IMAD R5, R5, UR77, RZ ;  /* 0x0000004d05057c24 */ /* 0x000fc6000f8e02ff */
[----:B------:R0:W-:Y:S01]  /*80e0*/  STL [R1+0xa2c], R23 ;  /* 0x000a2c1701007387 */ /* 0x0001e20000100800 */
[----:B------:R-:W-:-:S03]  /*80f0*/  IMAD R16, R16, UR77, RZ ;  /* 0x0000004d10107c24 */ /* 0x000fc6000f8e02ff */
[----:B0-----:R-:W4:Y:S04]  /*8100*/  LDL.LU R23, [R1+0xaa4] ;  /* 0x000aa40001177983 */ /* 0x001f280000300800 */
[----:B------:R-:W-:Y:S04]  /*8110*/  STL [R1+0xa28], R5 ;  /* 0x000a280501007387 */ /* 0x000fe80000100800 */
[----:B------:R0:W-:Y:S04]  /*8120*/  STL [R1+0xa24], R0 ;  /* 0x000a240001007387 */ /* 0x0001e80000100800 */
[----:B0-----:R-:W4:Y:S04]  /*8130*/  LDL.LU R0, [R1+0xaa0] ;  /* 0x000aa00001007983 */ /* 0x001f280000300800 */
[----:B------:R0:W-:Y:S04]  /*8140*/  STL [R1+0xa20], R16 ;  /* 0x000a201001007387 */ /* 0x0001e80000100800 */
[----:B0-----:R-:W4:Y:S01]  /*8150*/  LDL.LU R16, [R1+0xa9c] ;  /* 0x000a9c0001107983 */ /* 0x001f220000300800 */
[----:B------:R-:W0:Y:S01]  /*8160*/  S2R R5, SR_TID.X ;  /* 0x0000000000057919 */ /* 0x000e220000002100 */
[----:B------:R-:W-:-:S02]  /*8170*/  IMAD R9, R9, UR77, RZ ;  /* 0x0000004d09097c24 */ /* 0x000fc4000f8e02ff */
[----:B------:R-:W-:Y:S02]  /*8180*/  IMAD R8, R8, UR77, RZ ;  /* 0x0000004d08087c24 */ /* 0x000fe4000f8e02ff */
[----:B------:R-:W-:Y:S01]  /*8190*/  IMAD R7, R7, UR77, RZ ;  /* 0x0000004d07077c24 */ /* 0x000fe2000f8e02ff */
[----:B------:R1:W-:Y:S01]  /*81a0*/  STL [R1+0xa1c], R9 ;  /* 0x000a1c0901007387 */ /* 0x0003e20000100800 */
[----:B------:R-:W-:Y:S02]  /*81b0*/  IMAD R29, R29, UR77, RZ ;  /* 0x0000004d1d1d7c24 */ /* 0x000fe4000f8e02ff */
[----:B------:R-:W-:Y:S02]  /*81c0*/  IMAD R28, R28, UR77, RZ ;  /* 0x0000004d1c1c7c24 */ /* 0x000fe4000f8e02ff */
[----:B------:R-:W-:Y:S02]  /*81d0*/  IMAD R27, R27, UR77, RZ ;  /* 0x0000004d1b1b7c24 */ /* 0x000fe4000f8e02ff */
[----:B------:R-:W-:Y:S01]  /*81e0*/  IMAD R26, R26, UR77, RZ ;  /* 0x0000004d1a1a7c24 */ /* 0x000fe2000f8e02ff */
[----:B-1----:R-:W4:Y:S04]  /*81f0*/  LDL.LU R9, [R1+0xa98] ;  /* 0x000a980001097983 */ /* 0x002f280000300800 */
[----:B------:R-:W4:Y:S01]  /*8200*/  LDL.LU R8, [R1+0xa94] ;  /* 0x000a940001087983 */ /* 0x000f220000300800 */
[----:B0-----:R-:W-:-:S04]  /*8210*/  SHF.R.U32.HI R5, RZ, 0x8, R5 ;  /* 0x00000008ff057819 */ /* 0x001fc80000011605 */
[----:B------:R-:W-:Y:S01]  /*8220*/  SGXT.U32 R5, R5, 0x1 ;  /* 0x000000010505781a */ /* 0x000fe20000000000 */
[----:B------:R0:W-:Y:S03]  /*8230*/  STL [R1+0xa14], R7 ;  /* 0x000a140701007387 */ /* 0x0001e60000100800 */
[----:B------:R-:W-:-:S05]  /*8240*/  LOP3.LUT R5, R5, 0x5a, RZ, 0xfc, !PT ;  /* 0x0000005a05057812 */ /* 0x000fca00078efcff */
[----:B------:R-:W-:Y:S01]  /*8250*/  IMAD R5, R5, UR77, RZ ;  /* 0x0000004d05057c24 */ /* 0x000fe2000f8e02ff */
[----:B0-----:R-:W4:Y:S04]  /*8260*/  LDL.LU R7, [R1+0xa90] ;  /* 0x000a900001077983 */ /* 0x001f280000300800 */
[----:B------:R-:W4:Y:S04]  /*8270*/  LDL.LU R29, [R1+0xa8c] ;  /* 0x000a8c00011d7983 */ /* 0x000f280000300800 */
[----:B------:R0:W-:Y:S04]  /*8280*/  STL [R1+0xa0c], R28 ;  /* 0x000a0c1c01007387 */ /* 0x0001e80000100800 */
[----:B0-----:R-:W4:Y:S04]  /*8290*/  LDL.LU R28, [R1+0xa88] ;  /* 0x000a8800011c7983 */ /* 0x001f280000300800 */
[----:B------:R0:W-:Y:S04]  /*82a0*/  STL [R1+0xa08], R27 ;  /* 0x000a081b01007387 */ /* 0x0001e80000100800 */
[----:B0-----:R-:W4:Y:S04]  /*82b0*/  LDL.LU R27, [R1+0xa84] ;  /* 0x000a8400011b7983 */ /* 0x001f280000300800 */
[----:B------:R-:W4:Y:S04]  /*82c0*/  LDL.LU R26, [R1+0xa80] ;  /* 0x000a8000011a7983 */ /* 0x000f280000300800 */
[----:B------:R0:W-:Y:S02]  /*82d0*/  STL [R1+0xa00], R5 ;  /* 0x000a000501007387 */ /* 0x0001e40000100800 */
[----:B0-----:R-:W0:Y:S01]  /*82e0*/  S2R R5, SR_TID.X ;  /* 0x0000000000057919 */ /* 0x001e220000002100 */
[----:B------:R-:W-:-:S02]  /*82f0*/  IMAD R25, R25, UR77, RZ ;  /* 0x0000004d19197c24 */ /* 0x000fc4000f8e02ff */
[----:B------:R-:W-:Y:S02]  /*8300*/  IMAD R24, R24, UR77, RZ ;  /* 0x0000004d18187c24 */ /* 0x000fe4000f8e02ff */
[----:B------:R-:W-:Y:S02]  /*8310*/  IMAD R21, R21, UR77, RZ ;  /* 0x0000004d15157c24 */ /* 0x000fe4000f8e02ff */
[----:B------:R-:W-:Y:S01]  /*8320*/  IMAD R20, R20, UR77, RZ ;  /* 0x0000004d14147c24 */ /* 0x000fe2000f8e02ff */
[----:B------:R-:W4:Y:S01]  /*8330*/  LDL.LU R25, [R1+0xa7c] ;  /* 0x000a7c0001197983 */ /* 0x000f220000300800 */
[----:B------:R-:W-:Y:S02]  /*8340*/  IMAD R19, R19, UR77, RZ ;  /* 0x0000004d13137c24 */ /* 0x000fe4000f8e02ff */
[----:B------:R-:W-:Y:S01]  /*8350*/  IMAD R18, R18, UR77, RZ ;  /* 0x0000004d12127c24 */ /* 0x000fe2000f8e02ff */
[----:B------:R1:W-:Y:S01]  /*8360*/  STL [R1+0x9f8], R24 ;  /* 0x0009f81801007387 */ /* 0x0003e20000100800 */
[----:B------:R-:W-:Y:S01]  /*8370*/  LOP3.LUT R13, R13, 0x44, RZ, 0xfc, !PT ;  /* 0x000000440d0d7812 */ /* 0x000fe200078efcff */
[----:B------:R-:W-:-:S02]  /*8380*/  IMAD R17, R17, UR77, RZ ;  /* 0x0000004d11117c24 */ /* 0x000fc4000f8e02ff */
[----:B------:R-:W-:Y:S01]  /*8390*/  IMAD R15, R15, UR77, RZ ;  /* 0x0000004d0f0f7c24 */ /* 0x000fe2000f8e02ff */
[----:B-1----:R-:W4:Y:S04]  /*83a0*/  LDL.LU R24, [R1+0xa78] ;  /* 0x000a780001187983 */ /* 0x002f280000300800 */
[----:B------:R-:W4:Y:S01]  /*83b0*/  LDL.LU R21, [R1+0xa74] ;  /* 0x000a740001157983 */ /* 0x000f220000300800 */
[----:B0-----:R-:W-:-:S04]  /*83c0*/  SHF.R.U32.HI R5, RZ, 0x8, R5 ;  /* 0x00000008ff057819 */ /* 0x001fc80000011605 */
[----:B------:R-:W-:-:S04]  /*83d0*/  SGXT.U32 R5, R5, 0x1 ;  /* 0x000000010505781a */ /* 0x000fc80000000000 */
[----:B------:R-:W-:Y:S01]  /*83e0*/  LOP3.LUT R5, R5, 0x46, RZ, 0xfc, !PT ;  /* 0x0000004605057812 */ /* 0x000fe200078efcff */
[----:B------:R0:W-:Y:S04]  /*83f0*/  STL [R1+0x9f0], R20 ;  /* 0x0009f01401007387 */ /* 0x0001e80000100800 */
[----:B------:R-:W-:Y:S01]  /*8400*/  IMAD R5, R5, UR77, RZ ;  /* 0x0000004d05057c24 */ /* 0x000fe2000f8e02ff */
[----:B------:R-:W-:Y:S01]  /*8410*/  SHF.R.U32.HI R5, RZ, 0x8, R4 ;  /* 0x00000008ff057819 */ /* 0x000fe20000011604 */
[----:B------:R-:W-:-:S03]  /*8420*/  IMAD R14, R14, UR77, RZ ;  /* 0x0000004d0e0e7c24 */ /* 0x000fc6000f8e02ff */
[----:B------:R-:W-:Y:S01]  /*8430*/  SGXT.U32 R5, R5, 0x1 ;  /* 0x000000010505781a */ /* 0x000fe20000000000 */
[----:B0-----:R-:W4:Y:S01]  /*8440*/  LDL.LU R20, [R1+0xa70] ;  /* 0x000a700001147983 */ /* 0x001f220000300800 */
[----:B------:R-:W-:-:S03]  /*8450*/  IMAD R13, R13, UR77, RZ ;  /* 0x0000004d0d0d7c24 */ /* 0x000fc6000f8e02ff */
[----:B------:R-:W4:Y:S01]  /*8460*/  LDL.LU R19, [R1+0xa6c] ;  /* 0x000a6c0001137983 */ /* 0x000f220000300800 */
[----:B------:R-:W-:-:S03]  /*8470*/  LOP3.LUT R5, R5, 0x3c, RZ, 0xfc, !PT ;  /* 0x0000003c05057812 */ /* 0x000fc600078efcff */
[----:B------:R0:W-:Y:S01]  /*8480*/  STL [R1+0x9e8], R18 ;  /* 0x0009e81201007387 */ /* 0x0001e20000100800 */
[----:B------:R-:W-:Y:S01]  /*8490*/  SHF.R.U32.HI R4, RZ, 0x8, R4 ;  /* 0x00000008ff047819 */ /* 0x000fe20000011604 */
[----:B------:R-:W-:Y:S02]  /*84a0*/  IMAD R5, R5, UR77, RZ ;  /* 0x0000004d05057c24 */ /* 0x000fe4000f8e02ff */
[----:B0-----:R-:W4:Y:S04]  /*84b0*/  LDL.LU R18, [R1+0xa68] ;  /* 0x000a680001127983 */ /* 0x001f280000300800 */
[----:B------:R0:W-:Y:S01]  /*84c0*/  STL [R1+0x9e4], R17 ;  /* 0x0009e41101007387 */ /* 0x0001e20000100800 */
[----:B------:R-:W-:-:S03]  /*84d0*/  SGXT.U32 R4, R4, 0x1 ;  /* 0x000000010404781a */ /* 0x000fc60000000000 */
[----:B0-----:R-:W4:Y:S04]  /*84e0*/  LDL.LU R17, [R1+0xa64] ;  /* 0x000a640001117983 */ /* 0x001f280000300800 */
[----:B------:R-:W4:Y:S04]  /*84f0*/  LDL.LU R15, [R1+0xa60] ;  /* 0x000a6000010f7983 */ /* 0x000f280000300800 */
[----:B------:R0:W-:Y:S04]  /*8500*/  STL [R1+0x9dc], R14 ;  /* 0x0009dc0e01007387 */ /* 0x0001e80000100800 */
[----:B0-----:R-:W4:Y:S04]  /*8510*/  LDL.LU R14, [R1+0xa5c] ;  /* 0x000a5c00010e7983 */ /* 0x001f280000300800 */
[----:B------:R0:W-:Y:S04]  /*8520*/  STL [R1+0x9d4], R13 ;  /* 0x0009d40d01007387 */ /* 0x0001e80000100800 */
[----:B0-----:R-:W4:Y:S01]  /*8530*/  LDL.LU R13, [R1+0xa58] ;  /* 0x000a5800010d7983 */ /* 0x001f220000300800 */
[----:B--2---:R-:W-:-:S02]  /*8540*/  IMAD R12, R12, UR77, RZ ;  /* 0x0000004d0c0c7c24 */ /* 0x004fc4000f8e02ff */
[----:B---3--:R-:W-:-:S04]  /*8550*/  IMAD R11, R11, UR77, RZ ;  /* 0x0000004d0b0b7c24 */ /* 0x008fc8000f8e02ff */
[----:B------:R-:W2:Y:S01]  /*8560*/  LDL.LU R12, [R1+0xa54] ;  /* 0x000a5400010c7983 */ /* 0x000ea20000300800 */
[----:B----4-:R-:W-:-:S03]  /*8570*/  IMAD R10, R10, UR77, RZ ;  /* 0x0000004d0a0a7c24 */ /* 0x010fc6000f8e02ff */
[----:B------:R0:W-:Y:S01]  /*8580*/  STL [R1+0x9cc], R11 ;  /* 0x0009cc0b01007387 */ /* 0x0001e20000100800 */
[----:B------:R-:W-:-:S03]  /*8590*/  IMAD R22, R22, UR77, RZ ;  /* 0x0000004d16167c24 */ /* 0x000fc6000f8e02ff */
[----:B0-----:R-:W3:Y:S04]  /*85a0*/  LDL.LU R11, [R1+0xa50] ;  /* 0x000a5000010b7983 */ /* 0x001ee80000300800 */
[----:B------:R-:W4:Y:S04]  /*85b0*/  LDL.LU R10, [R1+0xa4c] ;  /* 0x000a4c00010a7983 */ /* 0x000f280000300800 */
[----:B------:R0:W-:Y:S01]  /*85c0*/  STL [R1+0x9c4], R5 ;  /* 0x0009c40501007387 */ /* 0x0001e20000100800 */
[----:B------:R-:W-:-:S03]  /*85d0*/  IMAD R23, R23, UR77, RZ ;  /* 0x0000004d17177c24 */ /* 0x000fc6000f8e02ff */
[----:B------:R1:W5:Y:S01]  /*85e0*/  LDL.LU R22, [R1+0xa48] ;  /* 0x000a480001167983 */ /* 0x0003620000300800 */
[C---:B0-----:R-:W-:Y:S02]  /*85f0*/  LOP3.LUT R5, R4.reuse, 0x36, RZ, 0xfc, !PT ;  /* 0x0000003604057812 */ /* 0x041fe400078efcff */
[----:B------:R-:W-:-:S03]  /*8600*/  LOP3.LUT R4, R4, 0x34, RZ, 0xfc, !PT ;  /* 0x0000003404047812 */ /* 0x000fc600078efcff */
[----:B------:R-:W-:Y:S01]  /*8610*/  IMAD R5, R5, UR77, RZ ;  /* 0x0000004d05057c24 */ /* 0x000fe2000f8e02ff */
[----:B------:R-:W-:Y:S01]  /*8620*/  LOP3.LUT R5, R3, 0x30, RZ, 0xfc, !PT ;  /* 0x0000003003057812 */ /* 0x000fe200078efcff */
[----:B------:R-:W-:Y:S01]  /*8630*/  IMAD R4, R4, UR77, RZ ;  /* 0x0000004d04047c24 */ /* 0x000fe2000f8e02ff */
[----:B------:R0:W-:Y:S01]  /*8640*/  STL [R1+0x9bc], R23 ;  /* 0x0009bc1701007387 */ /* 0x0001e20000100800 */
[----:B------:R-:W-:Y:S02]  /*8650*/  IMAD R0, R0, UR77, RZ ;  /* 0x0000004d00007c24 */ /* 0x000fe4000f8e02ff */
[----:B------:R-:W-:Y:S01]  /*8660*/  IMAD R5, R5, UR77, RZ ;  /* 0x0000004d05057c24 */ /* 0x000fe2000f8e02ff */
[----:B0-----:R1:W5:Y:S04]  /*8670*/  LDL.LU R23, [R1+0xa44] ;  /* 0x000a440001177983 */ /* 0x0013680000300800 */
[----:B------:R0:W-:Y:S04]  /*8680*/  STL [R1+0x9b4], R4 ;  /* 0x0009b40401007387 */ /* 0x0001e80000100800 */
[----:B------:R-:W4:Y:S01]  /*8690*/  LDL.LU R0, [R1+0xa40] ;  /* 0x000a400001007983 */ /* 0x000f220000300800 */
[----:B0-----:R-:W-:-:S02]  /*86a0*/  LOP3.LUT R4, R3, 0x2e, RZ, 0xfc, !PT ;  /* 0x0000002e03047812 */ /* 0x001fc400078efcff */
[----:B------:R-:W-:Y:S01]  /*86b0*/  LOP3.LUT R3, R3, 0x2c, RZ, 0xfc, !PT ;  /* 0x0000002c03037812 */ /* 0x000fe200078efcff */
[----:B------:R0:W-:Y:S02]  /*86c0*/  STL [R1+0x9ac], R5 ;  /* 0x0009ac0501007387 */ /* 0x0001e40000100800 */
[----:B0-----:R-:W-:Y:S02]  /*86d0*/  IMAD R5, R4, UR77, RZ ;  /* 0x0000004d04057c24 */ /* 0x001fe4000f8e02ff */
[----:B------:R-:W-:Y:S02]  /*86e0*/  IMAD R4, R3, UR77, RZ ;  /* 0x0000004d03047c24 */ /* 0x000fe4000f8e02ff */
[----:B------:R-:W-:Y:S02]  /*86f0*/  IMAD R3, R16, UR77, RZ ;  /* 0x0000004d10037c24 */ /* 0x000fe4000f8e02ff */
[----:B------:R-:W4:Y:S01]  /*8700*/  LDL R16, [R1+0x3a0] ;  /* 0x0003a00001107983 */ /* 0x000f220000100800 */
[----:B------:R-:W-:-:S02]  /*8710*/  R2UR UR10, R6 ;  /* 0x00000000060a72ca */ /* 0x000fc400000e0000 */
[----:B------:R-:W0:Y:S01]  /*8720*/  S2R R6, SR_TID.X ;  /* 0x0000000000067919 */ /* 0x000e220000002100 */
[----:B------:R1:W-:Y:S01]  /*8730*/  STL [R1+0x9a4], R4 ;  /* 0x0009a40401007387 */ /* 0x0003e20000100800 */
[----:B------:R-:W-:Y:S02]  /*8740*/  IMAD R3, R8, UR77, RZ ;  /* 0x0000004d08037c24 */ /* 0x000fe4000f8e02ff */
[----:B-1----:R-:W-:-:S05]  /*8750*/  IMAD R4, R9, UR77, RZ ;  /* 0x0000004d09047c24 */ /* 0x002fca000f8e02ff */
[----:B------:R1:W-:Y:S01]  /*8760*/  STL [R1+0x99c], R4 ;  /* 0x00099c0401007387 */ /* 0x0003e20000100800 */
[C---:B0-----:R-:W-:Y:S02]  /*8770*/  LOP3.LUT R2, R6.reuse, 0x7f, RZ, 0xc0, !PT ;  /* 0x0000007f06027812 */ /* 0x041fe400078ec0ff */
[----:B------:R-:W-:-:S03]  /*8780*/  LOP3.LUT P0, RZ, R6, 0x100, RZ, 0xc0, !PT ;  /* 0x0000010006ff7812 */ /* 0x000fc6000780c0ff */
[----:B------:R-:W-:Y:S01]  /*8790*/  IMAD R2, R2, UR75, RZ ;  /* 0x0000004b02027c24 */ /* 0x000fe2000f8e02ff */
[----:B------:R-:W-:-:S04]  /*87a0*/  SEL R2, RZ, 0x108, !P0 ;  /* 0x00000108ff027807 */ /* 0x000fc80004000000 */
[----:B------:R-:W-:-:S04]  /*87b0*/  LOP3.LUT R2, R2, 0xff, R6, 0x78, !PT ;  /* 0x000000ff02027812 */ /* 0x000fc800078e7806 */
[C---:B-1----:R-:W-:Y:S02]  /*87c0*/  LOP3.LUT R4, R2.reuse, 0x30, RZ, 0x3c, !PT ;  /* 0x0000003002047812 */ /* 0x042fe400078e3cff */
[C---:B------:R-:W-:Y:S02]  /*87d0*/  LOP3.LUT R3, R2.reuse, 0x40, RZ, 0x3c, !PT ;  /* 0x0000004002037812 */ /* 0x040fe400078e3cff */
[C---:B------:R-:W-:Y:S02]  /*87e0*/  LOP3.LUT R5, R2.reuse, 0x50, RZ, 0x3c, !PT ;  /* 0x0000005002057812 */ /* 0x040fe400078e3cff */
[C---:B------:R-:W-:Y:S02]  /*87f0*/  LOP3.LUT R4, R2.reuse, 0x60, RZ, 0x3c, !PT ;  /* 0x0000006002047812 */ /* 0x040fe400078e3cff */
[----:B------:R-:W-:Y:S01]  /*8800*/  LOP3.LUT R3, R2, 0x70, RZ, 0x3c, !PT ;  /* 0x0000007002037812 */ /* 0x000fe200078e3cff */
[----:B------:R-:W-:Y:S02]  /*8810*/  IMAD R2, R7, UR77, RZ ;  /* 0x0000004d07027c24 */ /* 0x000fe4000f8e02ff */
[----:B------:R-:W-:-:S02]  /*8820*/  IMAD R4, R29, UR77, RZ ;  /* 0x0000004d1d047c24 */ /* 0x000fc4000f8e02ff */
[----:B------:R0:W-:Y:S01]  /*8830*/  STL [R1+0x3d4], R3 ;  /* 0x0003d40301007387 */ /* 0x0001e20000100800 */
[----:B------:R-:W-:-:S03]  /*8840*/  IMAD R4, R26, UR77, RZ ;  /* 0x0000004d1a047c24 */ /* 0x000fc6000f8e02ff */
[----:B------:R1:W-:Y:S01]  /*8850*/  STL [R1+0x994], R2 ;  /* 0x0009940201007387 */ /* 0x0003e20000100800 */
[----:B0-----:R-:W-:Y:S02]  /*8860*/  IMAD R3, R28, UR77, RZ ;  /* 0x0000004d1c037c24 */ /* 0x001fe4000f8e02ff */
[----:B-1----:R-:W-:-:S03]  /*8870*/  IMAD R2, R27, UR77, RZ ;  /* 0x0000004d1b027c24 */ /* 0x002fc6000f8e02ff */
[----:B------:R0:W-:Y:S04]  /*8880*/  STL [R1+0x98c], R3 ;  /* 0x00098c0301007387 */ /* 0x0001e80000100800 */
[----:B------:R1:W-:Y:S01]  /*8890*/  STL [R1+0x984], R4 ;  /* 0x0009840401007387 */ /* 0x0003e20000100800 */
[----:B0-----:R-:W-:Y:S02]  /*88a0*/  IMAD R3, R25, UR77, RZ ;  /* 0x0000004d19037c24 */ /* 0x001fe4000f8e02ff */
[----:B------:R-:W-:Y:S02]  /*88b0*/  IMAD R2, R24, UR77, RZ ;  /* 0x0000004d18027c24 */ /* 0x000fe4000f8e02ff */
[----:B-1----:R-:W-:-:S03]  /*88c0*/  IMAD R4, R21, UR77, RZ ;  /* 0x0000004d15047c24 */ /* 0x002fc6000f8e02ff */
[----:B------:R0:W-:Y:S01]  /*88d0*/  STL [R1+0x97c], R2 ;  /* 0x00097c0201007387 */ /* 0x0001e20000100800 */
[----:B------:R-:W-:Y:S02]  /*88e0*/  IMAD R3, R20, UR77, RZ ;  /* 0x0000004d14037c24 */ /* 0x000fe4000f8e02ff */
[----:B0-----:R-:W-:-:S03]  /*88f0*/  IMAD R2, R19, UR77, RZ ;  /* 0x0000004d13027c24 */ /* 0x001fc6000f8e02ff */
[----:B------:R0:W-:Y:S01]  /*8900*/  STL [R1+0x974], R3 ;  /* 0x0009740301007387 */ /* 0x0001e20000100800 */
[----:B------:R-:W-:-:S05]  /*8910*/  IMAD R4, R18, UR77, RZ ;  /* 0x0000004d12047c24 */ /* 0x000fca000f8e02ff */
[----:B------:R1:W-:Y:S01]  /*8920*/  STL [R1+0x96c], R4 ;  /* 0x00096c0401007387 */ /* 0x0003e20000100800 */
[----:B------:R-:W-:Y:S02]  /*8930*/  IMAD R2, R15, UR77, RZ ;  /* 0x0000004d0f027c24 */ /* 0x000fe4000f8e02ff */
[----:B0-----:R-:W-:-:S03]  /*8940*/  IMAD R3, R17, UR77, RZ ;  /* 0x0000004d11037c24 */ /* 0x001fc6000f8e02ff */
[----:B------:R2:W-:Y:S01]  /*8950*/  STL [R1+0x964], R2 ;  /* 0x0009640201007387 */ /* 0x0005e20000100800 */
[----:B-1----:R-:W-:Y:S02]  /*8960*/  IMAD R4, R14, UR77, RZ ;  /* 0x0000004d0e047c24 */ /* 0x002fe4000f8e02ff */
[----:B------:R-:W-:-:S05]  /*8970*/  IMAD R3, R13, UR77, RZ ;  /* 0x0000004d0d037c24 */ /* 0x000fca000f8e02ff */
[----:B------:R4:W-:Y:S01]  /*8980*/  STL [R1+0x95c], R3 ;  /* 0x00095c0301007387 */ /* 0x0009e20000100800 */
[----:B------:R-:W-:Y:S01]  /*8990*/  USHF.R.S32.HI UR6, URZ, 0x1f, UR5 ;  /* 0x0000001fff067899 */ /* 0x000fe20008011405 */
[----:B--2---:R-:W-:Y:S02]  /*89a0*/  IMAD R2, R12, UR77, RZ ;  /* 0x0000004d0c027c24 */ /* 0x004fe4000f8e02ff */
[----:B---3--:R-:W-:-:S05]  /*89b0*/  IMAD R4, R11, UR77, RZ ;  /* 0x0000004d0b047c24 */ /* 0x008fca000f8e02ff */
[----:B------:R0:W-:Y:S01]  /*89c0*/  STL [R1+0x954], R4 ;  /* 0x0009540401007387 */ /* 0x0001e20000100800 */
[----:B------:R-:W-:Y:S01]  /*89d0*/  ULEA.HI UR6, UR6, UR5, URZ, 0x7 ;  /* 0x0000000506067291 */ /* 0x000fe2000f8f38ff */
[----:B----4-:R-:W-:Y:S01]  /*89e0*/  IMAD R3, R10, UR77, RZ ;  /* 0x0000004d0a037c24 */ /* 0x010fe2000f8e02ff */
[----:B------:R-:W-:Y:S01]  /*89f0*/  USHF.L.U32 UR5, UR75, 0x7, URZ ;  /* 0x000000074b057899 */ /* 0x000fe200080006ff */
[----:B------:R-:W1:Y:S01]  /*8a00*/  LDCU UR11, c[0x0][0x3a0] ;  /* 0x00007400ff0b77ac */ /* 0x000e620008000800 */
[----:B------:R-:W-:Y:S01]  /*8a10*/  USHF.L.U32 UR75, UR77, 0x7, URZ ;  /* 0x000000074d4b7899 */ /* 0x000fe200080006ff */
[----:B------:R-:W-:Y:S02]  /*8a20*/  LOP3.LUT R2, R0, 0x210, RZ, 0x3c, !PT ;  /* 0x0000021000027812 */ /* 0x000fe400078e3cff */
[----:B------:R-:W-:-:S05]  /*8a30*/  LOP3.LUT R2, R16, 0x40, RZ, 0x3c, !PT ;  /* 0x0000004010027812 */ /* 0x000fca00078e3cff */
[----:B------:R2:W-:Y:S01]  /*8a40*/  STL [R1+0x948], R2 ;  /* 0x0009480201007387 */ /* 0x0005e20000100800 */
[C---:B0-----:R-:W-:Y:S02]  /*8a50*/  LOP3.LUT R4, R0.reuse, 0x40, RZ, 0x3c, !PT ;  /* 0x0000004000047812 */ /* 0x041fe400078e3cff */
[----:B------:R-:W-:Y:S01]  /*8a60*/  LOP3.LUT R3, R0, 0x250, RZ, 0x3c, !PT ;  /* 0x0000025000037812 */ /* 0x000fe200078e3cff */
[----:B-1----:R-:W-:-:S12]  /*8a70*/  USHF.R.S32.HI UR6, URZ, 0x7, UR6 ;  /* 0x00000007ff067899 */ /* 0x002fd80008011406 */
.L_x_1:
[----:B0-----:R-:W0:Y:S01]  /*8a80*/  S2R R12, SR_TID.X ;  /* 0x00000000000c7919 */ /* 0x001e220000002100 */
[----:B------:R-:W1:Y:S01]  /*8a90*/  LDCU UR77, c[0x0][0x3a8] ;  /* 0x00007500ff4d77ac */ /* 0x000e620008000800 */
[----:B--2---:R-:W2:Y:S01]  /*8aa0*/  S2R R2, SR_TID.X ;  /* 0x0000000000027919 */ /* 0x004ea20000002100 */
[----:B------:R-:W-:Y:S04]  /*8ab0*/  STL [R1+0x1958], R11 ;  /* 0x0019580b01007387 */ /* 0x000fe80000100800 */
[----:B------:R-:W-:Y:S04]  /*8ac0*/  STL [R1+0x1960], R11 ;  /* 0x0019600b01007387 */ /* 0x000fe80000100800 */
[----:B------:R-:W-:Y:S04]  /*8ad0*/  STL [R1+0x1968], R11 ;  /* 0x0019680b01007387 */ /* 0x000fe80000100800 */
[----:B------:R-:W-:Y:S04]  /*8ae0*/  STL [R1+0x196c], R11 ;  /* 0x00196c0b01007387 */ /* 0x000fe80000100800 */
[----:B------:R-:W-:Y:S04]  /*8af0*/  STL [R1+0x1974], R11 ;  /* 0x0019740b01007387 */ /* 0x000fe80000100800 */
[----:B------:R-:W-:Y:S01]  /*8b00*/  STL [R1+0x197c], R11 ;  /* 0x00197c0b01007387 */ /* 0x000fe20000100800 */
[----:B0-----:R-:W-:-:S03]  /*8b10*/  SHF.R.U32.HI R13, RZ, 0x8, R12 ;  /* 0x00000008ff0d7819 */ /* 0x001fc6000001160c */
[----:B------:R-:W-:Y:S01]  /*8b20*/  STL [R1+0x1984], R11 ;  /* 0x0019840b01007387 */ /* 0x000fe20000100800 */
[----:B--2---:R-:W-:-:S03]  /*8b30*/  SHF.R.U32.HI R4, RZ, 0x8, R2 ;  /* 0x00000008ff047819 */ /* 0x004fc60000011602 */
[----:B------:R-:W-:Y:S01]  /*8b40*/  STL [R1+0x198c], R11 ;  /* 0x00198c0b01007387 */ /* 0x000fe20000100800 */
[----:B------:R-:W-:Y:S02]  /*8b50*/  SGXT.U32 R13, R13, 0x1 ;  /* 0x000000010d0d781a */ /* 0x000fe40000000000 */
[----:B------:R-:W-:Y:S01]  /*8b60*/  SGXT.U32 R4, R4, 0x1 ;  /* 0x000000010404781a */ /* 0x000fe20000000000 */
[----:B------:R-:W-:Y:S01]  /*8b70*/  STL [R1+0x1994], R11 ;  /* 0x0019940b01007387 */ /* 0x000fe20000100800 */
[C---:B------:R-:W-:Y:S02]  /*8b80*/  LOP3.LUT R3, R13.reuse, 0x78, RZ, 0xfc, !PT ;  /* 0x000000780d037812 */ /* 0x040fe400078efcff */
[----:B------:R-:W-:Y:S01]  /*8b90*/  ISETP.GE.AND P4, PT, R13, UR11, PT ;  /* 0x0000000b0d007c0c */ /* 0x000fe2000bf86270 */
[C---:B-1----:R-:W-:Y:S01]  /*8ba0*/  IMAD R5, R4.reuse, UR77, RZ ;  /* 0x0000004d04057c24 */ /* 0x042fe2000f8e02ff */
[----:B------:R-:W-:Y:S01]  /*8bb0*/  ISETP.GE.AND P3, PT, R3, UR11, PT ;  /* 0x0000000b03007c0c */ /* 0x000fe2000bf66270 */
[----:B------:R0:W-:Y:S01]  /*8bc0*/  STL [R1+0x199c], R11 ;  /* 0x00199c0b01007387 */ /* 0x0001e20000100800 */
[----:B------:R-:W-:Y:S01]  /*8bd0*/  LOP3.LUT R3, R4, 0x2, RZ, 0xfc, !PT ;  /* 0x0000000204037812 */ /* 0x000fe200078efcff */
[----:B------:R-:W1:Y:S01]  /*8be0*/  LDCU UR77, c[0x0][0x3a8] ;  /* 0x00007500ff4d77ac */ /* 0x000e620008000800 */
[----:B-----5:R-:W-:Y:S01]  /*8bf0*/  IADD3 R2, P0, PT, R5, R23, RZ ;  /* 0x0000001705027210 */ /* 0x020fe20007f1e0ff */
[----:B------:R-:W-:Y:S01]  /*8c00*/  STL [R1+0x1954], R7 ;  /* 0x0019540701007387 */ /* 0x000fe20000100800 */
[----:B------:R-:W-:-:S02]  /*8c10*/  ISETP.GE.AND P2, PT, R3, UR11, PT ;  /* 0x0000000b03007c0c */ /* 0x000fc4000bf46270 */
[----:B------:R-:W-:Y:S01]  /*8c20*/  LEA.HI.X.SX32 R3, R5, R22, 0x1, P0 ;  /* 0x0000001605037211 */ /* 0x000fe200000f0eff */
[----:B------:R-:W-:Y:S01]  /*8c30*/  STL [R1+0x195c], R7 ;  /* 0x00195c0701007387 */ /* 0x000fe20000100800 */
[----:B------:R-:W-:Y:S02]  /*8c40*/  LOP3.LUT R4, R13, 0x7a, RZ, 0xfc, !PT ;  /* 0x0000007a0d047812 */ /* 0x000fe400078efcff */
[----:B0-----:R-:W-:Y:S01]  /*8c50*/  PRMT R11, RZ, 0x7610, R11 ;  /* 0x00007610ff0b7816 */ /* 0x001fe2000000000b */
[----:B------:R-:W-:Y:S01]  /*8c60*/  STL [R1+0x1964], R7 ;  /* 0x0019640701007387 */ /* 0x000fe20000100800 */
[----:B------:R-:W-:-:S03]  /*8c70*/  ISETP.GE.AND P0, PT, R4, UR11, PT ;  /* 0x0000000b04007c0c */ /* 0x000fc6000bf06270 */
[----:B------:R-:W-:Y:S04]  /*8c80*/  STL [R1+0x1970], R7 ;  /* 0x0019700701007387 */ /* 0x000fe80000100800 */
[----:B------:R-:W2:Y:S04]  /*8c90*/  @!P4 LDG.E.U8 R11, desc[UR8][R2.64] ;  /* 0x00000008020bc981 */ /* 0x000ea8000c1e1100 */
        /* <DEDUP_REMOVED lines=35> */
[----:B------:R-:W-:Y:S01]  /*8ed0*/  STL [R1+0x18dc], R0 ;  /* 0x0018dc0001007387 */ /* 0x000fe20000100800 */
[----:B------:R-:W0:Y:S02]  /*8ee0*/  S2R R8, SR_TID.X ;  /* 0x0000000000087919 */ /* 0x000e240000002100 */
[----:B0-----:R-:W-:-:S04]  /*8ef0*/  SHF.R.U32.HI R8, RZ, 0x8, R8 ;  /* 0x00000008ff087819 */ /* 0x001fc80000011608 */
[----:B------:R-:W-:-:S04]  /*8f00*/  SGXT.U32 R8, R8, 0x1 ;  /* 0x000000010808781a */ /* 0x000fc80000000000 */
[C---:B------:R-:W-:Y:S02]  /*8f10*/  LOP3.LUT R5, R8.reuse, 0x2, RZ, 0xfc, !PT ;  /* 0x0000000208057812 */ /* 0x040fe400078efcff */
[----:B------:R-:W-:Y:S02]  /*8f20*/  LOP3.LUT R4, R8, 0x4, RZ, 0xfc, !PT ;  /* 0x0000000408047812 */ /* 0x000fe400078efcff */
[----:B------:R-:W0:Y:S01]  /*8f30*/  S2R R8, SR_TID.X ;  /* 0x0000000000087919 */ /* 0x000e220000002100 */
[----:B-1----:R-:W-:Y:S01]  /*8f40*/  IMAD R5, R5, UR77, RZ ;  /* 0x0000004d05057c24 */ /* 0x002fe2000f8e02ff */
[----:B------:R-:W1:Y:S01]  /*8f50*/  LDCU UR77, c[0x0][0x3a8] ;  /* 0x00007500ff4d77ac */ /* 0x000e620008000800 */
[----:B------:R-:W-:-:S03]  /*8f60*/  ISETP.GE.AND P1, PT, R4, UR11, PT ;  /* 0x0000000b04007c0c */ /* 0x000fc6000bf26270 */
[----:B------:R-:W-:Y:S01]  /*8f70*/  IADD3 R4, P6, PT, R5, R23, RZ ;  /* 0x0000001705047210 */ /* 0x000fe20007fde0ff */
[----:B--2---:R2:W-:Y:S04]  /*8f80*/  STL [R1+0xa8], R11 ;  /* 0x0000a80b01007387 */ /* 0x0045e80000100800 */
[----:B--2---:R-:W2:Y:S04]  /*8f90*/  LDL.LU R11, [R1+0x199c] ;  /* 0x00199c00010b7983 */ /* 0x004ea80000300800 */
[----:B------:R-:W3:Y:S01]  /*8fa0*/  LDL R3, [R1+0x954] ;  /* 0x0009540001037983 */ /* 0x000ee20000100800 */
[----:B0-----:R-:W-:-:S04]  /*8fb0*/  SHF.R.U32.HI R5, RZ, 0x8, R8 ;  /* 0x00000008ff057819 */ /* 0x001fc80000011608 */
[----:B------:R-:W-:-:S04]  /*8fc0*/  SGXT.U32 R5, R5, 0x1 ;  /* 0x000000010505781a */ /* 0x000fc80000000000 */
[----:B------:R-:W-:-:S05]  /*8fd0*/  LOP3.LUT R5, R5, 0x2, RZ, 0xfc, !PT ;  /* 0x0000000205057812 */ /* 0x000fca00078efcff */
[----:B-1----:R-:W-:Y:S01]  /*8fe0*/  IMAD R5, R5, UR77, RZ ;  /* 0x0000004d05057c24 */ /* 0x002fe2000f8e02ff */
[----:B------:R-:W0:Y:S01]  /*8ff0*/  LDCU UR77, c[0x0][0x3a8] ;  /* 0x00007500ff4d77ac */ /* 0x000e220008000800 */
[----:B------:R-:W-:-:S03]  /*9000*/  PRMT R7, RZ, 0x7610, R7 ;  /* 0x00007610ff077816 */ /* 0x000fc60000000007 */
[----:B------:R-:W-:-:S05]  /*9010*/  LEA.HI.X.SX32 R5, R5, R22, 0x1, P6 ;  /* 0x0000001605057211 */ /* 0x000fca00030f0eff */
[----:B------:R-:W4:Y:S01]  /*9020*/  @!P2 LDG.E.U8 R7, desc[UR8][R4.64] ;  /* 0x000000080407a981 */ /* 0x000f22000c1e1100 */
[----:B---3--:R-:W-:Y:S02]  /*9030*/  IADD3 R2, P5, PT, R3, R23, RZ ;  /* 0x0000001703027210 */ /* 0x008fe40007fbe0ff */
[----:B------:R-:W1:Y:S01]  /*9040*/  S2R R3, SR_TID.X ;  /* 0x0000000000037919 */ /* 0x000e620000002100 */
[----:B--2---:R-:W-:Y:S02]  /*9050*/  PRMT R11, RZ, 0x7610, R11 ;  /* 0x00007610ff0b7816 */ /* 0x004fe4000000000b */
[----:B-1----:R-:W-:-:S04]  /*9060*/  SHF.R.U32.HI R3, RZ, 0x8, R3 ;  /* 0x00000008ff037819 */ /* 0x002fc80000011603 */
[----:B------:R-:W-:-:S04]  /*9070*/  SGXT.U32 R3, R3, 0x1 ;  /* 0x000000010303781a */ /* 0x000fc80000000000 */
[----:B------:R-:W-:-:S05]  /*9080*/  LOP3.LUT R3, R3, 0x4, RZ, 0xfc, !PT ;  /* 0x0000000403037812 */ /* 0x000fca00078efcff */
[----:B0-----:R-:W-:Y:S01]  /*9090*/  IMAD R3, R3, UR77, RZ ;  /* 0x0000004d03037c24 */ /* 0x001fe2000f8e02ff */
[----:B----4-:R0:W-:Y:S01]  /*90a0*/  STL [R1+0xa0], R7 ;  /* 0x0000a00701007387 */ /* 0x0101e20000100800 */
[----:B------:R-:W-:Y:S01]  /*90b0*/  SHF.R.U32.HI R8, RZ, 0x8, R8 ;  /* 0x00000008ff087819 */ /* 0x000fe20000011608 */
[----:B------:R-:W1:Y:S02]  /*90c0*/  LDCU UR77, c[0x0][0x3a8] ;  /* 0x00007500ff4d77ac */ /* 0x000e640008000800 */
[----:B------:R-:W-:-:S05]  /*90d0*/  LEA.HI.X.SX32 R3, R3, R22, 0x1, P5 ;  /* 0x0000001603037211 */ /* 0x000fca00028f0eff */
[----:B------:R-:W2:Y:S04]  /*90e0*/  @!P1 LDG.E.U8 R11, desc[UR8][R2.64] ;  /* 0x00000008020b9981 */ /* 0x000ea8000c1e1100 */
[----:B0-----:R-:W3:Y:S01]  /*90f0*/  LDL.LU R7, [R1+0x1998] ;  /* 0x0019980001077983 */ /* 0x001ee20000300800 */
[----:B------:R-:W-:-:S04]  /*9100*/  SGXT.U32 R8, R8, 0x1 ;  /* 0x000000010808781a */ /* 0x000fc80000000000 */
[----:B------:R-:W-:-:S04]  /*9110*/  LOP3.LUT R8, R8, 0x6, RZ, 0xfc, !PT ;  /* 0x0000000608087812 */ /* 0x000fc800078efcff */
[----:B------:R-:W-:Y:S02]  /*9120*/  ISETP.GE.AND P4, PT, R8, UR11, PT ;  /* 0x0000000b08007c0c */ /* 0x000fe4000bf86270 */
[----:B------:R-:W0:Y:S01]  /*9130*/  S2R R8, SR_TID.X ;  /* 0x0000000000087919 */ /* 0x000e220000002100 */
[----:B--2---:R2:W-:Y:S04]  /*9140*/  STL [R1+0xa4], R11 ;  /* 0x0000a40b01007387 */ /* 0x0045e80000100800 */
[----:B--2---:R-:W2:Y:S04]  /*9150*/  LDL.LU R11, [R1+0x1994] ;  /* 0x00199400010b7983 */ /* 0x004ea80000300800 */
[----:B------:R-:W4:Y:S01]  /*9160*/  LDL R3, [R1+0x95c] ;  /* 0x00095c0001037983 */ /* 0x000f220000100800 */
[----:B0-----:R-:W-:-:S04]  /*9170*/  SHF.R.U32.HI R8, RZ, 0x8, R8 ;  /* 0x00000008ff087819 */ /* 0x001fc80000011608 */
[----:B------:R-:W-:-:S04]  /*9180*/  SGXT.U32 R8, R8, 0x1 ;  /* 0x000000010808781a */ /* 0x000fc80000000000 */
[C---:B------:R-:W-:Y:S02]  /*9190*/  LOP3.LUT R4, R8.reuse, 0x8, RZ, 0xfc, !PT ;  /* 0x0000000808047812 */ /* 0x040fe400078efcff */
[----:B------:R-:W-:Y:S02]  /*91a0*/  LOP3.LUT R5, R8, 0x6, RZ, 0xfc, !PT ;  /* 0x0000000608057812 */ /* 0x000fe400078efcff */
[----:B------:R-:W0:Y:S03]  /*91b0*/  S2R R8, SR_TID.X ;  /* 0x0000000000087919 */ /* 0x000e260000002100 */
[----:B-1----:R-:W-:Y:S01]  /*91c0*/  IMAD R5, R5, UR77, RZ ;  /* 0x0000004d05057c24 */ /* 0x002fe2000f8e02ff */
[----:B------:R-:W1:Y:S01]  /*91d0*/  LDCU UR77, c[0x0][0x3a8] ;  /* 0x00007500ff4d77ac */ /* 0x000e620008000800 */
[----:B------:R-:W-:-:S03]  /*91e0*/  ISETP.GE.AND P2, PT, R4, UR11, PT ;  /* 0x0000000b04007c0c */ /* 0x000fc6000bf46270 */
[----:B------:R-:W-:Y:S02]  /*91f0*/  IADD3 R4, P6, PT, R5, R23, RZ ;  /* 0x0000001705047210 */ /* 0x000fe40007fde0ff */
[----:B0-----:R-:W-:-:S04]  /*9200*/  SHF.R.U32.HI R5, RZ, 0x8, R8 ;  /* 0x00000008ff057819 */ /* 0x001fc80000011608 */
[----:B------:R-:W-:-:S04]  /*9210*/  SGXT.U32 R5, R5, 0x1 ;  /* 0x000000010505781a */ /* 0x000fc80000000000 */
[----:B------:R-:W-:-:S05]  /*9220*/  LOP3.LUT R5, R5, 0x6, RZ, 0xfc, !PT ;  /* 0x0000000605057812 */ /* 0x000fca00078efcff */
[----:B-1----:R-:W-:Y:S01]  /*9230*/  IMAD R5, R5, UR77, RZ ;  /* 0x0000004d05057c24 */ /* 0x002fe2000f8e02ff */
[----:B------:R-:W0:Y:S01]  /*9240*/  LDCU UR77, c[0x0][0x3a8] ;  /* 0x00007500ff4d77ac */ /* 0x000e220008000800 */
[----:B---3--:R-:W-:-:S03]  /*9250*/  PRMT R7, RZ, 0x7610, R7 ;  /* 0x00007610ff077816 */ /* 0x008fc60000000007 */
[----:B------:R-:W-:-:S05]  /*9260*/  LEA.HI.X.SX32 R5, R5, R22, 0x1, P6 ;  /* 0x0000001605057211 */ /* 0x000fca00030f0eff */
[----:B------:R-:W3:Y:S01]  /*9270*/  @!P4 LDG.E.U8 R7, desc[UR8][R4.64] ;  /* 0x000000080407c981 */ /* 0x000ee2000c1e1100 */
[----:B----4-:R-:W-:Y:S02]  /*9280*/  IADD3 R2, P5, PT, R3, R23, RZ ;  /* 0x0000001703027210 */ /* 0x010fe40007fbe0ff */
[----:B------:R-:W1:Y:S01]  /*9290*/  S2R R3, SR_TID.X ;  /* 0x0000000000037919 */ /* 0x000e620000002100 */
[----:B--2---:R-:W-:Y:S02]  /*92a0*/  PRMT R11, RZ, 0x7610, R11 ;  /* 0x00007610ff0b7816 */ /* 0x004fe4000000000b */
[----:B-1----:R-:W-:-:S04]  /*92b0*/  SHF.R.U32.HI R3, RZ, 0x8, R3 ;  /* 0x00000008ff037819 */ /* 0x002fc80000011603 */
[----:B------:R-:W-:-:S04]  /*92c0*/  SGXT.U32 R3, R3, 0x1 ;  /* 0x000000010303781a */ /* 0x000fc80000000000 */
[----:B------:R-:W-:-:S05]  /*92d0*/  LOP3.LUT R3, R3, 0x8, RZ, 0xfc, !PT ;  /* 0x0000000803037812 */ /* 0x000fca00078efcff */
[----:B0-----:R-:W-:Y:S01]  /*92e0*/  IMAD R3, R3, UR77, RZ ;  /* 0x0000004d03037c24 */ /* 0x001fe2000f8e02ff */
[----:B------:R-:W-:Y:S01]  /*92f0*/  SHF.R.U32.HI R8, RZ, 0x8, R8 ;  /* 0x00000008ff087819 */ /* 0x000fe20000011608 */
[----:B------:R-:W0:Y:S03]  /*9300*/  LDCU UR77, c[0x0][0x3a8] ;  /* 0x00007500ff4d77ac */ /* 0x000e260008000800 */
[----:B------:R-:W-:-:S05]  /*9310*/  LEA.HI.X.SX32 R3, R3, R22, 0x1, P5 ;  /* 0x0000001603037211 */ /* 0x000fca00028f0eff */
[----:B------:R-:W2:Y:S04]  /*9320*/  @!P2 LDG.E.U8 R11, desc[UR8][R2.64] ;  /* 0x00000008020ba981 */ /* 0x000ea8000c1e1100 */
[----:B---3--:R1:W-:Y:S04]  /*9330*/  STL [R1+0x9c], R7 ;  /* 0x00009c0701007387 */ /* 0x0083e80000100800 */
[----:B-1----:R-:W3:Y:S01]  /*9340*/  LDL.LU R7, [R1+0x1990] ;  /* 0x0019900001077983 */ /* 0x002ee20000300800 */
[----:B------:R-:W-:-:S04]  /*9350*/  SGXT.U32 R8, R8, 0x1 ;  /* 0x000000010808781a */ /* 0x000fc80000000000 */
[----:B------:R-:W-:-:S04]  /*9360*/  LOP3.LUT R8, R8, 0xa, RZ, 0xfc, !PT ;  /* 0x0000000a08087812 */ /* 0x000fc800078efcff */
[----:B------:R-:W-:Y:S02]  /*9370*/  ISETP.GE.AND P1, PT, R8, UR11, PT ;  /* 0x0000000b08007c0c */ /* 0x000fe4000bf26270 */
[----:B------:R-:W1:Y:S01]  /*9380*/  S2R R8, SR_TID.X ;  /* 0x0000000000087919 */ /* 0x000e620000002100 */
[----:B--2---:R2:W-:Y:S04]  /*9390*/  STL [R1+0x98], R11 ;  /* 0x0000980b01007387 */ /* 0x0045e80000100800 */
[----:B--2---:R-:W2:Y:S04]  /*93a0*/  LDL.LU R11, [R1+0x198c] ;  /* 0x00198c00010b7983 */ /* 0x004ea80000300800 */
[----:B------:R-:W4:Y:S01]  /*93b0*/  LDL R3, [R1+0x964] ;  /* 0x0009640001037983 */ /* 0x000f220000100800 */
[----:B-1----:R-:W-:-:S04]  /*93c0*/  SHF.R.U32.HI R8, RZ, 0x8, R8 ;  /* 0x00000008ff087819 */ /* 0x002fc80000011608 */
[----:B------:R-:W-:-:S04]  /*93d0*/  SGXT.U32 R8, R8, 0x1 ;  /* 0x000000010808781a */ /* 0x000fc80000000000 */
[C---:B------:R-:W-:Y:S02]  /*93e0*/  LOP3.LUT R4, R8.reuse, 0xc, RZ, 0xfc, !PT ;  /* 0x0000000c08047812 */ /* 0x040fe400078efcff */
[----:B------:R-:W-:Y:S02]  /*93f0*/  LOP3.LUT R5, R8, 0xa, RZ, 0xfc, !PT ;  /* 0x0000000a08057812 */ /* 0x000fe400078efcff */
[----:B------:R-:W1:Y:S03]  /*9400*/  S2R R8, SR_TID.X ;  /* 0x0000000000087919 */ /* 0x000e660000002100 */
[----:B0-----:R-:W-:Y:S01]  /*9410*/  IMAD R5, R5, UR77, RZ ;  /* 0x0000004d05057c24 */ /* 0x001fe2000f8e02ff */
[----:B------:R-:W0:Y:S01]  /*9420*/  LDCU UR77, c[0x0][0x3a8] ;  /* 0x00007500ff4d77ac */ /* 0x000e220008000800 */
[----:B------:R-:W-:-:S03]  /*9430*/  ISETP.GE.AND P4, PT, R4, UR11, PT ;  /* 0x0000000b04007c0c */ /* 0x000fc6000bf86270 */
[----:B------:R-:W-:Y:S02]  /*9440*/  IADD3 R4, P6, PT, R5, R23, RZ ;  /* 0x0000001705047210 */ /* 0x000fe40007fde0ff */
[----:B-1----:R-:W-:-:S04]  /*9450*/  SHF.R.U32.HI R5, RZ, 0x8, R8 ;  /* 0x00000008ff057819 */ /* 0x002fc80000011608 */
[----:B------:R-:W-:-:S04]  /*9460*/  SGXT.U32 R5, R5, 0x1 ;  /* 0x000000010505781a */ /* 0x000fc80000000000 */
[----:B------:R-:W-:-:S05]  /*9470*/  LOP3.LUT R5, R5, 0xa, RZ, 0xfc, !PT ;  /* 0x0000000a05057812 */ /* 0x000fca00078efcff */
[----:B0-----:R-:W-:Y:S01]  /*9480*/  IMAD R5, R5, UR77, RZ ;  /* 0x0000004d05057c24 */ /* 0x001fe2000f8e02ff */
        /* <DEDUP_REMOVED lines=149> */
[----:B------:R-:W-:-:S03]  /*9de0*/  PRMT R0, RZ, 0x7610, R0 ;  /* 0x00007610ff007816 */ /* 0x000fc60000000000 */
        /* <DEDUP_REMOVED lines=13> */
[----:B---3--:R-:W-:Y:S01]  /*9ec0*/  STL [R1+0x18fc], R0 ;  /* 0x0018fc0001007387 */ /* 0x008fe20000100800 */
[----:B------:R-:W-:-:S04]  /*9ed0*/  SGXT.U32 R8, R8, 0x1 ;  /* 0x000000010808781a */ /* 0x000fc80000000000 */
[----:B------:R-:W-:-:S04]  /*9ee0*/  LOP3.LUT R8, R8, 0x1e, RZ, 0xfc, !PT ;  /* 0x0000001e08087812 */ /* 0x000fc800078efcff */
[----:B------:R-:W-:Y:S02]  /*9ef0*/  ISETP.GE.AND P4, PT, R8, UR11, PT ;  /* 0x0000000b08007c0c */ /* 0x000fe4000bf86270 */
[----:B------:R-:W1:Y:S01]  /*9f00*/  S2R R8, SR_TID.X ;  /* 0x0000000000087919 */ /* 0x000e620000002100 */
[----:B--2---:R2:W-:Y:S04]  /*9f10*/  STL [R1+0x70], R11 ;  /* 0x0000700b01007387 */ /* 0x0045e80000100800 */
[----:B--2---:R-:W2:Y:S04]  /*9f20*/  LDL.LU R11, [R1+0x1968] ;  /* 0x00196800010b7983 */ /* 0x004ea80000300800 */
[----:B------:R-:W3:Y:S01]  /*9f30*/  LDL R3, [R1+0x98c] ;  /* 0x00098c0001037983 */ /* 0x000ee20000100800 */
[----:B-1----:R-:W-:-:S04]  /*9f40*/  SHF.R.U32.HI R8, RZ, 0x8, R8 ;  /* 0x00000008ff087819 */ /* 0x002fc80000011608 */
[----:B------:R-:W-:-:S04]  /*9f50*/  SGXT.U32 R8, R8, 0x1 ;  /* 0x000000010808781a */ /* 0x000fc80000000000 */
[C---:B------:R-:W-:Y:S02]  /*9f60*/  LOP3.LUT R5, R8.reuse, 0x1e, RZ, 0xfc, !PT ;  /* 0x0000001e08057812 */ /* 0x040fe400078efcff */
[----:B------:R-:W-:Y:S02]  /*9f70*/  LOP3.LUT R4, R8, 0x20, RZ, 0xfc, !PT ;  /* 0x0000002008047812 */ /* 0x000fe400078efcff */
[----:B------:R-:W1:Y:S01]  /*9f80*/  S2R R8, SR_TID.X ;  /* 0x0000000000087919 */ /* 0x000e620000002100 */
        /* <DEDUP_REMOVED lines=23> */
[----:B----4-:R1:W-:Y:S04]  /*a100*/  STL [R1+0x6c], R7 ;  /* 0x00006c0701007387 */ /* 0x0103e80000100800 */
        /* <DEDUP_REMOVED lines=59> */
[----:B---3--:R-:W-:Y:S02]  /*a4c0*/  PRMT R7, RZ, 0x7610, R7 ;  /* 0x00007610ff077816 */ /* 0x008fe40000000007 */
[----:B------:R-:W-:Y:S02]  /*a4d0*/  PRMT R10, RZ, 0x7610, R10 ;  /* 0x00007610ff0a7816 */ /* 0x000fe4000000000a */
[----:B------:R-:W-:-:S05]  /*a4e0*/  LEA.HI.X.SX32 R5, R5, R22, 0x1, P6 ;  /* 0x0000001605057211 */ /* 0x000fca00030f0eff */
[----:B------:R-:W3:Y:S01]  /*a4f0*/  @!P2 LDG.E.U8 R7, desc[UR8][R4.64] ;  /* 0x000000080407a981 */ /* 0x000ee2000c1e1100 */
[----:B----4-:R-:W-:Y:S02]  /*a500*/  IADD3 R2, P5, PT, R3, R23, RZ ;  /* 0x0000001703027210 */ /* 0x010fe40007fbe0ff */
[----:B------:R-:W1:Y:S02]  /*a510*/  S2R R3, SR_TID.X ;  /* 0x0000000000037919 */ /* 0x000e640000002100 */
[----:B-1----:R-:W-:-:S04]  /*a520*/  SHF.R.U32.HI R3, RZ, 0x8, R3 ;  /* 0x00000008ff037819 */ /* 0x002fc80000011603 */
[----:B------:R-:W-:-:S04]  /*a530*/  SGXT.U32 R3, R3, 0x1 ;  /* 0x000000010303781a */ /* 0x000fc80000000000 */
[----:B------:R-:W-:-:S05]  /*a540*/  LOP3.LUT R3, R3, 0x28, RZ, 0xfc, !PT ;  /* 0x0000002803037812 */ /* 0x000fca00078efcff */
[----:B0-----:R-:W-:Y:S01]  /*a550*/  IMAD R3, R3, UR77, RZ ;  /* 0x0000004d03037c24 */ /* 0x001fe2000f8e02ff */
[----:B------:R-:W-:Y:S01]  /*a560*/  SHF.R.U32.HI R8, RZ, 0x8, R8 ;  /* 0x00000008ff087819 */ /* 0x000fe20000011608 */
[----:B------:R-:W0:Y:S03]  /*a570*/  LDCU UR77, c[0x0][0x3a8] ;  /* 0x00007500ff4d77ac */ /* 0x000e260008000800 */
[----:B------:R-:W-:-:S05]  /*a580*/  LEA.HI.X.SX32 R3, R3, R22, 0x1, P5 ;  /* 0x0000001603037211 */ /* 0x000fca00028f0eff */
[----:B------:R-:W4:Y:S04]  /*a590*/  @!P1 LDG.E.U8 R10, desc[UR8][R2.64] ;  /* 0x00000008020a9981 */ /* 0x000f28000c1e1100 */
[----:B---3--:R1:W-:Y:S04]  /*a5a0*/  STL [R1+0x5c], R7 ;  /* 0x00005c0701007387 */ /* 0x0083e80000100800 */
[----:B-1----:R-:W3:Y:S01]  /*a5b0*/  LDL.LU R7, [R1+0x1954] ;  /* 0x0019540001077983 */ /* 0x002ee20000300800 */
[----:B------:R-:W-:-:S04]  /*a5c0*/  SGXT.U32 R8, R8, 0x1 ;  /* 0x000000010808781a */ /* 0x000fc80000000000 */
[----:B------:R-:W-:-:S04]  /*a5d0*/  LOP3.LUT R8, R8, 0x2a, RZ, 0xfc, !PT ;  /* 0x0000002a08087812 */ /* 0x000fc800078efcff */
[----:B------:R-:W-:Y:S02]  /*a5e0*/  ISETP.GE.AND P4, PT, R8, UR11, PT ;  /* 0x0000000b08007c0c */ /* 0x000fe4000bf86270 */
[----:B------:R-:W1:Y:S01]  /*a5f0*/  S2R R8, SR_TID.X ;  /* 0x0000000000087919 */ /* 0x000e620000002100 */
[----:B----4-:R4:W-:Y:S04]  /*a600*/  STL [R1+0x58], R10 ;  /* 0x0000580a01007387 */ /* 0x0109e80000100800 */
[----:B----4-:R-:W4:Y:S04]  /*a610*/  LDL.LU R10, [R1+0x1950] ;  /* 0x00195000010a7983 */ /* 0x010f280000300800 */
[----:B------:R-:W2:Y:S01]  /*a620*/  LDL R3, [R1+0x9a4] ;  /* 0x0009a40001037983 */ /* 0x000ea20000100800 */
        /* <DEDUP_REMOVED lines=14> */
[----:B------:R-:W-:Y:S02]  /*a710*/  PRMT R6, RZ, 0x7610, R6 ;  /* 0x00007610ff067816 */ /* 0x000fe40000000006 */
[----:B------:R-:W-:Y:S02]  /*a720*/  PRMT R9, RZ, 0x7610, R9 ;  /* 0x00007610ff097816 */ /* 0x000fe40000000009 */
[----:B------:R-:W-:-:S05]  /*a730*/  LEA.HI.X.SX32 R5, R5, R22, 0x1, P6 ;  /* 0x0000001605057211 */ /* 0x000fca00030f0eff */
[----:B------:R-:W3:Y:S01]  /*a740*/  @!P4 LDG.E.U8 R6, desc[UR8][R4.64] ;  /* 0x000000080406c981 */ /* 0x000ee2000c1e1100 */
[----:B--2---:R-:W-:Y:S02]  /*a750*/  IADD3 R2, P5, PT, R3, R23, RZ ;  /* 0x0000001703027210 */ /* 0x004fe40007fbe0ff */
        /* <DEDUP_REMOVED lines=254> */
[----:B------:R-:W-:Y:S02]  /*b740*/  SHF.R.U32.HI R8, RZ, 0x8, R8 ;  /* 0x00000008ff087819 */ /* 0x000fe40000011608 */
[----:B------:R-:W-:Y:S02]  /*b750*/  PRMT R0, RZ, 0x7610, R0 ;  /* 0x00007610ff007816 */ /* 0x000fe40000000000 */
[----:B------:R-:W-:Y:S02]  /*b760*/  LEA.HI.X.SX32 R5, R5, R22, 0x1, P6 ;  /* 0x0000001605057211 */ /* 0x000fe400030f0eff */
[----:B------:R-:W-:Y:S02]  /*b770*/  PRMT R18, RZ, 0x7610, R18 ;  /* 0x00007610ff127816 */ /* 0x000fe40000000012 */
[----:B------:R-:W-:Y:S01]  /*b780*/  SGXT.U32 R8, R8, 0x1 ;  /* 0x000000010808781a */ /* 0x000fe20000000000 */
[----:B------:R1:W3:Y:S03]  /*b790*/  @!P1 LDG.E.U8 R0, desc[UR8][R4.64] ;  /* 0x0000000804009981 */ /* 0x0002e6000c1e1100 */
[----:B------:R-:W-:-:S04]  /*b7a0*/  LOP3.LUT R8, R8, 0x4a, RZ, 0xfc, !PT ;  /* 0x0000004a08087812 */ /* 0x000fc800078efcff */
[----:B------:R-:W-:Y:S02]  /*b7b0*/  ISETP.GE.AND P2, PT, R8, UR11, PT ;  /* 0x0000000b08007c0c */ /* 0x000fe4000bf46270 */
[----:B------:R-:W0:Y:S02]  /*b7c0*/  S2R R8, SR_TID.X ;  /* 0x0000000000087919 */ /* 0x000e240000002100 */
[----:B0-----:R-:W-:-:S04]  /*b7d0*/  SHF.R.U32.HI R8, RZ, 0x8, R8 ;  /* 0x00000008ff087819 */ /* 0x001fc80000011608 */
[----:B------:R-:W-:-:S04]  /*b7e0*/  SGXT.U32 R8, R8, 0x1 ;  /* 0x000000010808781a */ /* 0x000fc80000000000 */
[C---:B-1----:R-:W-:Y:S02]  /*b7f0*/  LOP3.LUT R5, R8.reuse, 0x4a, RZ, 0xfc, !PT ;  /* 0x0000004a08057812 */ /* 0x042fe400078efcff */
[----:B------:R-:W-:Y:S02]  /*b800*/  LOP3.LUT R4, R8, 0x4c, RZ, 0xfc, !PT ;  /* 0x0000004c08047812 */ /* 0x000fe400078efcff */
[----:B------:R-:W0:Y:S02]  /*b810*/  S2R R8, SR_TID.X ;  /* 0x0000000000087919 */ /* 0x000e240000002100 */
[----:B------:R-:W-:Y:S02]  /*b820*/  ISETP.GE.AND P1, PT, R4, UR11, PT ;  /* 0x0000000b04007c0c */ /* 0x000fe4000bf26270 */
[----:B------:R-:W-:Y:S02]  /*b830*/  PRMT R11, RZ, 0x7610, R11 ;  /* 0x00007610ff0b7816 */ /* 0x000fe4000000000b */
[----:B--2---:R-:W-:-:S02]  /*b840*/  IADD3 R2, P5, PT, R3, R23, RZ ;  /* 0x0000001703027210 */ /* 0x004fc40007fbe0ff */
[----:B------:R-:W1:Y:S02]  /*b850*/  S2R R3, SR_TID.X ;  /* 0x0000000000037919 */ /* 0x000e640000002100 */
[----:B-1----:R-:W-:-:S04]  /*b860*/  SHF.R.U32.HI R3, RZ, 0x8, R3 ;  /* 0x00000008ff037819 */ /* 0x002fc80000011603 */
[----:B------:R-:W-:-:S04]  /*b870*/  SGXT.U32 R3, R3, 0x1 ;  /* 0x000000010303781a */ /* 0x000fc80000000000 */
[----:B------:R-:W-:-:S05]  /*b880*/  LOP3.LUT R3, R3, 0x48, RZ, 0xfc, !PT ;  /* 0x0000004803037812 */ /* 0x000fca00078efcff */
[----:B------:R-:W-:Y:S01]  /*b890*/  IMAD R3, R3, UR77, RZ ;  /* 0x0000004d03037c24 */ /* 0x000fe2000f8e02ff */
[----:B------:R-:W1:Y:S04]  /*b8a0*/  LDCU UR77, c[0x0][0x3a8] ;  /* 0x00007500ff4d77ac */ /* 0x000e680008000800 */
[----:B------:R-:W-:-:S05]  /*b8b0*/  LEA.HI.X.SX32 R3, R3, R22, 0x1, P5 ;  /* 0x0000001603037211 */ /* 0x000fca00028f0eff */
[----:B------:R-:W2:Y:S01]  /*b8c0*/  @!P4 LDG.E.U8 R18, desc[UR8][R2.64] ;  /* 0x000000080212c981 */ /* 0x000ea2000c1e1100 */
[----:B-1----:R-:W-:Y:S01]  /*b8d0*/  IMAD R5, R5, UR77, RZ ;  /* 0x0000004d05057c24 */ /* 0x002fe2000f8e02ff */
[----:B------:R-:W1:Y:S04]  /*b8e0*/  LDCU UR77, c[0x0][0x3a8] ;  /* 0x00007500ff4d77ac */ /* 0x000e680008000800 */
[----:B------:R-:W-:Y:S02]  /*b8f0*/  IADD3 R4, P6, PT, R5, R23, RZ ;  /* 0x0000001705047210 */ /* 0x000fe40007fde0ff */
[----:B0-----:R-:W-:-:S04]  /*b900*/  SHF.R.U32.HI R5, RZ, 0x8, R8 ;  /* 0x00000008ff057819 */ /* 0x001fc80000011608 */
[----:B------:R-:W-:-:S04]  /*b910*/  SGXT.U32 R5, R5, 0x1 ;  /* 0x000000010505781a */ /* 0x000fc80000000000 */
[----:B------:R-:W-:-:S05]  /*b920*/  LOP3.LUT R5, R5, 0x4a, RZ, 0xfc, !PT ;  /* 0x0000004a05057812 */ /* 0x000fca00078efcff */
[----:B-1----:R-:W-:Y:S01]  /*b930*/  IMAD R5, R5, UR77, RZ ;  /* 0x0000004d05057c24 */ /* 0x002fe2000f8e02ff */
[----:B---3--:R0:W-:Y:S01]  /*b940*/  STL [R1+0x1c], R0 ;  /* 0x00001c0001007387 */ /* 0x0081e20000100800 */
[----:B------:R-:W-:Y:S01]  /*b950*/  SHF.R.U32.HI R8, RZ, 0x8, R8 ;  /* 0x00000008ff087819 */ /* 0x000fe20000011608 */
[----:B------:R-:W1:Y:S02]  /*b960*/  LDCU UR77, c[0x0][0x3a8] ;  /* 0x00007500ff4d77ac */ /* 0x000e640008000800 */
[----:B------:R-:W-:-:S05]  /*b970*/  LEA.HI.X.SX32 R5, R5, R22, 0x1, P6 ;  /* 0x0000001605057211 */ /* 0x000fca00030f0eff */
[----:B------:R-:W3:Y:S04]  /*b980*/  @!P2 LDG.E.U8 R11, desc[UR8][R4.64] ;  /* 0x00000008040ba981 */ /* 0x000ee8000c1e1100 */
[----:B0-----:R-:W4:Y:S04]  /*b990*/  LDL R0, [R1+0x9e8] ;  /* 0x0009e80001007983 */ /* 0x001f280000100800 */
[----:B--2---:R0:W-:Y:S04]  /*b9a0*/  STL [R1+0x18], R18 ;  /* 0x0000181201007387 */ /* 0x0041e80000100800 */
[----:B0-----:R-:W2:Y:S04]  /*b9b0*/  LDL.LU R18, [R1+0x1914] ;  /* 0x0019140001127983 */ /* 0x001ea80000300800 */
[----:B------:R-:W2:Y:S04]  /*b9c0*/  LDL R3, [R1+0x9e4] ;  /* 0x0009e40001037983 */ /* 0x000ea80000100800 */
[----:B---3--:R0:W-:Y:S04]  /*b9d0*/  STL [R1+0x14], R11 ;  /* 0x0000140b01007387 */ /* 0x0081e80000100800 */
[----:B0-----:R-:W3:Y:S01]  /*b9e0*/  LDL R11, [R1+0x9f0] ;  /* 0x0009f000010b7983 */ /* 0x001ee20000100800 */
[----:B------:R-:W-:-:S04]  /*b9f0*/  SGXT.U32 R8, R8, 0x1 ;  /* 0x000000010808781a */ /* 0x000fc80000000000 */
[----:B------:R-:W-:-:S04]  /*ba00*/  LOP3.LUT R8, R8, 0x4e, RZ, 0xfc, !PT ;  /* 0x0000004e08087812 */ /* 0x000fc800078efcff */
[----:B------:R-:W-:Y:S02]  /*ba10*/  ISETP.GE.AND P4, PT, R8, UR11, PT ;  /* 0x0000000b08007c0c */ /* 0x000fe4000bf86270 */
[----:B------:R-:W0:Y:S02]  /*ba20*/  S2R R8, SR_TID.X ;  /* 0x0000000000087919 */ /* 0x000e240000002100 */
[----:B0-----:R-:W-:-:S04]  /*ba30*/  SHF.R.U32.HI R8, RZ, 0x8, R8 ;  /* 0x00000008ff087819 */ /* 0x001fc80000011608 */
[----:B------:R-:W-:-:S04]  /*ba40*/  SGXT.U32 R8, R8, 0x1 ;  /* 0x000000010808781a */ /* 0x000fc80000000000 */
[----:B------:R-:W-:-:S04]  /*ba50*/  LOP3.LUT R5, R8, 0x50, RZ, 0xfc, !PT ;  /* 0x0000005008057812 */ /* 0x000fc800078efcff */
[----:B------:R-:W-:Y:S02]  /*ba60*/  ISETP.GE.AND P2, PT, R5, UR11, PT ;  /* 0x0000000b05007c0c */ /* 0x000fe4000bf46270 */
[----:B------:R-:W0:Y:S01]  /*ba70*/  S2R R5, SR_TID.X ;  /* 0x0000000000057919 */ /* 0x000e220000002100 */
[----:B------:R-:W-:Y:S02]  /*ba80*/  PRMT R19, RZ, 0x7610, R19 ;  /* 0x00007610ff137816 */ /* 0x000fe40000000013 */
[----:B----4-:R-:W-:Y:S02]  /*ba90*/  IADD3 R4, P6, PT, R0, R23, RZ ;  /* 0x0000001700047210 */ /* 0x010fe40007fde0ff */
[----:B------:R-:W-:Y:S02]  /*baa0*/  LOP3.LUT R8, R8, 0x50, RZ, 0xfc, !PT ;  /* 0x0000005008087812 */ /* 0x000fe400078efcff */
[----:B0-----:R-:W-:-:S04]  /*bab0*/  SHF.R.U32.HI R5, RZ, 0x8, R5 ;  /* 0x00000008ff057819 */ /* 0x001fc80000011605 */
[----:B------:R-:W-:Y:S02]  /*bac0*/  SGXT.U32 R5, R5, 0x1 ;  /* 0x000000010505781a */ /* 0x000fe40000000000 */
[----:B------:R-:W-:Y:S02]  /*bad0*/  PRMT R7, RZ, 0x7610, R7 ;  /* 0x00007610ff077816 */ /* 0x000fe40000000007 */
[----:B------:R-:W-:Y:S02]  /*bae0*/  PRMT R10, RZ, 0x7610, R10 ;  /* 0x00007610ff0a7816 */ /* 0x000fe4000000000a */
[----:B------:R-:W-:Y:S02]  /*baf0*/  PRMT R6, RZ, 0x7610, R6 ;  /* 0x00007610ff067816 */ /* 0x000fe40000000006 */
[----:B--2---:R-:W-:Y:S02]  /*bb00*/  IADD3 R2, P5, PT, R3, R23, RZ ;  /* 0x0000001703027210 */ /* 0x004fe40007fbe0ff */
[----:B------:R-:W0:Y:S02]  /*bb10*/  S2R R3, SR_TID.X ;  /* 0x0000000000037919 */ /* 0x000e240000002100 */
[----:B0-----:R-:W-:-:S04]  /*bb20*/  SHF.R.U32.HI R3, RZ, 0x8, R3 ;  /* 0x00000008ff037819 */ /* 0x001fc80000011603 */
[----:B------:R-:W-:-:S04]  /*bb30*/  SGXT.U32 R3, R3, 0x1 ;  /* 0x000000010303781a */ /* 0x000fc80000000000 */
[----:B------:R-:W-:-:S05]  /*bb40*/  LOP3.LUT R3, R3, 0x4c, RZ, 0xfc, !PT ;  /* 0x0000004c03037812 */ /* 0x000fca00078efcff */
[----:B-1----:R-:W-:Y:S01]  /*bb50*/  IMAD R3, R3, UR77, RZ ;  /* 0x0000004d03037c24 */ /* 0x002fe2000f8e02ff */
[----:B------:R-:W0:Y:S04]  /*bb60*/  LDCU UR77, c[0x0][0x3a8] ;  /* 0x00007500ff4d77ac */ /* 0x000e280008000800 */
[----:B------:R-:W-:-:S05]  /*bb70*/  LEA.HI.X.SX32 R3, R3, R22, 0x1, P5 ;  /* 0x0000001603037211 */ /* 0x000fca00028f0eff */
[----:B------:R1:W2:Y:S02]  /*bb80*/  @!P1 LDG.E.U8 R19, desc[UR8][R2.64] ;  /* 0x0000000802139981 */ /* 0x0002a4000c1e1100 */
[----:B-1----:R-:W-:Y:S02]  /*bb90*/  LOP3.LUT R3, R5, 0x52, RZ, 0xfc, !PT ;  /* 0x0000005205037812 */ /* 0x002fe400078efcff */
[----:B------:R-:W-:Y:S02]  /*bba0*/  LEA.HI.X.SX32 R5, R0, R22, 0x1, P6 ;  /* 0x0000001600057211 */ /* 0x000fe400030f0eff */
[----:B------:R-:W1:Y:S01]  /*bbb0*/  S2R R0, SR_TID.X ;  /* 0x0000000000007919 */ /* 0x000e620000002100 */
[----:B0-----:R-:W-:Y:S01]  /*bbc0*/  IMAD R8, R8, UR77, RZ ;  /* 0x0000004d08087c24 */ /* 0x001fe2000f8e02ff */
[----:B------:R-:W-:Y:S01]  /*bbd0*/  ISETP.GE.AND P1, PT, R3, UR11, PT ;  /* 0x0000000b03007c0c */ /* 0x000fe2000bf26270 */
[----:B------:R-:W0:Y:S01]  /*bbe0*/  LDCU UR77, c[0x0][0x3a8] ;  /* 0x00007500ff4d77ac */ /* 0x000e220008000800 */
[----:B------:R3:W4:Y:S02]  /*bbf0*/  @!P4 LDG.E.U8 R7, desc[UR8][R4.64] ;  /* 0x000000080407c981 */ /* 0x000724000c1e1100 */
[----:B------:R-:W-:-:S04]  /*bc00*/  IADD3 R2, P5, PT, R8, R23, RZ ;  /* 0x0000001708027210 */ /* 0x000fc80007fbe0ff */
[----:B------:R-:W-:Y:S02]  /*bc10*/  LEA.HI.X.SX32 R3, R8, R22, 0x1, P5 ;  /* 0x0000001608037211 */ /* 0x000fe400028f0eff */
[----:B---3--:R-:W-:-:S03]  /*bc20*/  IADD3 R4, P6, PT, R11, R23, RZ ;  /* 0x000000170b047210 */ /* 0x008fc60007fde0ff */
[----:B------:R-:W3:Y:S01]  /*bc30*/  @!P2 LDG.E.U8 R10, desc[UR8][R2.64] ;  /* 0x00000008020aa981 */ /* 0x000ee2000c1e1100 */
[--C-:B-1----:R-:W-:Y:S02]  /*bc40*/  SHF.R.U32.HI R8, RZ, 0x8, R0.reuse ;  /* 0x00000008ff087819 */ /* 0x102fe40000011600 */
[----:B------:R-:W-:-:S04]  /*bc50*/  SHF.R.U32.HI R0, RZ, 0x8, R0 ;  /* 0x00000008ff007819 */ /* 0x000fc80000011600 */
[----:B------:R-:W-:-:S04]  /*bc60*/  SGXT.U32 R0, R0, 0x1 ;  /* 0x000000010000781a */ /* 0x000fc80000000000 */
[----:B------:R-:W-:-:S04]  /*bc70*/  LOP3.LUT R5, R0, 0x54, RZ, 0xfc, !PT ;  /* 0x0000005400057812 */ /* 0x000fc800078efcff */
[----:B------:R-:W-:Y:S02]  /*bc80*/  ISETP.GE.AND P4, PT, R5, UR11, PT ;  /* 0x0000000b05007c0c */ /* 0x000fe4000bf86270 */
[----:B------:R-:W-:-:S05]  /*bc90*/  LEA.HI.X.SX32 R5, R11, R22, 0x1, P6 ;  /* 0x000000160b057211 */ /* 0x000fca00030f0eff */
[----:B------:R-:W3:Y:S04]  /*bca0*/  @!P1 LDG.E.U8 R6, desc[UR8][R4.64] ;  /* 0x0000000804069981 */ /* 0x000ee8000c1e1100 */
[----:B--2---:R1:W-:Y:S04]  /*bcb0*/  STL [R1+0x10], R19 ;  /* 0x0000101301007387 */ /* 0x0043e80000100800 */
[----:B-1----:R-:W2:Y:S04]  /*bcc0*/  LDL.LU R19, [R1+0x1910] ;  /* 0x0019100001137983 */ /* 0x002ea80000300800 */
[----:B----4-:R1:W-:Y:S04]  /*bcd0*/  STL [R1+0xc], R7 ;  /* 0x00000c0701007387 */ /* 0x0103e80000100800 */
[----:B-1----:R-:W4:Y:S04]  /*bce0*/  LDL R7, [R1+0x9f8] ;  /* 0x0009f80001077983 */ /* 0x002f280000100800 */
[----:B---3--:R-:W-:Y:S04]  /*bcf0*/  STL [R1+0x8], R10 ;  /* 0x0000080a01007387 */ /* 0x008fe80000100800 */
[----:B------:R1:W-:Y:S04]  /*bd00*/  STL [R1+0x4], R6 ;  /* 0x0000040601007387 */ /* 0x0003e80000100800 */
[----:B-1----:R-:W3:Y:S01]  /*bd10*/  LDL R6, [R1+0xa00] ;  /* 0x000a000001067983 */ /* 0x002ee20000100800 */
[----:B------:R-:W-:-:S04]  /*bd20*/  SGXT.U32 R8, R8, 0x1 ;  /* 0x000000010808781a */ /* 0x000fc80000000000 */
[C---:B------:R-:W-:Y:S02]  /*bd30*/  LOP3.LUT R0, R8.reuse, 0x54, RZ, 0xfc, !PT ;  /* 0x0000005408007812 */ /* 0x040fe400078efcff */
[----:B------:R-:W-:Y:S02]  /*bd40*/  LOP3.LUT R10, R8, 0x56, RZ, 0xfc, !PT ;  /* 0x00000056080a7812 */ /* 0x000fe400078efcff */
[----:B------:R-:W1:Y:S01]  /*bd50*/  S2R R8, SR_TID.X ;  /* 0x0000000000087919 */ /* 0x000e620000002100 */
[----:B0-----:R-:W-:Y:S01]  /*bd60*/  IMAD R0, R0, UR77, RZ ;  /* 0x0000004d00007c24 */ /* 0x001fe2000f8e02ff */
[----:B------:R-:W-:Y:S01]  /*bd70*/  ISETP.GE.AND P2, PT, R10, UR11, PT ;  /* 0x0000000b0a007c0c */ /* 0x000fe2000bf46270 */
[----:B------:R-:W0:Y:S03]  /*bd80*/  LDCU UR77, c[0x0][0x3a8] ;  /* 0x00007500ff4d77ac */ /* 0x000e260008000800 */
[----:B------:R-:W-:-:S04]  /*bd90*/  IADD3 R2, P5, PT, R0, R23, RZ ;  /* 0x0000001700027210 */ /* 0x000fc80007fbe0ff */
[----:B------:R-:W-:Y:S02]  /*bda0*/  LEA.HI.X.SX32 R3, R0, R22, 0x1, P5 ;  /* 0x0000001600037211 */ /* 0x000fe400028f0eff */
[----:B------:R-:W-:Y:S02]  /*bdb0*/  PRMT R9, RZ, 0x7610, R9 ;  /* 0x00007610ff097816 */ /* 0x000fe40000000009 */
[----:B------:R-:W-:-:S04]  /*bdc0*/  PRMT R29, RZ, 0x7610, R29 ;  /* 0x00007610ff1d7816 */ /* 0x000fc8000000001d */
[----:B------:R0:W2:Y:S01]  /*bdd0*/  @!P4 LDG.E.U8 R9, desc[UR8][R2.64] ;  /* 0x000000080209c981 */ /* 0x0000a2000c1e1100 */
[--C-:B-1----:R-:W-:Y:S02]  /*bde0*/  SHF.R.U32.HI R10, RZ, 0x8, R8.reuse ;  /* 0x00000008ff0a7819 */ /* 0x102fe40000011608 */
[----:B------:R-:W-:Y:S02]  /*bdf0*/  SHF.R.U32.HI R8, RZ, 0x8, R8 ;  /* 0x00000008ff087819 */ /* 0x000fe40000011608 */
[----:B------:R-:W-:Y:S02]  /*be00*/  SGXT.U32 R10, R10, 0x1 ;  /* 0x000000010a0a781a */ /* 0x000fe40000000000 */
[----:B------:R-:W-:Y:S02]  /*be10*/  SGXT.U32 R8, R8, 0x1 ;  /* 0x000000010808781a */ /* 0x000fe40000000000 */
[----:B------:R-:W-:-:S04]  /*be20*/  LOP3.LUT R0, R10, 0x58, RZ, 0xfc, !PT ;  /* 0x000000580a007812 */ /* 0x000fc800078efcff */
[----:B------:R-:W-:Y:S02]  /*be30*/  ISETP.GE.AND P1, PT, R0, UR11, PT ;  /* 0x0000000b00007c0c */ /* 0x000fe4000bf26270 */
[C---:B------:R-:W-:Y:S02]  /*be40*/  LOP3.LUT R0, R8.reuse, 0x58, RZ, 0xfc, !PT ;  /* 0x0000005808007812 */ /* 0x040fe400078efcff */
[----:B------:R-:W-:-:S03]  /*be50*/  LOP3.LUT R8, R8, 0x5a, RZ, 0xfc, !PT ;  /* 0x0000005a08087812 */ /* 0x000fc600078efcff */
[----:B0-----:R-:W-:Y:S01]  /*be60*/  IMAD R0, R0, UR77, RZ ;  /* 0x0000004d00007c24 */ /* 0x001fe2000f8e02ff */
[----:B------:R-:W-:Y:S01]  /*be70*/  ISETP.GE.AND P4, PT, R8, UR11, PT ;  /* 0x0000000b08007c0c */ /* 0x000fe2000bf86270 */
[----:B------:R-:W0:Y:S03]  /*be80*/  LDCU UR77, c[0x0][0x3a8] ;  /* 0x00007500ff4d77ac */ /* 0x000e260008000800 */
[C---:B------:R-:W-:Y:S02]  /*be90*/  IADD3 R2, P5, PT, R0.reuse, R23, RZ ;  /* 0x0000001700027210 */ /* 0x040fe40007fbe0ff */
[----:B------:R-:W-:Y:S02]  /*bea0*/  PRMT R28, RZ, 0x7610, R28 ;  /* 0x00007610ff1c7816 */ /* 0x000fe4000000001c */
[----:B------:R-:W-:Y:S02]  /*beb0*/  LEA.HI.X.SX32 R3, R0, R22, 0x1, P5 ;  /* 0x0000001600037211 */ /* 0x000fe400028f0eff */
[----:B------:R-:W-:-:S03]  /*bec0*/  PRMT R27, RZ, 0x7610, R27 ;  /* 0x00007610ff1b7816 */ /* 0x000fc6000000001b */
[----:B------:R-:W2:Y:S01]  /*bed0*/  @!P1 LDG.E.U8 R28, desc[UR8][R2.64] ;  /* 0x00000008021c9981 */ /* 0x000ea2000c1e1100 */
[----:B----4-:R-:W-:-:S04]  /*bee0*/  IADD3 R4, P6, PT, R7, R23, RZ ;  /* 0x0000001707047210 */ /* 0x010fc80007fde0ff */
[----:B------:R-:W-:-:S05]  /*bef0*/  LEA.HI.X.SX32 R5, R7, R22, 0x1, P6 ;  /* 0x0000001607057211 */ /* 0x000fca00030f0eff */
[----:B------:R3:W4:Y:S02]  /*bf00*/  @!P2 LDG.E.U8 R29, desc[UR8][R4.64] ;  /* 0x00000008041da981 */ /* 0x000724000c1e1100 */
[----:B---3--:R-:W-:-:S04]  /*bf10*/  IADD3 R4, P6, PT, R6, R23, RZ ;  /* 0x0000001706047210 */ /* 0x008fc80007fde0ff */
[----:B------:R-:W-:-:S05]  /*bf20*/  LEA.HI.X.SX32 R5, R6, R22, 0x1, P6 ;  /* 0x0000001606057211 */ /* 0x000fca00030f0eff */
[----:B------:R-:W3:Y:S01]  /*bf30*/  @!P4 LDG.E.U8 R27, desc[UR8][R4.64] ;  /* 0x00000008041bc981 */ /* 0x000ee2000c1e1100 */
[----:B------:R-:W1:Y:S02]  /*bf40*/  S2R R7, SR_TID.X ;  /* 0x0000000000077919 */ /* 0x000e640000002100 */
[----:B-1----:R-:W-:-:S04]  /*bf50*/  SHF.R.U32.HI R8, RZ, 0x8, R7 ;  /* 0x00000008ff087819 */ /* 0x002fc80000011607 */
[----:B------:R-:W-:-:S04]  /*bf60*/  SGXT.U32 R8, R8, 0x1 ;  /* 0x000000010808781a */ /* 0x000fc80000000000 */
[----:B------:R-:W-:Y:S02]  /*bf70*/  LOP3.LUT R0, R8, 0x5c, RZ, 0xfc, !PT ;  /* 0x0000005c08007812 */ /* 0x000fe400078efcff */
[----:B------:R-:W-:Y:S01]  /*bf80*/  SHF.R.U32.HI R8, RZ, 0x8, R7 ;  /* 0x00000008ff087819 */ /* 0x000fe20000011607 */
[----:B----4-:R-:W-:Y:S04]  /*bf90*/  STL [R1+0x1904], R29 ;  /* 0x0019041d01007387 */ /* 0x010fe80000100800 */
[----:B------:R-:W4:Y:S04]  /*bfa0*/  LDL R7, [R1+0xa0c] ;  /* 0x000a0c0001077983 */ /* 0x000f280000100800 */
[----:B--2---:R-:W-:Y:S04]  /*bfb0*/  STL [R1+0x1908], R28 ;  /* 0x0019081c01007387 */ /* 0x004fe80000100800 */
[----:B------:R1:W-:Y:S04]  /*bfc0*/  STL [R1], R9 ;  /* 0x0000000901007387 */ /* 0x0003e80000100800 */
[----:B---3--:R-:W-:Y:S04]  /*bfd0*/  STL [R1+0x18f4], R27 ;  /* 0x0018f41b01007387 */ /* 0x008fe80000100800 */
[----:B------:R-:W2:Y:S01]  /*bfe0*/  LDL R10, [R1+0xa14] ;  /* 0x000a1400010a7983 */ /* 0x000ea20000100800 */
[----:B------:R-:W3:Y:S01]  /*bff0*/  S2R R6, SR_TID.X ;  /* 0x0000000000067919 */ /* 0x000ee20000002100 */
[----:B------:R-:W-:-:S02]  /*c000*/  SGXT.U32 R8, R8, 0x1 ;  /* 0x000000010808781a */ /* 0x000fc40000000000 */
[----:B------:R-:W-:Y:S02]  /*c010*/  ISETP.GE.AND P2, PT, R0, UR11, PT ;  /* 0x0000000b00007c0c */ /* 0x000fe4000bf46270 */
[----:B------:R-:W-:-:S05]  /*c020*/  LOP3.LUT R0, R8, 0x5c, RZ, 0xfc, !PT ;  /* 0x0000005c08007812 */ /* 0x000fca00078efcff */
[----:B0-----:R-:W-:Y:S01]  /*c030*/  IMAD R0, R0, UR77, RZ ;  /* 0x0000004d00007c24 */ /* 0x001fe2000f8e02ff */
[----:B------:R-:W-:Y:S01]  /*c040*/  PRMT R26, RZ, 0x7610, R26 ;  /* 0x00007610ff1a7816 */ /* 0x000fe2000000001a */
[----:B------:R-:W0:Y:S03]  /*c050*/  LDCU UR77, c[0x0][0x3a8] ;  /* 0x00007500ff4d77ac */ /* 0x000e260008000800 */
[----:B------:R-:W-:-:S04]  /*c060*/  IADD3 R2, P5, PT, R0, R23, RZ ;  /* 0x0000001700027210 */ /* 0x000fc80007fbe0ff */
[----:B------:R-:W-:Y:S02]  /*c070*/  LEA.HI.X.SX32 R3, R0, R22, 0x1, P5 ;  /* 0x0000001600037211 */ /* 0x000fe400028f0eff */
[----:B------:R-:W-:-:S03]  /*c080*/  LOP3.LUT R8, R8, 0x60, RZ, 0xfc, !PT ;  /* 0x0000006008087812 */ /* 0x000fc600078efcff */
[----:B------:R-:W2:Y:S01]  /*c090*/  @!P2 LDG.E.U8 R26, desc[UR8][R2.64] ;  /* 0x00000008021aa981 */ /* 0x000ea2000c1e1100 */
[----:B------:R-:W-:Y:S02]  /*c0a0*/  ISETP.GE.AND P1, PT, R8, UR11, PT ;  /* 0x0000000b08007c0c */ /* 0x000fe4000bf26270 */
[--C-:B---3--:R-:W-:Y:S02]  /*c0b0*/  SHF.R.U32.HI R8, RZ, 0x8, R6.reuse ;  /* 0x00000008ff087819 */ /* 0x108fe40000011606 */
[----:B------:R-:W-:Y:S02]  /*c0c0*/  SHF.R.U32.HI R6, RZ, 0x8, R6 ;  /* 0x00000008ff067819 */ /* 0x000fe40000011606 */
[----:B------:R-:W-:Y:S02]  /*c0d0*/  SGXT.U32 R8, R8, 0x1 ;  /* 0x000000010808781a */ /* 0x000fe40000000000 */
[----:B------:R-:W-:Y:S02]  /*c0e0*/  SGXT.U32 R6, R6, 0x1 ;  /* 0x000000010606781a */ /* 0x000fe40000000000 */
[----:B------:R-:W-:-:S04]  /*c0f0*/  LOP3.LUT R0, R8, 0x62, RZ, 0xfc, !PT ;  /* 0x0000006208007812 */ /* 0x000fc800078efcff */
[----:B------:R-:W-:Y:S02]  /*c100*/  ISETP.GE.AND P4, PT, R0, UR11, PT ;  /* 0x0000000b00007c0c */ /* 0x000fe4000bf86270 */
[C---:B------:R-:W-:Y:S02]  /*c110*/  LOP3.LUT R0, R6.reuse, 0x62, RZ, 0xfc, !PT ;  /* 0x0000006206007812 */ /* 0x040fe400078efcff */
[----:B------:R-:W-:Y:S02]  /*c120*/  LOP3.LUT R6, R6, 0x64, RZ, 0xfc, !PT ;  /* 0x0000006406067812 */ /* 0x000fe400078efcff */
[----:B------:R-:W-:Y:S02]  /*c130*/  PRMT R24, RZ, 0x7610, R24 ;  /* 0x00007610ff187816 */ /* 0x000fe40000000018 */
[----:B------:R-:W-:Y:S02]  /*c140*/  ISETP.GE.AND P2, PT, R6, UR11, PT ;  /* 0x0000000b06007c0c */ /* 0x000fe4000bf46270 */
[----:B------:R-:W-:-:S02]  /*c150*/  PRMT R21, RZ, 0x7610, R21 ;  /* 0x00007610ff157816 */ /* 0x000fc40000000015 */
[----:B----4-:R-:W-:-:S04]  /*c160*/  IADD3 R4, P6, PT, R7, R23, RZ ;  /* 0x0000001707047210 */ /* 0x010fc80007fde0ff */
[----:B------:R-:W-:-:S05]  /*c170*/  LEA.HI.X.SX32 R5, R7, R22, 0x1, P6 ;  /* 0x0000001607057211 */ /* 0x000fca00030f0eff */
[----:B------:R2:W3:Y:S02]  /*c180*/  @!P1 LDG.E.U8 R24, desc[UR8][R4.64] ;  /* 0x0000000804189981 */ /* 0x0004e4000c1e1100 */
[----:B--2---:R-:W-:-:S04]  /*c190*/  IADD3 R4, P6, PT, R10, R23, RZ ;  /* 0x000000170a047210 */ /* 0x004fc80007fde0ff */
[----:B------:R-:W-:-:S05]  /*c1a0*/  LEA.HI.X.SX32 R5, R10, R22, 0x1, P6 ;  /* 0x000000160a057211 */ /* 0x000fca00030f0eff */
[----:B------:R-:W2:Y:S01]  /*c1b0*/  @!P2 LDG.E.U8 R21, desc[UR8][R4.64] ;  /* 0x000000080415a981 */ /* 0x000ea2000c1e1100 */
[----:B------:R-:W4:Y:S01]  /*c1c0*/  S2R R7, SR_TID.X ;  /* 0x0000000000077919 */ /* 0x000f220000002100 */
[----:B0-----:R-:W-:Y:S01]  /*c1d0*/  IMAD R0, R0, UR77, RZ ;  /* 0x0000004d00007c24 */ /* 0x001fe2000f8e02ff */
[----:B------:R-:W0:Y:S04]  /*c1e0*/  LDCU UR77, c[0x0][0x3a8] ;  /* 0x00007500ff4d77ac */ /* 0x000e280008000800 */
[----:B------:R-:W-:-:S04]  /*c1f0*/  IADD3 R2, P5, PT, R0, R23, RZ ;  /* 0x0000001700027210 */ /* 0x000fc80007fbe0ff */
[----:B------:R-:W-:Y:S02]  /*c200*/  LEA.HI.X.SX32 R3, R0, R22, 0x1, P5 ;  /* 0x0000001600037211 */ /* 0x000fe400028f0eff */
[--C-:B----4-:R-:W-:Y:S02]  /*c210*/  SHF.R.U32.HI R8, RZ, 0x8, R7.reuse ;  /* 0x00000008ff087819 */ /* 0x110fe40000011607 */
[----:B------:R-:W-:Y:S02]  /*c220*/  SHF.R.U32.HI R7, RZ, 0x8, R7 ;  /* 0x00000008ff077819 */ /* 0x000fe40000011607 */
[----:B------:R-:W-:Y:S02]  /*c230*/  SGXT.U32 R8, R8, 0x1 ;  /* 0x000000010808781a */ /* 0x000fe40000000000 */
[----:B------:R-:W-:Y:S02]  /*c240*/  SGXT.U32 R7, R7, 0x1 ;  /* 0x000000010707781a */ /* 0x000fe40000000000 */
[----:B------:R-:W-:-:S02]  /*c250*/  LOP3.LUT R0, R8, 0x66, RZ, 0xfc, !PT ;  /* 0x0000006608007812 */ /* 0x000fc400078efcff */
[C---:B-1----:R-:W-:Y:S02]  /*c260*/  LOP3.LUT R9, R7.reuse, 0x66, RZ, 0xfc, !PT ;  /* 0x0000006607097812 */ /* 0x042fe400078efcff */
[----:B------:R-:W-:Y:S02]  /*c270*/  LOP3.LUT R8, R7, 0x68, RZ, 0xfc, !PT ;  /* 0x0000006807087812 */ /* 0x000fe400078efcff */
[----:B------:R-:W1:Y:S01]  /*c280*/  S2R R7, SR_TID.X ;  /* 0x0000000000077919 */ /* 0x000e620000002100 */
[----:B------:R-:W-:Y:S01]  /*c290*/  ISETP.GE.AND P1, PT, R0, UR11, PT ;  /* 0x0000000b00007c0c */ /* 0x000fe2000bf26270 */
[----:B------:R-:W-:Y:S04]  /*c2a0*/  STL [R1+0x18e4], R26 ;  /* 0x0018e41a01007387 */ /* 0x000fe80000100800 */
[----:B------:R-:W4:Y:S01]  /*c2b0*/  LDL R0, [R1+0xa2c] ;  /* 0x000a2c0001007983 */ /* 0x000f220000100800 */
[----:B------:R-:W-:-:S03]  /*c2c0*/  PRMT R25, RZ, 0x7610, R25 ;  /* 0x00007610ff197816 */ /* 0x000fc60000000019 */
[----:B------:R-:W3:Y:S01]  /*c2d0*/  LDL R6, [R1+0xa1c] ;  /* 0x000a1c0001067983 */ /* 0x000ee20000100800 */
[----:B0-----:R-:W-:Y:S01]  /*c2e0*/  IMAD R9, R9, UR77, RZ ;  /* 0x0000004d09097c24 */ /* 0x001fe2000f8e02ff */
[----:B------:R-:W-:Y:S01]  /*c2f0*/  PRMT R20, RZ, 0x7610, R20 ;  /* 0x00007610ff147816 */ /* 0x000fe20000000014 */
[----:B------:R-:W0:Y:S01]  /*c300*/  LDCU UR77, c[0x0][0x3a8] ;  /* 0x00007500ff4d77ac */ /* 0x000e220008000800 */
[----:B------:R0:W3:Y:S01]  /*c310*/  @!P4 LDG.E.U8 R25, desc[UR8][R2.64] ;  /* 0x000000080219c981 */ /* 0x0000e2000c1e1100 */
[----:B------:R-:W-:Y:S02]  /*c320*/  ISETP.GE.AND P4, PT, R8, UR11, PT ;  /* 0x0000000b08007c0c */ /* 0x000fe4000bf86270 */
[----:B0-----:R-:W-:Y:S02]  /*c330*/  IADD3 R2, P5, PT, R9, R23, RZ ;  /* 0x0000001709027210 */ /* 0x001fe40007fbe0ff */
[--C-:B-1----:R-:W-:Y:S02]  /*c340*/  SHF.R.U32.HI R8, RZ, 0x8, R7.reuse ;  /* 0x00000008ff087819 */ /* 0x102fe40000011607 */
[----:B------:R-:W-:-:S04]  /*c350*/  SHF.R.U32.HI R7, RZ, 0x8, R7 ;  /* 0x00000008ff077819 */ /* 0x000fc80000011607 */
[----:B------:R-:W-:Y:S02]  /*c360*/  SGXT.U32 R7, R7, 0x1 ;  /* 0x000000010707781a */ /* 0x000fe40000000000 */
[----:B------:R-:W-:Y:S02]  /*c370*/  LEA.HI.X.SX32 R3, R9, R22, 0x1, P5 ;  /* 0x0000001609037211 */ /* 0x000fe400028f0eff */
[----:B------:R-:W-:-:S03]  /*c380*/  LOP3.LUT R10, R7, 0x72, RZ, 0xfc, !PT ;  /* 0x00000072070a7812 */ /* 0x000fc600078efcff */
[----:B------:R4:W3:Y:S01]  /*c390*/  @!P1 LDG.E.U8 R20, desc[UR8][R2.64] ;  /* 0x0000000802149981 */ /* 0x0008e2000c1e1100 */
[----:B------:R-:W-:-:S03]  /*c3a0*/  ISETP.GE.AND P1, PT, R10, UR11, PT ;  /* 0x0000000b0a007c0c */ /* 0x000fc6000bf26270 */
[----:B--2---:R0:W-:Y:S04]  /*c3b0*/  STL [R1+0x190c], R21 ;  /* 0x00190c1501007387 */ /* 0x0041e80000100800 */
[----:B------:R-:W2:Y:S01]  /*c3c0*/  LDL R10, [R1+0xa20] ;  /* 0x000a2000010a7983 */ /* 0x000ea20000100800 */
[----:B------:R-:W1:Y:S01]  /*c3d0*/  S2R R7, SR_TID.X ;  /* 0x0000000000077919 */ /* 0x000e620000002100 */
[----:B------:R-:W4:Y:S01]  /*c3e0*/  S2R R11, SR_TID.X ;  /* 0x00000000000b7919 */ /* 0x000f220000002100 */
[----:B------:R-:W-:Y:S02]  /*c3f0*/  SGXT.U32 R8, R8, 0x1 ;  /* 0x000000010808781a */ /* 0x000fe40000000000 */
[----:B------:R-:W-:Y:S01]  /*c400*/  PRMT R15, RZ, 0x7610, R15 ;  /* 0x00007610ff0f7816 */ /* 0x000fe2000000000f */
[----:B0-----:R-:W2:Y:S01]  /*c410*/  LDL R21, [R1+0x84c] ;  /* 0x00084c0001157983 */ /* 0x001ea20000100800 */
[----:B------:R-:W-:-:S02]  /*c420*/  LOP3.LUT R8, R8, 0x70, RZ, 0xfc, !PT ;  /* 0x0000007008087812 */ /* 0x000fc400078efcff */
[----:B------:R-:W-:Y:S01]  /*c430*/  PRMT R14, RZ, 0x7610, R14 ;  /* 0x00007610ff0e7816 */ /* 0x000fe2000000000e */
[----:B------:R-:W2:Y:S01]  /*c440*/  LDL R27, [R1+0xa24] ;  /* 0x000a2400011b7983 */ /* 0x000ea20000100800 */
[----:B-1----:R-:W-:-:S04]  /*c450*/  SHF.R.U32.HI R7, RZ, 0x8, R7 ;  /* 0x00000008ff077819 */ /* 0x002fc80000011607 */
[----:B------:R-:W-:-:S04]  /*c460*/  SGXT.U32 R7, R7, 0x1 ;  /* 0x000000010707781a */ /* 0x000fc80000000000 */
[----:B------:R-:W-:-:S05]  /*c470*/  LOP3.LUT R26, R7, 0x72, RZ, 0xfc, !PT ;  /* 0x00000072071a7812 */ /* 0x000fca00078efcff */
[----:B------:R-:W-:Y:S01]  /*c480*/  IMAD R26, R26, UR77, RZ ;  /* 0x0000004d1a1a7c24 */ /* 0x000fe2000f8e02ff */
[----:B------:R-:W0:Y:S01]  /*c490*/  LDCU UR77, c[0x0][0x3a8] ;  /* 0x00007500ff4d77ac */ /* 0x000e220008000800 */
[----:B----4-:R-:W-:-:S04]  /*c4a0*/  IADD3 R2, P6, PT, R0, R23, RZ ;  /* 0x0000001700027210 */ /* 0x010fc80007fde0ff */
[----:B------:R-:W-:Y:S02]  /*c4b0*/  LEA.HI.X.SX32 R3, R0, R22, 0x1, P6 ;  /* 0x0000001600037211 */ /* 0x000fe400030f0eff */
[--C-:B------:R-:W-:Y:S02]  /*c4c0*/  SHF.R.U32.HI R0, RZ, 0x8, R11.reuse ;  /* 0x00000008ff007819 */ /* 0x100fe4000001160b */
[----:B------:R-:W-:Y:S02]  /*c4d0*/  SHF.R.U32.HI R29, RZ, 0x8, R11 ;  /* 0x00000008ff1d7819 */ /* 0x000fe4000001160b */
[----:B------:R-:W-:Y:S02]  /*c4e0*/  SGXT.U32 R0, R0, 0x1 ;  /* 0x000000010000781a */ /* 0x000fe40000000000 */
[----:B------:R-:W-:Y:S02]  /*c4f0*/  ISETP.GE.AND P2, PT, R8, UR11, PT ;  /* 0x0000000b08007c0c */ /* 0x000fe4000bf46270 */
[----:B---3--:R-:W-:-:S02]  /*c500*/  IADD3 R8, P5, PT, R6, R23, RZ ;  /* 0x0000001706087210 */ /* 0x008fc40007fbe0ff */
[----:B------:R-:W-:Y:S02]  /*c510*/  LOP3.LUT R0, R0, 0x74, RZ, 0xfc, !PT ;  /* 0x0000007400007812 */ /* 0x000fe400078efcff */
[----:B------:R-:W-:Y:S02]  /*c520*/  SGXT.U32 R29, R29, 0x1 ;  /* 0x000000011d1d781a */ /* 0x000fe40000000000 */
[----:B------:R-:W-:Y:S02]  /*c530*/  LEA.HI.X.SX32 R9, R6, R22, 0x1, P5 ;  /* 0x0000001606097211 */ /* 0x000fe400028f0eff */
[----:B------:R-:W-:Y:S02]  /*c540*/  ISETP.GE.AND P6, PT, R0, UR11, PT ;  /* 0x0000000b00007c0c */ /* 0x000fe4000bfc6270 */
[----:B------:R-:W-:Y:S01]  /*c550*/  IADD3 R6, P5, PT, R26, R23, RZ ;  /* 0x000000171a067210 */ /* 0x000fe20007fbe0ff */
[----:B------:R1:W3:Y:S01]  /*c560*/  @!P2 LDG.E.U8 R15, desc[UR8][R2.64] ;  /* 0x00000008020fa981 */ /* 0x0002e2000c1e1100 */
[----:B------:R-:W-:-:S02]  /*c570*/  LOP3.LUT R0, R29, 0x74, RZ, 0xfc, !PT ;  /* 0x000000741d007812 */ /* 0x000fc400078efcff */
[----:B------:R-:W-:Y:S02]  /*c580*/  LEA.HI.X.SX32 R7, R26, R22, 0x1, P5 ;  /* 0x000000161a077211 */ /* 0x000fe400028f0eff */
[----:B------:R-:W-:Y:S01]  /*c590*/  PRMT R5, RZ, 0x7610, R5 ;  /* 0x00007610ff057816 */ /* 0x000fe20000000005 */
[----:B0-----:R-:W-:Y:S01]  /*c5a0*/  IMAD R0, R0, UR77, RZ ;  /* 0x0000004d00007c24 */ /* 0x001fe2000f8e02ff */
[----:B------:R-:W-:Y:S01]  /*c5b0*/  LOP3.LUT R11, R29, 0x6a, RZ, 0xfc, !PT ;  /* 0x0000006a1d0b7812 */ /* 0x000fe200078efcff */
[----:B------:R0:W4:Y:S01]  /*c5c0*/  @!P1 LDG.E.U8 R14, desc[UR8][R6.64] ;  /* 0x00000008060e9981 */ /* 0x000122000c1e1100 */
[----:B------:R-:W2:Y:S02]  /*c5d0*/  LDCU UR77, c[0x0][0x3a8] ;  /* 0x00007500ff4d77ac */ /* 0x000ea40008000800 */
[----:B-1----:R-:W-:Y:S01]  /*c5e0*/  IADD3 R2, P1, PT, R0, R23, RZ ;  /* 0x0000001700027210 */ /* 0x002fe20007f3e0ff */
[----:B------:R-:W3:Y:S01]  /*c5f0*/  @!P4 LDG.E.U8 R5, desc[UR8][R8.64] ;  /* 0x000000080805c981 */ /* 0x000ee2000c1e1100 */
[----:B------:R-:W-:-:S02]  /*c600*/  ISETP.GE.AND P4, PT, R11, UR11, PT ;  /* 0x0000000b0b007c0c */ /* 0x000fc4000bf86270 */
[----:B------:R-:W-:Y:S02]  /*c610*/  LEA.HI.X.SX32 R3, R0, R22, 0x1, P1 ;  /* 0x0000001600037211 */ /* 0x000fe400008f0eff */
[----:B0-----:R-:W-:-:S06]  /*c620*/  PRMT R7, RZ, 0x7610, R7 ;  /* 0x00007610ff077816 */ /* 0x001fcc0000000007 */
[----:B------:R0:W3:Y:S02]  /*c630*/  @!P6 LDG.E.U8 R7, desc[UR8][R2.64] ;  /* 0x000000080207e981 */ /* 0x0000e4000c1e1100 */
[----:B0-----:R-:W-:Y:S02]  /*c640*/  PRMT R3, RZ, 0x7610, R3 ;  /* 0x00007610ff037816 */ /* 0x001fe40000000003 */
[----:B--2---:R-:W-:-:S04]  /*c650*/  IADD3 R8, P5, PT, R10, R23, RZ ;  /* 0x000000170a087210 */ /* 0x004fc80007fbe0ff */
[----:B------:R-:W-:-:S05]  /*c660*/  LEA.HI.X.SX32 R9, R10, R22, 0x1, P5 ;  /* 0x000000160a097211 */ /* 0x000fca00028f0eff */
[----:B------:R-:W2:Y:S01]  /*c670*/  @!P4 LDG.E.U8 R3, desc[UR8][R8.64] ;  /* 0x000000080803c981 */ /* 0x000ea2000c1e1100 */
[----:B------:R-:W0:Y:S01]  /*c680*/  S2R R11, SR_TID.X ;  /* 0x00000000000b7919 */ /* 0x000e220000002100 */
[----:B------:R-:W-:Y:S02]  /*c690*/  LOP3.LUT R4, R29, 0x76, RZ, 0xfc, !PT ;  /* 0x000000761d047812 */ /* 0x000fe400078efcff */
[----:B------:R-:W-:Y:S02]  /*c6a0*/  SHF.R.U32.HI R12, RZ, 0x8, R12 ;  /* 0x00000008ff0c7819 */ /* 0x000fe4000001160c */
[----:B------:R-:W-:Y:S02]  /*c6b0*/  ISETP.GE.AND P2, PT, R4, UR11, PT ;  /* 0x0000000b04007c0c */ /* 0x000fe4000bf46270 */
[----:B------:R-:W-:Y:S02]  /*c6c0*/  SGXT.U32 R12, R12, 0x1 ;  /* 0x000000010c0c781a */ /* 0x000fe40000000000 */
[----:B------:R-:W-:-:S02]  /*c6d0*/  PRMT R6, RZ, 0x7610, R6 ;  /* 0x00007610ff067816 */ /* 0x000fc40000000006 */
[----:B0-----:R-:W-:-:S04]  /*c6e0*/  SHF.R.U32.HI R11, RZ, 0x8, R11 ;  /* 0x00000008ff0b7819 */ /* 0x001fc8000001160b */
[----:B------:R-:W-:-:S04]  /*c6f0*/  SGXT.U32 R11, R11, 0x1 ;  /* 0x000000010b0b781a */ /* 0x000fc80000000000 */
[----:B------:R-:W-:-:S05]  /*c700*/  LOP3.LUT R0, R11, 0x76, RZ, 0xfc, !PT ;  /* 0x000000760b007812 */ /* 0x000fca00078efcff */
[----:B------:R-:W-:Y:S01]  /*c710*/  IMAD R0, R0, UR77, RZ ;  /* 0x0000004d00007c24 */ /* 0x000fe2000f8e02ff */
[----:B------:R-:W0:Y:S01]  /*c720*/  S2R R29, SR_TID.X ;  /* 0x00000000001d7919 */ /* 0x000e220000002100 */
[----:B------:R-:W1:Y:S03]  /*c730*/  LDCU UR77, c[0x0][0x3a8] ;  /* 0x00007500ff4d77ac */ /* 0x000e660008000800 */
[----:B------:R-:W-:-:S04]  /*c740*/  IADD3 R10, P5, PT, R0, R23, RZ ;  /* 0x00000017000a7210 */ /* 0x000fc80007fbe0ff */
[----:B------:R-:W-:Y:S02]  /*c750*/  LEA.HI.X.SX32 R11, R0, R22, 0x1, P5 ;  /* 0x00000016000b7211 */ /* 0x000fe400028f0eff */
[C---:B------:R-:W-:Y:S02]  /*c760*/  LOP3.LUT R0, R12.reuse, 0x7a, RZ, 0xfc, !PT ;  /* 0x0000007a0c007812 */ /* 0x040fe400078efcff */
[----:B------:R-:W-:Y:S01]  /*c770*/  LOP3.LUT R12, R12, 0x6c, RZ, 0xfc, !PT ;  /* 0x0000006c0c0c7812 */ /* 0x000fe200078efcff */
[----:B------:R0:W3:Y:S03]  /*c780*/  @!P2 LDG.E.U8 R6, desc[UR8][R10.64] ;  /* 0x000000080a06a981 */ /* 0x0000e6000c1e1100 */
[----:B------:R-:W-:Y:S01]  /*c790*/  ISETP.GE.AND P2, PT, R12, UR11, PT ;  /* 0x0000000b0c007c0c */ /* 0x000fe2000bf46270 */
[----:B--2---:R2:W-:Y:S04]  /*c7a0*/  STL [R1+0x18f0], R3 ;  /* 0x0018f00301007387 */ /* 0x0045e80000100800 */
[----:B------:R-:W3:Y:S01]  /*c7b0*/  LDL R12, [R1+0xa08] ;  /* 0x000a0800010c7983 */ /* 0x000ee20000100800 */
[----:B-1----:R-:W-:Y:S01]  /*c7c0*/  IMAD R0, R0, UR77, RZ ;  /* 0x0000004d00007c24 */ /* 0x002fe2000f8e02ff */
[----:B------:R-:W1:Y:S01]  /*c7d0*/  LDCU UR77, c[0x0][0x3a8] ;  /* 0x00007500ff4d77ac */ /* 0x000e620008000800 */
[----:B------:R-:W-:-:S03]  /*c7e0*/  LOP3.LUT R4, R13, 0x7c, RZ, 0xfc, !PT ;  /* 0x0000007c0d047812 */ /* 0x000fc600078efcff */
[-C--:B0-----:R-:W-:Y:S01]  /*c7f0*/  IADD3 R10, P4, PT, R0, R23.reuse, RZ ;  /* 0x00000017000a7210 */ /* 0x081fe20007f9e0ff */
[----:B--2---:R-:W2:Y:S01]  /*c800*/  LDL R3, [R1+0xa28] ;  /* 0x000a280001037983 */ /* 0x004ea20000100800 */
[----:B------:R-:W-:Y:S02]  /*c810*/  ISETP.GE.AND P1, PT, R4, UR11, PT ;  /* 0x0000000b04007c0c */ /* 0x000fe4000bf26270 */
[----:B------:R-:W-:Y:S02]  /*c820*/  LEA.HI.X.SX32 R11, R0, R22, 0x1, P4 ;  /* 0x00000016000b7211 */ /* 0x000fe400020f0eff */
[----:B------:R-:W-:Y:S02]  /*c830*/  SHF.R.U32.HI R0, RZ, 0x8, R29 ;  /* 0x00000008ff007819 */ /* 0x000fe4000001161d */
[----:B------:R-:W-:Y:S02]  /*c840*/  LOP3.LUT R4, R13, 0x7e, RZ, 0xfc, !PT ;  /* 0x0000007e0d047812 */ /* 0x000fe400078efcff */
[----:B------:R-:W-:-:S02]  /*c850*/  IADD3 R8, P5, PT, R21, R23, RZ ;  /* 0x0000001715087210 */ /* 0x000fc40007fbe0ff */
[----:B------:R-:W-:Y:S02]  /*c860*/  SGXT.U32 R0, R0, 0x1 ;  /* 0x000000010000781a */ /* 0x000fe40000000000 */
[----:B------:R-:W-:Y:S02]  /*c870*/  ISETP.GE.AND P6, PT, R4, UR11, PT ;  /* 0x0000000b04007c0c */ /* 0x000fe4000bfc6270 */
[----:B------:R-:W-:Y:S02]  /*c880*/  PRMT R4, RZ, 0x7610, R4 ;  /* 0x00007610ff047816 */ /* 0x000fe40000000004 */
[----:B------:R-:W-:Y:S02]  /*c890*/  LEA.HI.X.SX32 R9, R21, R22, 0x1, P5 ;  /* 0x0000001615097211 */ /* 0x000fe400028f0eff */
[----:B------:R-:W-:Y:S02]  /*c8a0*/  SHF.R.U32.HI R29, RZ, 0x8, R29 ;  /* 0x00000008ff1d7819 */ /* 0x000fe4000001161d */
[----:B------:R-:W-:Y:S01]  /*c8b0*/  LOP3.LUT R21, R0, 0x7c, RZ, 0xfc, !PT ;  /* 0x0000007c00157812 */ /* 0x000fe200078efcff */
[----:B------:R0:W4:Y:S01]  /*c8c0*/  @!P3 LDG.E.U8 R4, desc[UR8][R8.64] ;  /* 0x000000080804b981 */ /* 0x000122000c1e1100 */
[----:B------:R-:W-:-:S02]  /*c8d0*/  PRMT R2, RZ, 0x7610, R2 ;  /* 0x00007610ff027816 */ /* 0x000fc40000000002 */
[----:B------:R-:W-:Y:S01]  /*c8e0*/  SGXT.U32 R29, R29, 0x1 ;  /* 0x000000011d1d781a */ /* 0x000fe20000000000 */
[----:B-1----:R-:W-:Y:S01]  /*c8f0*/  IMAD R21, R21, UR77, RZ ;  /* 0x0000004d15157c24 */ /* 0x002fe2000f8e02ff */
[----:B------:R-:W-:Y:S01]  /*c900*/  PRMT R16, RZ, 0x7610, R16 ;  /* 0x00007610ff107816 */ /* 0x000fe20000000010 */
[----:B------:R-:W1:Y:S01]  /*c910*/  LDCU UR77, c[0x0][0x3a8] ;  /* 0x00007500ff4d77ac */ /* 0x000e620008000800 */
[----:B------:R-:W-:Y:S01]  /*c920*/  LOP3.LUT R26, R29, 0x5e, RZ, 0xfc, !PT ;  /* 0x0000005e1d1a7812 */ /* 0x000fe200078efcff */
[----:B------:R1:W4:Y:S01]  /*c930*/  @!P0 LDG.E.U8 R2, desc[UR8][R10.64] ;  /* 0x000000080a028981 */ /* 0x000322000c1e1100 */
[C---:B0-----:R-:W-:Y:S02]  /*c940*/  IADD3 R8, P4, PT, R27.reuse, R23, RZ ;  /* 0x000000171b087210 */ /* 0x041fe40007f9e0ff */
[----:B------:R-:W-:Y:S02]  /*c950*/  ISETP.GE.AND P0, PT, R26, UR11, PT ;  /* 0x0000000b1a007c0c */ /* 0x000fe4000bf06270 */
[----:B------:R-:W-:-:S02]  /*c960*/  LEA.HI.X.SX32 R9, R27, R22, 0x1, P4 ;  /* 0x000000161b097211 */ /* 0x000fc400020f0eff */
[----:B-1----:R-:W-:-:S03]  /*c970*/  IADD3 R10, P3, PT, R21, R23, RZ ;  /* 0x00000017150a7210 */ /* 0x002fc60007f7e0ff */
[----:B------:R3:W4:Y:S01]  /*c980*/  @!P2 LDG.E.U8 R16, desc[UR8][R8.64] ;  /* 0x000000080810a981 */ /* 0x000722000c1e1100 */
[----:B------:R-:W-:Y:S02]  /*c990*/  PRMT R17, RZ, 0x7610, R17 ;  /* 0x00007610ff117816 */ /* 0x000fe40000000011 */
[----:B------:R-:W-:Y:S02]  /*c9a0*/  LEA.HI.X.SX32 R11, R21, R22, 0x1, P3 ;  /* 0x00000016150b7211 */ /* 0x000fe400018f0eff */
[----:B------:R-:W-:-:S03]  /*c9b0*/  PRMT R18, RZ, 0x7610, R18 ;  /* 0x00007610ff127816 */ /* 0x000fc60000000012 */
[----:B------:R2:W4:Y:S01]  /*c9c0*/  @!P1 LDG.E.U8 R17, desc[UR8][R10.64] ;  /* 0x000000080a119981 */ /* 0x000522000c1e1100 */
[----:B---3--:R-:W-:-:S04]  /*c9d0*/  IADD3 R8, P3, PT, R12, R23, RZ ;  /* 0x000000170c087210 */ /* 0x008fc80007f7e0ff */
[----:B------:R-:W-:-:S05]  /*c9e0*/  LEA.HI.X.SX32 R9, R12, R22, 0x1, P3 ;  /* 0x000000160c097211 */ /* 0x000fca00018f0eff */
[----:B------:R-:W3:Y:S01]  /*c9f0*/  @!P0 LDG.E.U8 R18, desc[UR8][R8.64] ;  /* 0x0000000808128981 */ /* 0x000ee2000c1e1100 */
[----:B------:R-:W-:-:S04]  /*ca00*/  LOP3.LUT R0, R0, 0x6e, RZ, 0xfc, !PT ;  /* 0x0000006e00007812 */ /* 0x000fc800078efcff */
[----:B------:R-:W-:Y:S02]  /*ca10*/  ISETP.GE.AND P4, PT, R0, UR11, PT ;  /* 0x0000000b00007c0c */ /* 0x000fe4000bf86270 */
[C---:B--2---:R-:W-:Y:S02]  /*ca20*/  IADD3 R10, P2, PT, R3.reuse, R23, RZ ;  /* 0x00000017030a7210 */ /* 0x044fe40007f5e0ff */
[----:B------:R-:W-:Y:S02]  /*ca30*/  PRMT R19, RZ, 0x7610, R19 ;  /* 0x00007610ff137816 */ /* 0x000fe40000000013 */
[----:B------:R-:W-:-:S07]  /*ca40*/  LEA.HI.X.SX32 R11, R3, R22, 0x1, P2 ;  /* 0x00000016030b7211 */ /* 0x000fce00010f0eff */
[----:B------:R-:W2:Y:S04]  /*ca50*/  @!P4 LDG.E.U8 R19, desc[UR8][R10.64] ;  /* 0x000000080a13c981 */ /* 0x000ea8000c1e1100 */
[----:B----4-:R-:W-:Y:S04]  /*ca60*/  STL [R1+0x18f8], R2 ;  /* 0x0018f80201007387 */ /* 0x010fe80000100800 */
[----:B------:R0:W-:Y:S04]  /*ca70*/  STL [R1+0x18e8], R16 ;  /* 0x0018e81001007387 */ /* 0x0001e80000100800 */
[----:B------:R-:W-:Y:S04]  /*ca80*/  STL [R1+0x18ec], R17 ;  /* 0x0018ec1101007387 */ /* 0x000fe80000100800 */
[----:B------:R1:W-:Y:S01]  /*ca90*/  STL [R1+0xa50], R23 ;  /* 0x000a501701007387 */ /* 0x0003e20000100800 */
[----:B------:R-:W-:-:S03]  /*caa0*/  LOP3.LUT R0, R13, 0x7e, RZ, 0xfc, !PT ;  /* 0x0000007e0d007812 */ /* 0x000fc600078efcff */
[----:B---3--:R3:W-:Y:S04]  /*cab0*/  STL [R1+0x18e0], R18 ;  /* 0x0018e01201007387 */ /* 0x0087e80000100800 */
[----:B0-----:R-:W4:Y:S04]  /*cac0*/  LDL.LU R16, [R1+0xa8] ;  /* 0x0000a80001107983 */ /* 0x001f280000300800 */
[----:B------:R-:W4:Y:S01]  /*cad0*/  LDL.LU R21, [R1+0x88] ;  /* 0x0000880001157983 */ /* 0x000f220000300800 */
[----:B------:R-:W-:Y:S01]  /*cae0*/  IMAD R0, R0, UR77, RZ ;  /* 0x0000004d00007c24 */ /* 0x000fe2000f8e02ff */
[----:B------:R-:W-:Y:S01]  /*caf0*/  PRMT R8, RZ, 0x7610, R8 ;  /* 0x00007610ff087816 */ /* 0x000fe20000000008 */
[----:B------:R-:W0:Y:S01]  /*cb00*/  LDCU UR77, c[0x0][0x3ac] ;  /* 0x00007580ff4d77ac */ /* 0x000e220008000800 */
[----:B------:R-:W4:Y:S02]  /*cb10*/  LDL.LU R28, [R1+0x68] ;  /* 0x00006800011c7983 */ /* 0x000f240000300800 */
[----:B------:R-:W-:-:S02]  /*cb20*/  IADD3 R12, P1, PT, R0, R23, RZ ;  /* 0x00000017000c7210 */ /* 0x000fc40007f3e0ff */
[----:B-1----:R-:W1:Y:S02]  /*cb30*/  S2R R23, SR_TID.X ;  /* 0x0000000000177919 */ /* 0x002e640000002100 */
[----:B------:R-:W-:Y:S01]  /*cb40*/  LEA.HI.X.SX32 R13, R0, R22, 0x1, P1 ;  /* 0x00000016000d7211 */ /* 0x000fe200008f0eff */
[----:B------:R-:W4:Y:S04]  /*cb50*/  LDL.LU R2, [R1+0x28] ;  /* 0x0000280001027983 */ /* 0x000f280000300800 */
[----:B------:R-:W4:Y:S04]  /*cb60*/  LDL.LU R29, [R1+0x8] ;  /* 0x00000800011d7983 */ /* 0x000f280000300800 */
[----:B------:R-:W4:Y:S04]  /*cb70*/  LDL.LU R0, [R1+0xa0] ;  /* 0x0000a00001007983 */ /* 0x000f280000300800 */
[----:B------:R-:W4:Y:S04]  /*cb80*/  LDL.LU R27, [R1+0x80] ;  /* 0x00008000011b7983 */ /* 0x000f280000300800 */
[----:B---3--:R-:W3:Y:S04]  /*cb90*/  LDL.LU R18, [R1+0x24] ;  /* 0x0000240001127983 */ /* 0x008ee80000300800 */
[----:B------:R-:W3:Y:S04]  /*cba0*/  @!P6 LDG.E.U8 R8, desc[UR8][R12.64] ;  /* 0x000000080c08e981 */ /* 0x000ee8000c1e1100 */
[----:B------:R-:W3:Y:S04]  /*cbb0*/  LDL.LU R17, [R1+0x4] ;  /* 0x0000040001117983 */ /* 0x000ee80000300800 */
[----:B------:R-:W3:Y:S04]  /*cbc0*/  LDL.LU R3, [R1+0xa4] ;  /* 0x0000a40001037983 */ /* 0x000ee80000300800 */
[----:B------:R-:W3:Y:S04]  /*cbd0*/  LDL.LU R26, [R1+0x84] ;  /* 0x00008400011a7983 */ /* 0x000ee80000300800 */
[----:B------:R0:W-:Y:S01]  /*cbe0*/  STL [R1+0xa54], R22 ;  /* 0x000a541601007387 */ /* 0x0001e20000100800 */
[----:B------:R-:W-:Y:S01]  /*cbf0*/  BAR.SYNC.DEFER_BLOCKING 0x0 ;  /* 0x0000000000007b1d */ /* 0x000fe20000010000 */
[----:B-1----:R-:W-:-:S05]  /*cc00*/  LOP3.LUT P0, RZ, R23, 0x100, RZ, 0xc0, !PT ;  /* 0x0000010017ff7812 */ /* 0x002fca000780c0ff */
[----:B0-----:R-:W3:Y:S04]  /*cc10*/  LDL.LU R22, [R1+0x40] ;  /* 0x0000400001167983 */ /* 0x001ee80000300800 */
[----:B------:R-:W3:Y:S04]  /*cc20*/  LDL.LU R10, [R1+0x48] ;  /* 0x00004800010a7983 */ /* 0x000ee80000300800 */
[----:B--2---:R0:W-:Y:S01]  /*cc30*/  STL [R1+0x1900], R19 ;  /* 0x0019001301007387 */ /* 0x0041e20000100800 */
[----:B------:R-:W-:-:S03]  /*cc40*/  SEL R9, RZ, 0x108, !P0 ;  /* 0x00000108ff097807 */ /* 0x000fc60004000000 */
[----:B0-----:R-:W2:Y:S04]  /*cc50*/  LDL.LU R19, [R1+0x60] ;  /* 0x0000600001137983 */ /* 0x001ea80000300800 */
        /* <DEDUP_REMOVED lines=8> */
[----:B------:R-:W-:-:S03]  /*cce0*/  LOP3.LUT R9, R9, 0xff, R23, 0x78, !PT ;  /* 0x000000ff09097812 */ /* 0x000fc600078e7817 */
        /* <DEDUP_REMOVED lines=9> */
[----:B----4-:R0:W-:Y:S04]  /*cd80*/  STS.U8 [R9+UR4+0x1000], R21 ;  /* 0x0010001509007988 */ /* 0x0101e80008000004 */
[----:B0-----:R-:W4:Y:S04]  /*cd90*/  LDL.LU R21, [R1+0x64] ;  /* 0x0000640001157983 */ /* 0x001f280000300800 */
[----:B------:R0:W-:Y:S04]  /*cda0*/  STS.U8 [R9+UR4+0x2000], R28 ;  /* 0x0020001c09007988 */ /* 0x0001e80008000004 */
[----:B------:R1:W-:Y:S04]  /*cdb0*/  STS.U8 [R9+UR4], R16 ;  /* 0x0000001009007988 */ /* 0x0003e80008000004 */
[----:B------:R-:W-:Y:S04]  /*cdc0*/  STS.U8 [R9+UR4+0x4000], R2 ;  /* 0x0040000209007988 */ /* 0x000fe80008000004 */
[----:B0-----:R-:W4:Y:S04]  /*cdd0*/  LDL.LU R28, [R1+0x44] ;  /* 0x00004400011c7983 */ /* 0x001f280000300800 */
[----:B-1----:R-:W4:Y:S04]  /*cde0*/  LDL.LU R16, [R1+0x20] ;  /* 0x0000200001107983 */ /* 0x002f280000300800 */
[----:B------:R0:W-:Y:S04]  /*cdf0*/  STS.U8 [R9+UR4+0x5000], R29 ;  /* 0x0050001d09007988 */ /* 0x0001e80008000004 */
[----:B------:R-:W-:Y:S04]  /*ce00*/  STS.U8 [R9+UR4+0x6000], R24 ;  /* 0x0060001809007988 */ /* 0x000fe80008000004 */
[----:B------:R-:W-:Y:S04]  /*ce10*/  STS.U8 [R9+UR4+0x7000], R15 ;  /* 0x0070000f09007988 */ /* 0x000fe80008000004 */
[----:B0-----:R-:W4:Y:S04]  /*ce20*/  LDL.LU R29, [R1] ;  /* 0x00000000011d7983 */ /* 0x001f280000300800 */
[----:B---3--:R0:W-:Y:S02]  /*ce30*/  STS.U8 [R9+UR4+0x3000], R10 ;  /* 0x0030000a09007988 */ /* 0x0081e40008000004 */
[----:B0-----:R-:W-:-:S02]  /*ce40*/  LOP3.LUT R10, R9, 0x10, RZ, 0x3c, !PT ;  /* 0x00000010090a7812 */ /* 0x001fc400078e3cff */
[----:B------:R-:W-:-:S03]  /*ce50*/  LOP3.LUT R9, R9, 0x20, RZ, 0x3c, !PT ;  /* 0x0000002009097812 */ /* 0x000fc600078e3cff */
[----:B------:R0:W-:Y:S04]  /*ce60*/  STS.U8 [R10+UR4+0x200], R0 ;  /* 0x000200000a007988 */ /* 0x0001e80008000004 */
[----:B------:R1:W-:Y:S04]  /*ce70*/  STS.U8 [R10+UR4+0x1200], R27 ;  /* 0x0012001b0a007988 */ /* 0x0003e80008000004 */
[----:B--2---:R2:W-:Y:S04]  /*ce80*/  STS.U8 [R10+UR4+0x2200], R19 ;  /* 0x002200130a007988 */ /* 0x0045e80008000004 */
[----:B0-----:R-:W3:Y:S04]  /*ce90*/  LDL.LU R0, [R1+0x7c] ;  /* 0x00007c0001007983 */ /* 0x001ee80000300800 */
[----:B------:R-:W3:Y:S04]  /*cea0*/  LDL.LU R2, [R1+0x5c] ;  /* 0x00005c0001027983 */ /* 0x000ee80000300800 */
[----:B-1----:R-:W3:Y:S04]  /*ceb0*/  LDL.LU R27, [R1+0x3c] ;  /* 0x00003c00011b7983 */ /* 0x002ee80000300800 */
[----:B------:R-:W-:Y:S04]  /*cec0*/  STS.U8 [R10+UR4+0x3200], R22 ;  /* 0x003200160a007988 */ /* 0x000fe80008000004 */
[----:B--2---:R-:W2:Y:S04]  /*ced0*/  LDL.LU R19, [R1+0x1c] ;  /* 0x00001c0001137983 */ /* 0x004ea80000300800 */
[----:B------:R-:W-:Y:S04]  /*cee0*/  STS.U8 [R10+UR4+0x4200], R18 ;  /* 0x004200120a007988 */ /* 0x000fe80008000004 */
[----:B------:R-:W-:Y:S04]  /*cef0*/  STS.U8 [R10+UR4+0x5200], R17 ;  /* 0x005200110a007988 */ /* 0x000fe80008000004 */
[----:B------:R-:W-:Y:S04]  /*cf00*/  STS.U8 [R10+UR4+0x6200], R25 ;  /* 0x006200190a007988 */ /* 0x000fe80008000004 */
[----:B------:R0:W-:Y:S04]  /*cf10*/  STS.U8 [R10+UR4+0x7200], R14 ;  /* 0x0072000e0a007988 */ /* 0x0001e80008000004 */
[----:B------:R1:W-:Y:S04]  /*cf20*/  STS.U8 [R9+UR4+0x400], R3 ;  /* 0x0004000309007988 */ /* 0x0003e80008000004 */
[----:B0-----:R-:W2:Y:S04]  /*cf30*/  LDL.LU R10, [R1+0x98] ;  /* 0x00009800010a7983 */ /* 0x001ea80000300800 */
[----:B------:R-:W2:Y:S04]  /*cf40*/  LDL.LU R22, [R1+0x78] ;  /* 0x0000780001167983 */ /* 0x000ea80000300800 */
[----:B------:R-:W2:Y:S04]  /*cf50*/  LDL.LU R18, [R1+0x58] ;  /* 0x0000580001127983 */ /* 0x000ea80000300800 */
[----:B------:R-:W2:Y:S04]  /*cf60*/  LDL.LU R17, [R1+0x38] ;  /* 0x0000380001117983 */ /* 0x000ea80000300800 */
[----:B-1----:R-:W2:Y:S04]  /*cf70*/  LDL.LU R3, [R1+0x18] ;  /* 0x0000180001037983 */ /* 0x002ea80000300800 */
[----:B----4-:R0:W-:Y:S04]  /*cf80*/  STS.U8 [R9+UR4+0x2400], R21 ;  /* 0x0024001509007988 */ /* 0x0101e80008000004 */
[----:B0-----:R-:W4:Y:S04]  /*cf90*/  LDL.LU R21, [R1+0x190c] ;  /* 0x00190c0001157983 */ /* 0x001f280000300800 */
[----:B------:R-:W-:Y:S04]  /*cfa0*/  STS.U8 [R9+UR4+0x1400], R26 ;  /* 0x0014001a09007988 */ /* 0x000fe80008000004 */
[----:B------:R0:W-:Y:S04]  /*cfb0*/  STS.U8 [R9+UR4+0x3400], R28 ;  /* 0x0034001c09007988 */ /* 0x0001e80008000004 */
[----:B------:R-:W-:Y:S04]  /*cfc0*/  STS.U8 [R9+UR4+0x4400], R16 ;  /* 0x0044001009007988 */ /* 0x000fe80008000004 */
[----:B------:R-:W-:Y:S04]  /*cfd0*/  STS.U8 [R9+UR4+0x7400], R7 ;  /* 0x0074000709007988 */ /* 0x000fe80008000004 */
[----:B0-----:R-:W2:Y:S04]  /*cfe0*/  LDL.LU R28, [R1+0x1908] ;  /* 0x00190800011c7983 */ /* 0x001ea80000300800 */
[----:B------:R0:W-:Y:S04]  /*cff0*/  STS.U8 [R9+UR4+0x5400], R29 ;  /* 0x0054001d09007988 */ /* 0x0001e80008000004 */
[----:B0-----:R-:W2:Y:S01]  /*d000*/  LDL.LU R29, [R1+0x1904] ;  /* 0x00190400011d7983 */ /* 0x001ea20000300800 */
[----:B------:R-:W0:Y:S03]  /*d010*/  S2R R26, SR_TID.X ;  /* 0x00000000001a7919 */ /* 0x000e260000002100 */
[----:B----4-:R1:W-:Y:S04]  /*d020*/  STS.U8 [R9+UR4+0x6400], R21 ;  /* 0x0064001509007988 */ /* 0x0103e80008000004 */
[----:B-1----:R-:W4:Y:S01]  /*d030*/  LDL.LU R9, [R1+0x9c] ;  /* 0x00009c0001097983 */ /* 0x002f220000300800 */
[----:B0-----:R-:W-:-:S04]  /*d040*/  LOP3.LUT P0, RZ, R26, 0x100, RZ, 0xc0, !PT ;  /* 0x000001001aff7812 */ /* 0x001fc8000780c0ff */
[----:B------:R-:W-:-:S04]  /*d050*/  SEL R16, RZ, 0x108, !P0 ;  /* 0x00000108ff107807 */ /* 0x000fc80004000000 */
[----:B------:R-:W-:-:S04]  /*d060*/  LOP3.LUT R16, R16, 0xff, R26, 0x78, !PT ;  /* 0x000000ff10107812 */ /* 0x000fc800078e781a */
[----:B------:R-:W-:Y:S02]  /*d070*/  LOP3.LUT R16, R16, 0x30, RZ, 0x3c, !PT ;  /* 0x0000003010107812 */ /* 0x000fe400078e3cff */
[----:B------:R-:W-:-:S03]  /*d080*/  LOP3.LUT P1, RZ, R26, 0x100, RZ, 0xc0, !PT ;  /* 0x000001001aff7812 */ /* 0x000fc6000782c0ff */
[----:B----4-:R-:W-:Y:S04]  /*d090*/  STS.U8 [R16+UR4+0x600], R9 ;  /* 0x0006000910007988 */ /* 0x010fe80008000004 */
[----:B---3--:R0:W-:Y:S04]  /*d0a0*/  STS.U8 [R16+UR4+0x1600], R0 ;  /* 0x0016000010007988 */ /* 0x0081e80008000004 */
[----:B0-----:R-:W3:Y:S04]  /*d0b0*/  LDL.LU R0, [R1+0x94] ;  /* 0x0000940001007983 */ /* 0x001ee80000300800 */
[----:B------:R0:W-:Y:S04]  /*d0c0*/  STS.U8 [R16+UR4+0x2600], R2 ;  /* 0x0026000210007988 */ /* 0x0001e80008000004 */
[----:B------:R-:W-:Y:S04]  /*d0d0*/  STS.U8 [R16+UR4+0x3600], R27 ;  /* 0x0036001b10007988 */ /* 0x000fe80008000004 */
[----:B--2---:R1:W-:Y:S04]  /*d0e0*/  STS.U8 [R16+UR4+0x4600], R19 ;  /* 0x0046001310007988 */ /* 0x0043e80008000004 */
[----:B0-----:R-:W2:Y:S01]  /*d0f0*/  LDL.LU R2, [R1+0x54] ;  /* 0x0000540001027983 */ /* 0x001ea20000300800 */
[----:B-1----:R-:W-:-:S03]  /*d100*/  SEL R19, RZ, 0x108, !P1 ;  /* 0x00000108ff137807 */ /* 0x002fc60004800000 */
[----:B------:R-:W-:Y:S01]  /*d110*/  STS.U8 [R16+UR4+0x5600], R29 ;  /* 0x0056001d10007988 */ /* 0x000fe20008000004 */
[----:B------:R-:W-:-:S03]  /*d120*/  LOP3.LUT R19, R19, 0xff, R26, 0x78, !PT ;  /* 0x000000ff13137812 */ /* 0x000fc600078e781a */
[----:B------:R-:W-:Y:S01]  /*d130*/  STS.U8 [R16+UR4+0x6600], R20 ;  /* 0x0066001410007988 */ /* 0x000fe20008000004 */
[----:B------:R-:W-:-:S03]  /*d140*/  LOP3.LUT R19, R19, 0x40, RZ, 0x3c, !PT ;  /* 0x0000004013137812 */ /* 0x000fc600078e3cff */
[----:B------:R-:W-:Y:S04]  /*d150*/  STS.U8 [R16+UR4+0x7600], R6 ;  /* 0x0076000610007988 */ /* 0x000fe80008000004 */
[----:B------:R-:W-:Y:S04]  /*d160*/  STS.U8 [R19+UR4+0x800], R10 ;  /* 0x0008000a13007988 */ /* 0x000fe80008000004 */
[----:B------:R-:W-:Y:S04]  /*d170*/  STS.U8 [R19+UR4+0x1800], R22 ;  /* 0x0018001613007988 */ /* 0x000fe80008000004 */
[----:B------:R-:W-:Y:S04]  /*d180*/  STS.U8 [R19+UR4+0x2800], R18 ;  /* 0x0028001213007988 */ /* 0x000fe80008000004 */
[----:B------:R-:W-:Y:S04]  /*d190*/  STS.U8 [R19+UR4+0x3800], R17 ;  /* 0x0038001113007988 */ /* 0x000fe80008000004 */
[----:B------:R0:W-:Y:S04]  /*d1a0*/  STS.U8 [R19+UR4+0x4800], R3 ;  /* 0x0048000313007988 */ /* 0x0001e80008000004 */
[----:B------:R-:W4:Y:S04]  /*d1b0*/  LDL.LU R27, [R1+0x34] ;  /* 0x00003400011b7983 */ /* 0x000f280000300800 */
[----:B------:R-:W2:Y:S01]  /*d1c0*/  LDL.LU R9, [R1+0x14] ;  /* 0x0000140001097983 */ /* 0x000ea20000300800 */
[----:B0-----:R-:W0:Y:S03]  /*d1d0*/  S2R R3, SR_TID.X ;  /* 0x0000000000037919 */ /* 0x001e260000002100 */
[----:B------:R-:W2:Y:S04]  /*d1e0*/  LDL.LU R16, [R1+0x90] ;  /* 0x0000900001107983 */ /* 0x000ea80000300800 */
[----:B------:R-:W2:Y:S04]  /*d1f0*/  LDL.LU R26, [R1+0x70] ;  /* 0x00007000011a7983 */ /* 0x000ea80000300800 */
[----:B------:R-:W2:Y:S04]  /*d200*/  LDL.LU R10, [R1+0x10] ;  /* 0x00001000010a7983 */ /* 0x000ea80000300800 */
[----:B------:R-:W2:Y:S04]  /*d210*/  LDL.LU R18, [R1+0x8c] ;  /* 0x00008c0001127983 */ /* 0x000ea80000300800 */
[----:B------:R-:W2:Y:S04]  /*d220*/  LDL.LU R6, [R1+0x2c] ;  /* 0x00002c0001067983 */ /* 0x000ea80000300800 */
[----:B------:R-:W-:Y:S04]  /*d230*/  STS.U8 [R19+UR4+0x5800], R28 ;  /* 0x0058001c13007988 */ /* 0x000fe80008000004 */
[----:B------:R-:W2:Y:S01]  /*d240*/  LDL.LU R22, [R1+0xc] ;  /* 0x00000c0001167983 */ /* 0x000ea20000300800 */
[----:B0-----:R-:W-:-:S04]  /*d250*/  LOP3.LUT P5, RZ, R3, 0x100, RZ, 0xc0, !PT ;  /* 0x0000010003ff7812 */ /* 0x001fc800078ac0ff */
[----:B------:R-:W-:-:S04]  /*d260*/  SEL R17, RZ, 0x108, !P5 ;  /* 0x00000108ff117807 */ /* 0x000fc80006800000 */
[----:B------:R-:W-:Y:S01]  /*d270*/  LOP3.LUT R17, R17, 0xff, R3, 0x78, !PT ;  /* 0x000000ff11117812 */ /* 0x000fe200078e7803 */
[----:B------:R0:W-:Y:S03]  /*d280*/  STS.U8 [R19+UR4+0x6800], R5 ;  /* 0x0068000513007988 */ /* 0x0001e60008000004 */
[----:B------:R-:W-:Y:S01]  /*d290*/  LOP3.LUT R17, R17, 0x50, RZ, 0x3c, !PT ;  /* 0x0000005011117812 */ /* 0x000fe200078e3cff */
[----:B------:R1:W-:Y:S04]  /*d2a0*/  STS.U8 [R19+UR4+0x7800], R4 ;  /* 0x0078000413007988 */ /* 0x0003e80008000004 */
[----:B0-----:R-:W2:Y:S04]  /*d2b0*/  LDL.LU R5, [R1+0x4c] ;  /* 0x00004c0001057983 */ /* 0x001ea80000300800 */
[----:B-1----:R-:W2:Y:S04]  /*d2c0*/  LDL.LU R19, [R1+0x1900] ;  /* 0x0019000001137983 */ /* 0x002ea80000300800 */
[----:B------:R-:W2:Y:S04]  /*d2d0*/  LDL.LU R4, [R1+0x30] ;  /* 0x0000300001047983 */ /* 0x000ea80000300800 */
[----:B---3--:R0:W-:Y:S04]  /*d2e0*/  STS.U8 [R17+UR4+0xa00], R0 ;  /* 0x000a000011007988 */ /* 0x0081e80008000004 */
[----:B0-----:R-:W3:Y:S01]  /*d2f0*/  LDL.LU R0, [R1+0x18fc] ;  /* 0x0018fc0001007983 */ /* 0x001ee20000300800 */
[----:B------:R-:W-:-:S03]  /*d300*/  LOP3.LUT P0, RZ, R3, 0x100, RZ, 0xc0, !PT ;  /* 0x0000010003ff7812 */ /* 0x000fc6000780c0ff */
[----:B---3--:R0:W-:Y:S04]  /*d310*/  STS.U8 [R17+UR4+0x1a00], R0 ;  /* 0x001a000011007988 */ /* 0x0081e80008000004 */
[----:B--2---:R1:W-:Y:S04]  /*d320*/  STS.U8 [R17+UR4+0x2a00], R2 ;  /* 0x002a000211007988 */ /* 0x0043e80008000004 */
[----:B----4-:R-:W-:Y:S04]  /*d330*/  STS.U8 [R17+UR4+0x3a00], R27 ;  /* 0x003a001b11007988 */ /* 0x010fe80008000004 */
[----:B------:R2:W-:Y:S04]  /*d340*/  STS.U8 [R17+UR4+0x4a00], R9 ;  /* 0x004a000911007988 */ /* 0x0005e80008000004 */
[----:B0-----:R-:W3:Y:S04]  /*d350*/  LDL R0, [R1+0x3d4] ;  /* 0x0003d40001007983 */ /* 0x001ee80000100800 */
[----:B-1----:R-:W4:Y:S01]  /*d360*/  LDL.LU R2, [R1+0x18f8] ;  /* 0x0018f80001027983 */ /* 0x002f220000300800 */
[----:B--2---:R-:W-:-:S03]  /*d370*/  SEL R9, RZ, 0x108, !P0 ;  /* 0x00000108ff097807 */ /* 0x004fc60004000000 */
[----:B------:R-:W2:Y:S01]  /*d380*/  LDL.LU R27, [R1+0x18f4] ;  /* 0x0018f400011b7983 */ /* 0x000ea20000300800 */
[----:B------:R-:W-:-:S03]  /*d390*/  LOP3.LUT R9, R9, 0xff, R3, 0x78, !PT ;  /* 0x000000ff09097812 */ /* 0x000fc600078e7803 */
[----:B------:R-:W3:Y:S01]  /*d3a0*/  LDL.LU R3, [R1+0x18f0] ;  /* 0x0018f00001037983 */ /* 0x000ee20000300800 */
[----:B------:R-:W-:-:S03]  /*d3b0*/  LOP3.LUT R9, R9, 0x60, RZ, 0x3c, !PT ;  /* 0x0000006009097812 */ /* 0x000fc600078e3cff */
[----:B--2---:R-:W-:Y:S04]  /*d3c0*/  STS.U8 [R17+UR4+0x5a00], R27 ;  /* 0x005a001b11007988 */ /* 0x004fe80008000004 */
[----:B---3--:R0:W-:Y:S04]  /*d3d0*/  STS.U8 [R17+UR4+0x6a00], R3 ;  /* 0x006a000311007988 */ /* 0x0081e80008000004 */
[----:B----4-:R1:W-:Y:S04]  /*d3e0*/  STS.U8 [R17+UR4+0x7a00], R2 ;  /* 0x007a000211007988 */ /* 0x0103e80008000004 */
[----:B0-----:R-:W2:Y:S04]  /*d3f0*/  LDL.LU R3, [R1+0x6c] ;  /* 0x00006c0001037983 */ /* 0x001ea80000300800 */
[----:B-1----:R-:W3:Y:S04]  /*d400*/  LDL.LU R17, [R1+0x18ec] ;  /* 0x0018ec0001117983 */ /* 0x002ee80000300800 */
[----:B------:R-:W4:Y:S04]  /*d410*/  LDL.LU R2, [R1+0x50] ;  /* 0x0000500001027983 */ /* 0x000f280000300800 */
[----:B------:R0:W-:Y:S04]  /*d420*/  STS.U8 [R9+UR4+0xc00], R16 ;  /* 0x000c001009007988 */ /* 0x0001e80008000004 */
[----:B------:R1:W-:Y:S04]  /*d430*/  STS.U8 [R9+UR4+0x1c00], R26 ;  /* 0x001c001a09007988 */ /* 0x0003e80008000004 */
[----:B0-----:R-:W2:Y:S04]  /*d440*/  LDL.LU R16, [R1+0x18e8] ;  /* 0x0018e80001107983 */ /* 0x001ea80000300800 */
[----:B-1----:R-:W2:Y:S04]  /*d450*/  LDL.LU R26, [R1+0x18e4] ;  /* 0x0018e400011a7983 */ /* 0x002ea80000300800 */
[----:B----4-:R0:W-:Y:S04]  /*d460*/  STS.U8 [R9+UR4+0x2c00], R2 ;  /* 0x002c000209007988 */ /* 0x0101e80008000004 */
[----:B------:R1:W-:Y:S04]  /*d470*/  STS.U8 [R9+UR4+0x3c00], R4 ;  /* 0x003c000409007988 */ /* 0x0003e80008000004 */
[----:B------:R-:W-:Y:S04]  /*d480*/  STS.U8 [R9+UR4+0x4c00], R10 ;  /* 0x004c000a09007988 */ /* 0x000fe80008000004 */
[----:B0-----:R-:W4:Y:S04]  /*d490*/  LDL R2, [R1+0x6c8] ;  /* 0x0006c80001027983 */ /* 0x001f280000100800 */
[----:B-1----:R-:W4:Y:S04]  /*d4a0*/  LDL R4, [R1+0x6c0] ;  /* 0x0006c00001047983 */ /* 0x002f280000100800 */
[----:B--2---:R-:W-:Y:S04]  /*d4b0*/  STS.U8 [R9+UR4+0x5c00], R26 ;  /* 0x005c001a09007988 */ /* 0x004fe80008000004 */
[----:B------:R-:W-:Y:S04]  /*d4c0*/  STS.U8 [R9+UR4+0x6c00], R16 ;  /* 0x006c001009007988 */ /* 0x000fe80008000004 */
[----:B---3--:R-:W-:Y:S04]  /*d4d0*/  STS.U8 [R9+UR4+0x7c00], R17 ;  /* 0x007c001109007988 */ /* 0x008fe80008000004 */
[----:B------:R0:W-:Y:S04]  /*d4e0*/  STS.U8 [R0+UR4+0xe00], R18 ;  /* 0x000e001200007988 */ /* 0x0001e80008000004 */
[----:B0-----:R-:W2:Y:S04]  /*d4f0*/  LDL.LU R18, [R1+0x18e0] ;  /* 0x0018e00001127983 */ /* 0x001ea80000300800 */
[----:B------:R0:W-:Y:S04]  /*d500*/  STS.U8 [R0+UR4+0x1e00], R3 ;  /* 0x001e000300007988 */ /* 0x0001e80008000004 */
[----:B------:R-:W-:Y:S04]  /*d510*/  STS.U8 [R0+UR4+0x2e00], R5 ;  /* 0x002e000500007988 */ /* 0x000fe80008000004 */
[----:B------:R1:W-:Y:S04]  /*d520*/  STS.U8 [R0+UR4+0x3e00], R6 ;  /* 0x003e000600007988 */ /* 0x0003e80008000004 */
[----:B------:R-:W-:Y:S04]  /*d530*/  STS.U8 [R0+UR4+0x4e00], R22 ;  /* 0x004e001600007988 */ /* 0x000fe80008000004 */
[----:B0-----:R-:W3:Y:S04]  /*d540*/  LDL R3, [R1+0x6bc] ;  /* 0x0006bc0001037983 */ /* 0x001ee80000100800 */
[----:B-1----:R-:W3:Y:S04]  /*d550*/  LDL R6, [R1+0x6b0] ;  /* 0x0006b00001067983 */ /* 0x002ee80000100800 */
[----:B------:R-:W3:Y:S01]  /*d560*/  LDL R5, [R1+0x6b4] ;  /* 0x0006b40001057983 */ /* 0x000ee20000100800 */
[----:B------:R-:W0:Y:S03]  /*d570*/  S2R R10, SR_TID.X ;  /* 0x00000000000a7919 */ /* 0x000e260000002100 */
[----:B--2---:R-:W-:Y:S04]  /*d580*/  STS.U8 [R0+UR4+0x5e00], R18 ;  /* 0x005e001200007988 */ /* 0x004fe80008000004 */
[----:B------:R-:W-:Y:S04]  /*d590*/  STS.U8 [R0+UR4+0x6e00], R19 ;  /* 0x006e001300007988 */ /* 0x000fe80008000004 */
[----:B------:R1:W-:Y:S04]  /*d5a0*/  STS.U8 [R0+UR4+0x7e00], R8 ;  /* 0x007e000800007988 */ /* 0x0003e80008000004 */
[----:B-1----:R-:W2:Y:S01]  /*d5b0*/  LDL.LU R0, [R1+0x18dc] ;  /* 0x0018dc0001007983 */ /* 0x002ea20000300800 */
[----:B0-----:R-:W-:-:S02]  /*d5c0*/  LOP3.LUT R9, R10, 0x7f, RZ, 0xc0, !PT ;  /* 0x0000007f0a097812 */ /* 0x001fc400078ec0ff */
[----:B------:R-:W-:Y:S02]  /*d5d0*/  LOP3.LUT R10, R10, 0x7f, RZ, 0xc0, !PT ;  /* 0x0000007f0a0a7812 */ /* 0x000fe400078ec0ff */
[----:B------:R-:W-:-:S03]  /*d5e0*/  ISETP.GE.AND P0, PT, R9, UR11, PT ;  /* 0x0000000b09007c0c */ /* 0x000fc6000bf06270 */
[----:B------:R-:W-:Y:S01]  /*d5f0*/  IMAD R10, R10, UR77, RZ ;  /* 0x0000004d0a0a7c24 */ /* 0x000fe2000f8e02ff */
[----:B------:R-:W-:Y:S01]  /*d600*/  PRMT R7, RZ, 0x7610, R7 ;  /* 0x00007610ff077816 */ /* 0x000fe20000000007 */
[----:B------:R-:W0:Y:S03]  /*d610*/  LDCU UR77, c[0x0][0x3ac] ;  /* 0x00007580ff4d77ac */ /* 0x000e260008000800 */
[----:B----4-:R-:W-:Y:S02]  /*d620*/  IADD3 R2, P1, PT, R10, R2, RZ ;  /* 0x000000020a027210 */ /* 0x010fe40007f3e0ff */
[----:B------:R-:W-:-:S05]  /*d630*/  SHF.R.S32.HI R22, RZ, 0x1f, R10 ;  /* 0x0000001fff167819 */ /* 0x000fca000001140a */
[----:B---3--:R-:W-:Y:S01]  /*d640*/  IMAD.X R3, R22, 0x1, R3, P1 ;  /* 0x0000000116037824 */ /* 0x008fe200008e0603 */
[----:B------:R-:W-:Y:S01]  /*d650*/  BAR.SYNC.DEFER_BLOCKING 0x0 ;  /* 0x0000000000007b1d */ /* 0x000fe20000010000 */
[----:B--2---:R-:W-:-:S06]  /*d660*/  PRMT R0, RZ, 0x7610, R0 ;  /* 0x00007610ff007816 */ /* 0x004fcc0000000000 */
[----:B------:R-:W2:Y:S01]  /*d670*/  @!P0 LDG.E.U8 R0, desc[UR8][R2.64] ;  /* 0x0000000802008981 */ /* 0x000ea2000c1e1100 */
[----:B------:R-:W-:-:S03]  /*d680*/  IADD3 R4, P2, PT, R10, R4, RZ ;  /* 0x000000040a047210 */ /* 0x000fc60007f5e0ff */
[----:B--2---:R1:W-:Y:S04]  /*d690*/  STL [R1+0xa8], R0 ;  /* 0x0000a80001007387 */ /* 0x0043e80000100800 */
[----:B-1----:R-:W2:Y:S04]  /*d6a0*/  LDL.LU R0, [R1+0x18d8] ;  /* 0x0018d80001007983 */ /* 0x002ea80000300800 */
[----:B------:R-:W3:Y:S01]  /*d6b0*/  LDL R3, [R1+0x6b8] ;  /* 0x0006b80001037983 */ /* 0x000ee20000100800 */
[----:B------:R-:W-:-:S05]  /*d6c0*/  IMAD.X R5, R22, 0x1, R5, P2 ;  /* 0x0000000116057824 */ /* 0x000fca00010e0605 */
[----:B------:R-:W4:Y:S01]  /*d6d0*/  @!P0 LDG.E.U8 R7, desc[UR8][R4.64] ;  /* 0x0000000804078981 */ /* 0x000f22000c1e1100 */
[----:B------:R-:W-:-:S03]  /*d6e0*/  PRMT R11, RZ, 0x7610, R11 ;  /* 0x00007610ff0b7816 */ /* 0x000fc6000000000b */
[----:B------:R-:W2:Y:S01]  /*d6f0*/  LDL R5, [R1+0x6a8] ;  /* 0x0006a80001057983 */ /* 0x000ea20000100800 */
[----:B---3--:R-:W-:-:S03]  /*d700*/  IADD3 R2, P1, PT, R10, R3, RZ ;  /* 0x000000030a027210 */ /* 0x008fc60007f3e0ff */
[----:B------:R-:W3:Y:S04]  /*d710*/  LDL R3, [R1+0x6ac] ;  /* 0x0006ac0001037983 */ /* 0x000ee80000100800 */
[----:B----4-:R1:W-:Y:S04]  /*d720*/  STL [R1+0xb0], R7 ;  /* 0x0000b00701007387 */ /* 0x0103e80000100800 */
[----:B-1----:R-:W4:Y:S01]  /*d730*/  LDL R7, [R1+0x6a0] ;  /* 0x0006a00001077983 */ /* 0x002f220000100800 */
[----:B---3--:R-:W-:-:S05]  /*d740*/  IMAD.X R3, R22, 0x1, R3, P1 ;  /* 0x0000000116037824 */ /* 0x008fca00008e0603 */
[----:B------:R-:W3:Y:S01]  /*d750*/  @!P0 LDG.E.U8 R11, desc[UR8][R2.64] ;  /* 0x00000008020b8981 */ /* 0x000ee2000c1e1100 */
[C---:B------:R-:W-:Y:S02]  /*d760*/  IADD3 R6, P2, PT, R10.reuse, R6, RZ ;  /* 0x000000060a067210 */ /* 0x040fe40007f5e0ff */
[----:B--2---:R-:W-:Y:S02]  /*d770*/  PRMT R0, RZ, 0x7610, R0 ;  /* 0x00007610ff007816 */ /* 0x004fe40000000000 */
[----:B------:R-:W-:Y:S02]  /*d780*/  IADD3 R4, P1, PT, R10, R5, RZ ;  /* 0x000000050a047210 */ /* 0x000fe40007f3e0ff */
[----:B------:R-:W2:Y:S01]  /*d790*/  LDL R5, [R1+0x694] ;  /* 0x0006940001057983 */ /* 0x000ea20000100800 */
[----:B----4-:R-:W-:-:S05]  /*d7a0*/  IMAD.X R7, R22, 0x1, R7, P2 ;  /* 0x0000000116077824 */ /* 0x010fca00010e0607 */
[----:B------:R-:W4:Y:S04]  /*d7b0*/  @!P0 LDG.E.U8 R0, desc[UR8][R6.64] ;  /* 0x0000000806008981 */ /* 0x000f28000c1e1100 */
[----:B---3--:R1:W-:Y:S04]  /*d7c0*/  STL [R1+0x9c], R11 ;  /* 0x00009c0b01007387 */ /* 0x0083e80000100800 */
[----:B-1----:R-:W3:Y:S04]  /*d7d0*/  LDL.LU R11, [R1+0x18d4] ;  /* 0x0018d400010b7983 */ /* 0x002ee80000300800 */
[----:B------:R-:W3:Y:S01]  /*d7e0*/  LDL R3, [R1+0x698] ;  /* 0x0006980001037983 */ /* 0x000ee20000100800 */
[----:B------:R-:W-:Y:S01]  /*d7f0*/  PRMT R12, RZ, 0x7610, R12 ;  /* 0x00007610ff0c7816 */ /* 0x000fe2000000000c */
[----:B--2---:R-:W-:-:S02]  /*d800*/  IMAD.X R5, R22, 0x1, R5, P1 ;  /* 0x0000000116057824 */ /* 0x004fc400008e0605 */
[----:B----4-:R1:W-:Y:S04]  /*d810*/  STL [R1+0xa0], R0 ;  /* 0x0000a00001007387 */ /* 0x0103e80000100800 */
[----:B------:R-:W2:Y:S04]  /*d820*/  @!P0 LDG.E.U8 R12, desc[UR8][R4.64] ;  /* 0x00000008040c8981 */ /* 0x000ea8000c1e1100 */
[----:B-1----:R-:W4:Y:S04]  /*d830*/  LDL.LU R0, [R1+0x18d0] ;  /* 0x0018d00001007983 */ /* 0x002f280000300800 */
[----:B------:R-:W4:Y:S01]  /*d840*/  LDL R7, [R1+0x690] ;  /* 0x0006900001077983 */ /* 0x000f220000100800 */
[----:B---3--:R-:W-:-:S03]  /*d850*/  IADD3 R2, P1, PT, R10, R3, RZ ;  /* 0x000000030a027210 */ /* 0x008fc60007f3e0ff */
[----:B------:R-:W3:Y:S01]  /*d860*/  LDL R3, [R1+0x68c] ;  /* 0x00068c0001037983 */ /* 0x000ee20000100800 */
[----:B------:R-:W-:-:S03]  /*d870*/  PRMT R11, RZ, 0x7610, R11 ;  /* 0x00007610ff0b7816 */ /* 0x000fc6000000000b */
[----:B--2---:R1:W-:Y:S04]  /*d880*/  STL [R1+0x98], R12 ;  /* 0x0000980c01007387 */ /* 0x0043e80000100800 */
[----:B-1----:R-:W2:Y:S01]  /*d890*/  LDL.LU R12, [R1+0x18cc] ;  /* 0x0018cc00010c7983 */ /* 0x002ea20000300800 */
[----:B----4-:R-:W-:-:S03]  /*d8a0*/  IADD3 R6, P2, PT, R10, R7, RZ ;  /* 0x000000070a067210 */ /* 0x010fc60007f5e0ff */
[----:B------:R-:W4:Y:S04]  /*d8b0*/  LDL R5, [R1+0x684] ;  /* 0x0006840001057983 */ /* 0x000f280000100800 */
[----:B------:R-:W2:Y:S01]  /*d8c0*/  LDL R7, [R1+0x680] ;  /* 0x0006800001077983 */ /* 0x000ea20000100800 */
[----:B---3--:R-:W-:-:S05]  /*d8d0*/  IMAD.X R3, R22, 0x1, R3, P1 ;  /* 0x0000000116037824 */ /* 0x008fca00008e0603 */
[----:B------:R-:W3:Y:S01]  /*d8e0*/  @!P0 LDG.E.U8 R11, desc[UR8][R2.64] ;  /* 0x00000008020b8981 */ /* 0x000ee2000c1e1100 */
[----:B------:R-:W-:Y:S02]  /*d8f0*/  PRMT R0, RZ, 0x7610, R0 ;  /* 0x00007610ff007816 */ /* 0x000fe40000000000 */
[----:B----4-:R-:W-:Y:S02]  /*d900*/  IADD3 R4, P1, PT, R10, R5, RZ ;  /* 0x000000050a047210 */ /* 0x010fe40007f3e0ff */
[----:B------:R-:W4:Y:S01]  /*d910*/  LDL R5, [R1+0x678] ;  /* 0x0006780001057983 */ /* 0x000f220000100800 */
[----:B--2---:R-:W-:-:S05]  /*d920*/  IMAD.X R7, R22, 0x1, R7, P2 ;  /* 0x0000000116077824 */ /* 0x004fca00010e0607 */
[----:B------:R-:W2:Y:S04]  /*d930*/  @!P0 LDG.E.U8 R0, desc[UR8][R6.64] ;  /* 0x0000000806008981 */ /* 0x000ea8000c1e1100 */
[----:B---3--:R1:W-:Y:S04]  /*d940*/  STL [R1+0x94], R11 ;  /* 0x0000940b01007387 */ /* 0x0083e80000100800 */
[----:B-1----:R-:W3:Y:S04]  /*d950*/  LDL.LU R11, [R1+0x18c8] ;  /* 0x0018c800010b7983 */ /* 0x002ee80000300800 */
[----:B------:R-:W3:Y:S01]  /*d960*/  LDL R3, [R1+0x67c] ;  /* 0x00067c0001037983 */ /* 0x000ee20000100800 */
[----:B------:R-:W-:Y:S01]  /*d970*/  PRMT R12, RZ, 0x7610, R12 ;  /* 0x00007610ff0c7816 */ /* 0x000fe2000000000c */
[----:B----4-:R-:W-:-:S05]  /*d980*/  IMAD.X R5, R22, 0x1, R5, P1 ;  /* 0x0000000116057824 */ /* 0x010fca00008e0605 */
[----:B------:R-:W4:Y:S04]  /*d990*/  @!P0 LDG.E.U8 R12, desc[UR8][R4.64] ;  /* 0x00000008040c8981 */ /* 0x000f28000c1e1100 */
[----:B--2---:R1:W-:Y:S04]  /*d9a0*/  STL [R1+0x90], R0 ;  /* 0x0000900001007387 */ /* 0x0043e80000100800 */
[----:B-1----:R-:W2:Y:S04]  /*d9b0*/  LDL.LU R0, [R1+0x18c4] ;  /* 0x0018c40001007983 */ /* 0x002ea80000300800 */
[----:B------:R-:W2:Y:S01]  /*d9c0*/  LDL R7, [R1+0x5fc] ;  /* 0x0005fc0001077983 */ /* 0x000ea20000100800 */
[----:B---3--:R-:W-:-:S03]  /*d9d0*/  IADD3 R2, P1, PT, R10, R3, RZ ;  /* 0x000000030a027210 */ /* 0x008fc60007f3e0ff */
[----:B------:R-:W3:Y:S01]  /*d9e0*/  LDL R3, [R1+0x5f4] ;  /* 0x0005f40001037983 */ /* 0x000ee20000100800 */
[----:B------:R-:W-:-:S03]  /*d9f0*/  PRMT R11, RZ, 0x7610, R11 ;  /* 0x00007610ff0b7816 */ /* 0x000fc6000000000b */
[----:B----4-:R1:W-:Y:S04]  /*da00*/  STL [R1+0x8c], R12 ;  /* 0x00008c0c01007387 */ /* 0x0103e80000100800 */
[----:B-1----:R-:W4:Y:S04]  /*da10*/  LDL.LU R12, [R1+0x18c0] ;  /* 0x0018c000010c7983 */ /* 0x002f280000300800 */
[----:B------:R-:W4:Y:S01]  /*da20*/  LDL R5, [R1+0x66c] ;  /* 0x00066c0001057983 */ /* 0x000f220000100800 */
[----:B--2---:R-:W-:-:S03]  /*da30*/  IADD3 R6, P2, PT, R10, R7, RZ ;  /* 0x000000070a067210 */ /* 0x004fc60007f5e0ff */
        /* <DEDUP_REMOVED lines=66> */
[----:B------:R-:W3:Y:S04]  /*de60*/  LDL R3, [R1+0x630] ;  /* 0x0006300001037983 */ /* 0x000ee80000100800 */
[----:B----4-:R1:W-:Y:S04]  /*de70*/  STL [R1+0x64], R12 ;  /* 0x0000640c01007387 */ /* 0x0103e80000100800 */
[----:B-1----:R-:W4:Y:S01]  /*de80*/  LDL.LU R12, [R1+0x189c] ;  /* 0x00189c00010c7983 */ /* 0x002f220000300800 */
[----:B--2---:R-:W-:-:S03]  /*de90*/  PRMT R0, RZ, 0x7610, R0 ;  /* 0x00007610ff007816 */ /* 0x004fc60000000000 */
[----:B------:R-:W2:Y:S01]  /*dea0*/  LDL R5, [R1+0x644] ;  /* 0x0006440001057983 */ /* 0x000ea20000100800 */
[----:B------:R-:W-:-:S03]  /*deb0*/  IADD3 R6, P2, PT, R10, R7, RZ ;  /* 0x000000070a067210 */ /* 0x000fc60007f5e0ff */
[----:B------:R-:W4:Y:S01]  /*dec0*/  LDL R7, [R1+0x638] ;  /* 0x0006380001077983 */ /* 0x000f220000100800 */
[----:B---3--:R-:W-:-:S05]  /*ded0*/  IMAD.X R3, R22, 0x1, R3, P1 ;  /* 0x0000000116037824 */ /* 0x008fca00008e0603 */
[----:B------:R-:W3:Y:S01]  /*dee0*/  @!P0 LDG.E.U8 R0, desc[UR8][R2.64] ;  /* 0x0000000802008981 */ /* 0x000ee2000c1e1100 */
[----:B------:R-:W-:Y:S02]  /*def0*/  PRMT R11, RZ, 0x7610, R11 ;  /* 0x00007610ff0b7816 */ /* 0x000fe4000000000b */
[----:B--2---:R-:W-:Y:S02]  /*df00*/  IADD3 R4, P1, PT, R10, R5, RZ ;  /* 0x000000050a047210 */ /* 0x004fe40007f3e0ff */
[----:B------:R-:W2:Y:S01]  /*df10*/  LDL R5, [R1+0x640] ;  /* 0x0006400001057983 */ /* 0x000ea20000100800 */
[----:B----4-:R-:W-:-:S05]  /*df20*/  IMAD.X R7, R22, 0x1, R7, P2 ;  /* 0x0000000116077824 */ /* 0x010fca00010e0607 */
[----:B------:R-:W4:Y:S04]  /*df30*/  @!P0 LDG.E.U8 R11, desc[UR8][R6.64] ;  /* 0x00000008060b8981 */ /* 0x000f28000c1e1100 */
[----:B---3--:R1:W-:Y:S04]  /*df40*/  STL [R1+0x60], R0 ;  /* 0x0000600001007387 */ /* 0x0083e80000100800 */
[----:B-1----:R-:W3:Y:S04]  /*df50*/  LDL.LU R0, [R1+0x1898] ;  /* 0x0018980001007983 */ /* 0x002ee80000300800 */
[----:B------:R-:W3:Y:S01]  /*df60*/  LDL R3, [R1+0x650] ;  /* 0x0006500001037983 */ /* 0x000ee20000100800 */
[----:B--2---:R-:W-:-:S03]  /*df70*/  IMAD.X R5, R22, 0x1, R5, P1 ;  /* 0x0000000116057824 */ /* 0x004fc600008e0605 */
[----:B----4-:R1:W-:Y:S04]  /*df80*/  STL [R1+0x5c], R11 ;  /* 0x00005c0b01007387 */ /* 0x0103e80000100800 */
[----:B-1----:R-:W2:Y:S04]  /*df90*/  LDL.LU R11, [R1+0x1894] ;  /* 0x00189400010b7983 */ /* 0x002ea80000300800 */
[----:B------:R-:W4:Y:S01]  /*dfa0*/  LDL R7, [R1+0x654] ;  /* 0x0006540001077983 */ /* 0x000f220000100800 */
[----:B---3--:R-:W-:-:S06]  /*dfb0*/  PRMT R0, RZ, 0x7610, R0 ;  /* 0x00007610ff007816 */ /* 0x008fcc0000000000 */
[----:B------:R-:W3:Y:S01]  /*dfc0*/  @!P0 LDG.E.U8 R0, desc[UR8][R4.64] ;  /* 0x0000000804008981 */ /* 0x000ee2000c1e1100 */
[----:B------:R-:W-:-:S03]  /*dfd0*/  IADD3 R2, P1, PT, R10, R3, RZ ;  /* 0x000000030a027210 */ /* 0x000fc60007f3e0ff */
[----:B------:R-:W2:Y:S01]  /*dfe0*/  LDL R3, [R1+0x648] ;  /* 0x0006480001037983 */ /* 0x000ea20000100800 */
[----:B----4-:R-:W-:-:S03]  /*dff0*/  IADD3 R6, P2, PT, R10, R7, RZ ;  /* 0x000000070a067210 */ /* 0x010fc60007f5e0ff */
[----:B---3--:R1:W-:Y:S04]  /*e000*/  STL [R1+0x58], R0 ;  /* 0x0000580001007387 */ /* 0x0083e80000100800 */
[----:B-1----:R-:W3:Y:S04]  /*e010*/  LDL.LU R0, [R1+0x1890] ;  /* 0x0018900001007983 */ /* 0x002ee80000300800 */
[----:B------:R-:W4:Y:S01]  /*e020*/  LDL R7, [R1+0x64c] ;  /* 0x00064c0001077983 */ /* 0x000f220000100800 */
[----:B--2---:R-:W-:Y:S01]  /*e030*/  IMAD.X R3, R22, 0x1, R3, P1 ;  /* 0x0000000116037824 */ /* 0x004fe200008e0603 */
[----:B------:R-:W-:-:S02]  /*e040*/  PRMT R12, RZ, 0x7610, R12 ;  /* 0x00007610ff0c7816 */ /* 0x000fc4000000000c */
[----:B------:R-:W-:Y:S02]  /*e050*/  IADD3 R4, P1, PT, R10, UR7, RZ ;  /* 0x000000070a047c10 */ /* 0x000fe4000ff3e0ff */
[----:B------:R-:W-:Y:S02]  /*e060*/  PRMT R11, RZ, 0x7610, R11 ;  /* 0x00007610ff0b7816 */ /* 0x000fe4000000000b */
[C---:B------:R-:W-:Y:S01]  /*e070*/  IADD3.X R5, PT, PT, R22.reuse, UR44, RZ, P1, !PT ;  /* 0x0000002c16057c10 */ /* 0x040fe20008ffe4ff */
[----:B------:R1:W2:Y:S01]  /*e080*/  @!P0 LDG.E.U8 R12, desc[UR8][R2.64] ;  /* 0x00000008020c8981 */ /* 0x0002a2000c1e1100 */
[----:B---3--:R-:W-:Y:S01]  /*e090*/  PRMT R0, RZ, 0x7610, R0 ;  /* 0x00007610ff007816 */ /* 0x008fe20000000000 */
[----:B----4-:R-:W-:-:S05]  /*e0a0*/  IMAD.X R7, R22, 0x1, R7, P2 ;  /* 0x0000000116077824 */ /* 0x010fca00010e0607 */
[----:B------:R-:W3:Y:S04]  /*e0b0*/  @!P0 LDG.E.U8 R0, desc[UR8][R4.64] ;  /* 0x0000000804008981 */ /* 0x000ee8000c1e1100 */
[----:B------:R4:W3:Y:S01]  /*e0c0*/  @!P0 LDG.E.U8 R11, desc[UR8][R6.64] ;  /* 0x00000008060b8981 */ /* 0x0008e2000c1e1100 */
[----:B-1----:R-:W-:-:S03]  /*e0d0*/  IADD3 R2, P1, PT, R10, UR12, RZ ;  /* 0x0000000c0a027c10 */ /* 0x002fc6000ff3e0ff */
[----:B--2---:R1:W-:Y:S01]  /*e0e0*/  STL [R1+0x50], R12 ;  /* 0x0000500c01007387 */ /* 0x0043e20000100800 */
[----:B----4-:R-:W-:Y:S02]  /*e0f0*/  PRMT R7, RZ, 0x7610, R7 ;  /* 0x00007610ff077816 */ /* 0x010fe40000000007 */
[----:B------:R-:W-:Y:S01]  /*e100*/  IADD3.X R3, PT, PT, R22, UR45, RZ, P1, !PT ;  /* 0x0000002d16037c10 */ /* 0x000fe20008ffe4ff */
[----:B-1----:R-:W2:Y:S02]  /*e110*/  LDL.LU R12, [R1+0x188c] ;  /* 0x00188c00010c7983 */ /* 0x002ea40000300800 */
[----:B------:R-:W-:-:S06]  /*e120*/  IMAD.MOV.U32 R5, RZ, RZ, R7 ;  /* 0x000000ffff057224 */ /* 0x000fcc00078e0007 */
[----:B------:R-:W4:Y:S04]  /*e130*/  @!P0 LDG.E.U8 R5, desc[UR8][R2.64] ;  /* 0x0000000802058981 */ /* 0x000f28000c1e1100 */
[----:B---3--:R1:W-:Y:S04]  /*e140*/  STL [R1+0x54], R11 ;  /* 0x0000540b01007387 */ /* 0x0083e80000100800 */
[----:B-1----:R-:W3:Y:S04]  /*e150*/  LDL.LU R11, [R1+0x1888] ;  /* 0x00188800010b7983 */ /* 0x002ee80000300800 */
[----:B------:R1:W-:Y:S04]  /*e160*/  STL [R1+0x4c], R0 ;  /* 0x00004c0001007387 */ /* 0x0003e80000100800 */
[----:B-1----:R-:W3:Y:S01]  /*e170*/  LDL.LU R0, [R1+0x1884] ;  /* 0x0018840001007983 */ /* 0x002ee20000300800 */
[----:B------:R-:W-:-:S02]  /*e180*/  IADD3 R6, P2, PT, R10, UR13, RZ ;  /* 0x0000000d0a067c10 */ /* 0x000fc4000ff5e0ff */
[----:B------:R-:W-:Y:S01]  /*e190*/  IADD3 R4, P1, PT, R10, UR14, RZ ;  /* 0x0000000e0a047c10 */ /* 0x000fe2000ff3e0ff */
[----:B------:R1:W-:Y:S01]  /*e1a0*/  STL.S16 [R1+0x48], R7 ;  /* 0x0000480701007387 */ /* 0x0003e20000100600 */
[----:B--2---:R-:W-:-:S03]  /*e1b0*/  PRMT R12, RZ, 0x7610, R12 ;  /* 0x00007610ff0c7816 */ /* 0x004fc6000000000c */
[----:B----4-:R2:W-:Y:S01]  /*e1c0*/  @!P0 STL [R1+0x48], R5 ;  /* 0x0000480501008387 */ /* 0x0105e20000100800 */
[C---:B-1----:R-:W-:Y:S02]  /*e1d0*/  IADD3.X R7, PT, PT, R22.reuse, UR46, RZ, P2, !PT ;  /* 0x0000002e16077c10 */ /* 0x042fe400097fe4ff */
[----:B--2---:R-:W-:-:S03]  /*e1e0*/  IADD3.X R5, PT, PT, R22, UR47, RZ, P1, !PT ;  /* 0x0000002f16057c10 */ /* 0x004fc60008ffe4ff */
[----:B------:R1:W2:Y:S01]  /*e1f0*/  @!P0 LDG.E.U8 R12, desc[UR8][R6.64] ;  /* 0x00000008060c8981 */ /* 0x0002a2000c1e1100 */
[----:B---3--:R-:W-:-:S06]  /*e200*/  PRMT R0, RZ, 0x7610, R0 ;  /* 0x00007610ff007816 */ /* 0x008fcc0000000000 */
[----:B------:R3:W4:Y:S01]  /*e210*/  @!P0 LDG.E.U8 R0, desc[UR8][R4.64] ;  /* 0x0000000804008981 */ /* 0x000722000c1e1100 */
[----:B-1----:R-:W-:Y:S02]  /*e220*/  PRMT R7, RZ, 0x7610, R7 ;  /* 0x00007610ff077816 */ /* 0x002fe40000000007 */
[----:B------:R-:W-:-:S04]  /*e230*/  IADD3 R2, P1, PT, R10, UR15, RZ ;  /* 0x0000000f0a027c10 */ /* 0x000fc8000ff3e0ff */
[----:B------:R-:W-:Y:S01]  /*e240*/  IADD3.X R3, PT, PT, R22, UR48, RZ, P1, !PT ;  /* 0x0000003016037c10 */ /* 0x000fe20008ffe4ff */
[----:B---3--:R-:W-:Y:S01]  /*e250*/  IMAD.MOV.U32 R5, RZ, RZ, R7 ;  /* 0x000000ffff057224 */ /* 0x008fe200078e0007 */
[----:B--2---:R1:W-:Y:S05]  /*e260*/  STL [R1+0x44], R12 ;  /* 0x0000440c01007387 */ /* 0x0043ea0000100800 */
[----:B------:R-:W2:Y:S04]  /*e270*/  @!P0 LDG.E.U8 R5, desc[UR8][R2.64] ;  /* 0x0000000802058981 */ /* 0x000ea8000c1e1100 */
[----:B-1----:R-:W3:Y:S04]  /*e280*/  LDL.LU R12, [R1+0x1880] ;  /* 0x00188000010c7983 */ /* 0x002ee80000300800 */
[----:B----4-:R1:W-:Y:S04]  /*e290*/  STL [R1+0x40], R0 ;  /* 0x0000400001007387 */ /* 0x0103e80000100800 */
[----:B-1----:R-:W4:Y:S01]  /*e2a0*/  LDL.LU R0, [R1+0x187c] ;  /* 0x00187c0001007983 */ /* 0x002f220000300800 */
[----:B------:R-:W-:-:S02]  /*e2b0*/  IADD3 R6, P2, PT, R10, UR16, RZ ;  /* 0x000000100a067c10 */ /* 0x000fc4000ff5e0ff */
[----:B------:R-:W-:Y:S01]  /*e2c0*/  IADD3 R4, P1, PT, R10, UR17, RZ ;  /* 0x000000110a047c10 */ /* 0x000fe2000ff3e0ff */
[----:B------:R1:W-:Y:S01]  /*e2d0*/  STL.S16 [R1+0x38], R7 ;  /* 0x0000380701007387 */ /* 0x0003e20000100600 */
[----:B------:R-:W-:-:S03]  /*e2e0*/  PRMT R11, RZ, 0x7610, R11 ;  /* 0x00007610ff0b7816 */ /* 0x000fc6000000000b */
[----:B--2---:R2:W-:Y:S01]  /*e2f0*/  @!P0 STL [R1+0x38], R5 ;  /* 0x0000380501008387 */ /* 0x0045e20000100800 */
[C---:B-1----:R-:W-:Y:S02]  /*e300*/  IADD3.X R7, PT, PT, R22.reuse, UR49, RZ, P2, !PT ;  /* 0x0000003116077c10 */ /* 0x042fe400097fe4ff */
[----:B--2---:R-:W-:-:S03]  /*e310*/  IADD3.X R5, PT, PT, R22, UR50, RZ, P1, !PT ;  /* 0x0000003216057c10 */ /* 0x004fc60008ffe4ff */
[----:B------:R1:W2:Y:S01]  /*e320*/  @!P0 LDG.E.U8 R11, desc[UR8][R6.64] ;  /* 0x00000008060b8981 */ /* 0x0002a2000c1e1100 */
[----:B----4-:R-:W-:-:S06]  /*e330*/  PRMT R0, RZ, 0x7610, R0 ;  /* 0x00007610ff007816 */ /* 0x010fcc0000000000 */
[----:B------:R4:W3:Y:S01]  /*e340*/  @!P0 LDG.E.U8 R0, desc[UR8][R4.64] ;  /* 0x0000000804008981 */ /* 0x0008e2000c1e1100 */
[----:B-1----:R-:W-:Y:S02]  /*e350*/  PRMT R7, RZ, 0x7610, R7 ;  /* 0x00007610ff077816 */ /* 0x002fe40000000007 */
[----:B------:R-:W-:-:S04]  /*e360*/  IADD3 R2, P1, PT, R10, UR18, RZ ;  /* 0x000000120a027c10 */ /* 0x000fc8000ff3e0ff */
[----:B------:R-:W-:Y:S01]  /*e370*/  IADD3.X R3, PT, PT, R22, UR51, RZ, P1, !PT ;  /* 0x0000003316037c10 */ /* 0x000fe20008ffe4ff */
[----:B----4-:R-:W-:Y:S01]  /*e380*/  IMAD.MOV.U32 R5, RZ, RZ, R7 ;  /* 0x000000ffff057224 */ /* 0x010fe200078e0007 */
[----:B--2---:R1:W-:Y:S05]  /*e390*/  STL [R1+0x3c], R11 ;  /* 0x00003c0b01007387 */ /* 0x0043ea0000100800 */
[----:B------:R-:W2:Y:S04]  /*e3a0*/  @!P0 LDG.E.U8 R5, desc[UR8][R2.64] ;  /* 0x0000000802058981 */ /* 0x000ea8000c1e1100 */
[----:B-1----:R-:W4:Y:S04]  /*e3b0*/  LDL.LU R11, [R1+0x1878] ;  /* 0x00187800010b7983 */ /* 0x002f280000300800 */
[----:B---3--:R1:W-:Y:S04]  /*e3c0*/  STL [R1+0x34], R0 ;  /* 0x0000340001007387 */ /* 0x0083e80000100800 */
[----:B-1----:R-:W3:Y:S01]  /*e3d0*/  LDL.LU R0, [R1+0x1874] ;  /* 0x0018740001007983 */ /* 0x002ee20000300800 */
        /* <DEDUP_REMOVED lines=30> */
[C---:B------:R-:W-:Y:S02]  /*e5c0*/  IADD3 R6, P2, PT, R10.reuse, UR25, RZ ;  /* 0x000000190a067c10 */ /* 0x040fe4000ff5e0ff */
[----:B------:R-:W-:Y:S01]  /*e5d0*/  PRMT R15, RZ, 0x7610, R15 ;  /* 0x00007610ff0f7816 */ /* 0x000fe2000000000f */
[----:B--2---:R1:W-:Y:S01]  /*e5e0*/  STL [R1+0x24], R11 ;  /* 0x0000240b01007387 */ /* 0x0043e20000100800 */
[----:B----4-:R-:W-:Y:S01]  /*e5f0*/  IMAD.MOV.U32 R5, RZ, RZ, R7 ;  /* 0x000000ffff057224 */ /* 0x010fe200078e0007 */
[----:B------:R-:W-:Y:S02]  /*e600*/  IADD3 R2, P1, PT, R10, UR24, RZ ;  /* 0x000000180a027c10 */ /* 0x000fe4000ff3e0ff */
[----:B-1----:R-:W2:Y:S02]  /*e610*/  LDL.LU R11, [R1+0x1868] ;  /* 0x00186800010b7983 */ /* 0x002ea40000300800 */
[----:B------:R-:W-:-:S02]  /*e620*/  IADD3.X R3, PT, PT, R22, UR57, RZ, P1, !PT ;  /* 0x0000003916037c10 */ /* 0x000fc40008ffe4ff */
[----:B------:R-:W-:-:S03]  /*e630*/  PRMT R12, RZ, 0x7610, R12 ;  /* 0x00007610ff0c7816 */ /* 0x000fc6000000000c */
[----:B------:R-:W4:Y:S01]  /*e640*/  @!P0 LDG.E.U8 R5, desc[UR8][R2.64] ;  /* 0x0000000802058981 */ /* 0x000f22000c1e1100 */
[----:B------:R-:W-:-:S03]  /*e650*/  PRMT R29, RZ, 0x7610, R29 ;  /* 0x00007610ff1d7816 */ /* 0x000fc6000000001d */
[----:B---3--:R1:W-:Y:S04]  /*e660*/  STL [R1+0x1c], R0 ;  /* 0x00001c0001007387 */ /* 0x0083e80000100800 */
[----:B-1----:R-:W3:Y:S04]  /*e670*/  LDL.LU R0, [R1+0x1864] ;  /* 0x0018640001007983 */ /* 0x002ee80000300800 */
[----:B------:R1:W-:Y:S02]  /*e680*/  STL.S16 [R1+0x18], R7 ;  /* 0x0000180701007387 */ /* 0x0003e40000100600 */
[----:B-1----:R-:W-:-:S05]  /*e690*/  IADD3.X R7, PT, PT, R22, UR58, RZ, P2, !PT ;  /* 0x0000003a16077c10 */ /* 0x002fca00097fe4ff */
[----:B------:R1:W3:Y:S02]  /*e6a0*/  @!P0 LDG.E.U8 R15, desc[UR8][R6.64] ;  /* 0x00000008060f8981 */ /* 0x0002e4000c1e1100 */
[----:B-1----:R-:W-:-:S04]  /*e6b0*/  IADD3 R6, P2, PT, R10, UR28, RZ ;  /* 0x0000001c0a067c10 */ /* 0x002fc8000ff5e0ff */
[----:B------:R-:W-:-:S05]  /*e6c0*/  IADD3.X R7, PT, PT, R22, UR61, RZ, P2, !PT ;  /* 0x0000003d16077c10 */ /* 0x000fca00097fe4ff */
[----:B------:R1:W3:Y:S02]  /*e6d0*/  @!P0 LDG.E.U8 R12, desc[UR8][R6.64] ;  /* 0x00000008060c8981 */ /* 0x0002e4000c1e1100 */
[----:B-1----:R-:W-:-:S04]  /*e6e0*/  IADD3 R6, P2, PT, R10, UR31, RZ ;  /* 0x0000001f0a067c10 */ /* 0x002fc8000ff5e0ff */
[----:B------:R-:W-:-:S05]  /*e6f0*/  IADD3.X R7, PT, PT, R22, UR64, RZ, P2, !PT ;  /* 0x0000004016077c10 */ /* 0x000fca00097fe4ff */
[----:B------:R-:W3:Y:S01]  /*e700*/  @!P0 LDG.E.U8 R29, desc[UR8][R6.64] ;  /* 0x00000008061d8981 */ /* 0x000ee2000c1e1100 */
[----:B------:R-:W-:Y:S02]  /*e710*/  IADD3 R4, P1, PT, R10, UR26, RZ ;  /* 0x0000001a0a047c10 */ /* 0x000fe4000ff3e0ff */
[----:B------:R-:W-:Y:S01]  /*e720*/  PRMT R14, RZ, 0x7610, R14 ;  /* 0x00007610ff0e7816 */ /* 0x000fe2000000000e */
[----:B----4-:R1:W-:Y:S01]  /*e730*/  @!P0 STL [R1+0x18], R5 ;  /* 0x0000180501008387 */ /* 0x0103e20000100800 */
[----:B------:R-:W-:Y:S02]  /*e740*/  PRMT R13, RZ, 0x7610, R13 ;  /* 0x00007610ff0d7816 */ /* 0x000fe4000000000d */
[----:B-1----:R-:W-:Y:S02]  /*e750*/  IADD3.X R5, PT, PT, R22, UR59, RZ, P1, !PT ;  /* 0x0000003b16057c10 */ /* 0x002fe40008ffe4ff */
[----:B------:R-:W-:-:S03]  /*e760*/  IADD3 R2, P1, PT, R10, UR27, RZ ;  /* 0x0000001b0a027c10 */ /* 0x000fc6000ff3e0ff */
[----:B------:R1:W4:Y:S01]  /*e770*/  @!P0 LDG.E.U8 R14, desc[UR8][R4.64] ;  /* 0x00000008040e8981 */ /* 0x000322000c1e1100 */
[----:B------:R-:W-:Y:S02]  /*e780*/  IADD3.X R3, PT, PT, R22, UR60, RZ, P1, !PT ;  /* 0x0000003c16037c10 */ /* 0x000fe40008ffe4ff */
[----:B--2---:R-:W-:-:S03]  /*e790*/  PRMT R11, RZ, 0x7610, R11 ;  /* 0x00007610ff0b7816 */ /* 0x004fc6000000000b */
[----:B------:R2:W4:Y:S01]  /*e7a0*/  @!P0 LDG.E.U8 R13, desc[UR8][R2.64] ;  /* 0x00000008020d8981 */ /* 0x000522000c1e1100 */
[----:B-1----:R-:W-:-:S04]  /*e7b0*/  IADD3 R4, P1, PT, R10, UR29, RZ ;  /* 0x0000001d0a047c10 */ /* 0x002fc8000ff3e0ff */
[----:B------:R-:W-:Y:S02]  /*e7c0*/  IADD3.X R5, PT, PT, R22, UR62, RZ, P1, !PT ;  /* 0x0000003e16057c10 */ /* 0x000fe40008ffe4ff */
[----:B--2---:R-:W-:Y:S02]  /*e7d0*/  IADD3 R2, P1, PT, R10, UR30, RZ ;  /* 0x0000001e0a027c10 */ /* 0x004fe4000ff3e0ff */
[----:B------:R-:W-:Y:S01]  /*e7e0*/  PRMT R8, RZ, 0x7610, R8 ;  /* 0x00007610ff087816 */ /* 0x000fe20000000008 */
[----:B------:R1:W2:Y:S01]  /*e7f0*/  @!P0 LDG.E.U8 R11, desc[UR8][R4.64] ;  /* 0x00000008040b8981 */ /* 0x0002a2000c1e1100 */
[----:B------:R-:W-:Y:S02]  /*e800*/  IADD3.X R3, PT, PT, R22, UR63, RZ, P1, !PT ;  /* 0x0000003f16037c10 */ /* 0x000fe40008ffe4ff */
[----:B------:R-:W-:Y:S02]  /*e810*/  PRMT R28, RZ, 0x7610, R28 ;  /* 0x00007610ff1c7816 */ /* 0x000fe4000000001c */
[----:B------:R-:W-:Y:S01]  /*e820*/  PRMT R27, RZ, 0x7610, R27 ;  /* 0x00007610ff1b7816 */ /* 0x000fe2000000001b */
[----:B------:R0:W2:Y:S01]  /*e830*/  @!P0 LDG.E.U8 R8, desc[UR8][R2.64] ;  /* 0x0000000802088981 */ /* 0x0000a2000c1e1100 */
[----:B-1----:R-:W-:-:S04]  /*e840*/  IADD3 R4, P1, PT, R10, UR32, RZ ;  /* 0x000000200a047c10 */ /* 0x002fc8000ff3e0ff */
[----:B------:R-:W-:Y:S02]  /*e850*/  IADD3.X R5, PT, PT, R22, UR65, RZ, P1, !PT ;  /* 0x0000004116057c10 */ /* 0x000fe40008ffe4ff */
[----:B------:R-:W-:-:S03]  /*e860*/  PRMT R26, RZ, 0x7610, R26 ;  /* 0x00007610ff1a7816 */ /* 0x000fc6000000001a */
[----:B------:R1:W2:Y:S01]  /*e870*/  @!P0 LDG.E.U8 R28, desc[UR8][R4.64] ;  /* 0x00000008041c8981 */ /* 0x0002a2000c1e1100 */
[----:B------:R-:W-:Y:S02]  /*e880*/  PRMT R25, RZ, 0x7610, R25 ;  /* 0x00007610ff197816 */ /* 0x000fe40000000019 */
[----:B------:R-:W-:Y:S02]  /*e890*/  PRMT R21, RZ, 0x7610, R21 ;  /* 0x00007610ff157816 */ /* 0x000fe40000000015 */
[----:B------:R-:W-:Y:S02]  /*e8a0*/  PRMT R24, RZ, 0x7610, R24 ;  /* 0x00007610ff187816 */ /* 0x000fe40000000018 */
[----:B------:R-:W-:Y:S02]  /*e8b0*/  PRMT R20, RZ, 0x7610, R20 ;  /* 0x00007610ff147816 */ /* 0x000fe40000000014 */
[----:B------:R-:W-:Y:S01]  /*e8c0*/  PRMT R19, RZ, 0x7610, R19 ;  /* 0x00007610ff137816 */ /* 0x000fe20000000013 */
[----:B---3--:R0:W-:Y:S04]  /*e8d0*/  STL [R1+0x1860], R29 ;  /* 0x0018601d01007387 */ /* 0x0081e80000100800 */
[----:B------:R-:W3:Y:S01]  /*e8e0*/  LDL R10, [R1+0x5f0] ;  /* 0x0005f000010a7983 */ /* 0x000ee20000100800 */
[----:B0-----:R-:W-:-:S05]  /*e8f0*/  IMAD R29, R9, UR77, RZ ;  /* 0x0000004d091d7c24 */ /* 0x001fca000f8e02ff */
[C---:B------:R-:W-:Y:S02]  /*e900*/  IADD3 R6, P2, PT, R29.reuse, UR34, RZ ;  /* 0x000000221d067c10 */ /* 0x040fe4000ff5e0ff */
[C---:B------:R-:W-:Y:S02]  /*e910*/  IADD3 R2, P1, PT, R29.reuse, UR33, RZ ;  /* 0x000000211d027c10 */ /* 0x040fe4000ff3e0ff */
[C---:B------:R-:W-:Y:S02]  /*e920*/  IADD3.X R7, PT, PT, R22.reuse, UR67, RZ, P2, !PT ;  /* 0x0000004316077c10 */ /* 0x040fe400097fe4ff */
[C---:B------:R-:W-:Y:S02]  /*e930*/  IADD3.X R3, PT, PT, R22.reuse, UR66, RZ, P1, !PT ;  /* 0x0000004216037c10 */ /* 0x040fe40008ffe4ff */
[C---:B-1----:R-:W-:Y:S01]  /*e940*/  IADD3 R4, P1, PT, R29.reuse, UR35, RZ ;  /* 0x000000231d047c10 */ /* 0x042fe2000ff3e0ff */
[----:B------:R0:W3:Y:S03]  /*e950*/  @!P0 LDG.E.U8 R27, desc[UR8][R6.64] ;  /* 0x00000008061b8981 */ /* 0x0000e6000c1e1100 */
[----:B------:R-:W-:Y:S01]  /*e960*/  IADD3.X R5, PT, PT, R22, UR68, RZ, P1, !PT ;  /* 0x0000004416057c10 */ /* 0x000fe20008ffe4ff */
[----:B------:R1:W3:Y:S04]  /*e970*/  @!P0 LDG.E.U8 R26, desc[UR8][R2.64] ;  /* 0x00000008021a8981 */ /* 0x0002e8000c1e1100 */
[----:B------:R4:W3:Y:S01]  /*e980*/  @!P0 LDG.E.U8 R25, desc[UR8][R4.64] ;  /* 0x0000000804198981 */ /* 0x0008e2000c1e1100 */
[----:B0-----:R-:W-:-:S02]  /*e990*/  IADD3 R6, P2, PT, R29, UR37, RZ ;  /* 0x000000251d067c10 */ /* 0x001fc4000ff5e0ff */
[C---:B-1----:R-:W-:Y:S02]  /*e9a0*/  IADD3 R2, P1, PT, R29.reuse, UR36, RZ ;  /* 0x000000241d027c10 */ /* 0x042fe4000ff3e0ff */
[C---:B------:R-:W-:Y:S02]  /*e9b0*/  IADD3.X R7, PT, PT, R22.reuse, UR70, RZ, P2, !PT ;  /* 0x0000004616077c10 */ /* 0x040fe400097fe4ff */
[C---:B------:R-:W-:Y:S02]  /*e9c0*/  IADD3.X R3, PT, PT, R22.reuse, UR69, RZ, P1, !PT ;  /* 0x0000004516037c10 */ /* 0x040fe40008ffe4ff */
[C---:B----4-:R-:W-:Y:S01]  /*e9d0*/  IADD3 R4, P1, PT, R29.reuse, UR38, RZ ;  /* 0x000000261d047c10 */ /* 0x050fe2000ff3e0ff */
[----:B------:R0:W4:Y:S03]  /*e9e0*/  @!P0 LDG.E.U8 R21, desc[UR8][R6.64] ;  /* 0x0000000806158981 */ /* 0x000126000c1e1100 */
[----:B------:R-:W-:Y:S01]  /*e9f0*/  IADD3.X R5, PT, PT, R22, UR71, RZ, P1, !PT ;  /* 0x0000004716057c10 */ /* 0x000fe20008ffe4ff */
[----:B------:R-:W4:Y:S04]  /*ea00*/  @!P0 LDG.E.U8 R24, desc[UR8][R2.64] ;  /* 0x0000000802188981 */ /* 0x000f28000c1e1100 */
[----:B------:R-:W4:Y:S01]  /*ea10*/  @!P0 LDG.E.U8 R20, desc[UR8][R4.64] ;  /* 0x0000000804148981 */ /* 0x000f22000c1e1100 */
[----:B0-----:R-:W-:-:S04]  /*ea20*/  IADD3 R6, P2, PT, R29, UR40, RZ ;  /* 0x000000281d067c10 */ /* 0x001fc8000ff5e0ff */
[----:B------:R-:W-:-:S05]  /*ea30*/  IADD3.X R7, PT, PT, R22, UR73, RZ, P2, !PT ;  /* 0x0000004916077c10 */ /* 0x000fca00097fe4ff */
[----:B------:R-:W4:Y:S04]  /*ea40*/  @!P0 LDG.E.U8 R19, desc[UR8][R6.64] ;  /* 0x0000000806138981 */ /* 0x000f28000c1e1100 */
[----:B------:R0:W-:Y:S04]  /*ea50*/  STL [R1+0x8], R13 ;  /* 0x0000080d01007387 */ /* 0x0001e80000100800 */
[----:B0-----:R-:W4:Y:S04]  /*ea60*/  LDL R13, [R1+0x5e8] ;  /* 0x0005e800010d7983 */ /* 0x001f280000100800 */
[----:B------:R0:W-:Y:S04]  /*ea70*/  STL [R1+0xc], R12 ;  /* 0x00000c0c01007387 */ /* 0x0001e80000100800 */
[----:B------:R-:W-:Y:S04]  /*ea80*/  STL [R1+0x14], R15 ;  /* 0x0000140f01007387 */ /* 0x000fe80000100800 */
[----:B0-----:R-:W4:Y:S04]  /*ea90*/  LDL R12, [R1+0x624] ;  /* 0x00062400010c7983 */ /* 0x001f280000100800 */
[----:B------:R-:W-:Y:S04]  /*eaa0*/  STL [R1+0x10], R14 ;  /* 0x0000100e01007387 */ /* 0x000fe80000100800 */
[----:B--2---:R-:W-:Y:S04]  /*eab0*/  STL [R1+0x1838], R28 ;  /* 0x0018381c01007387 */ /* 0x004fe80000100800 */
[----:B---3--:R0:W-:Y:S04]  /*eac0*/  STL [R1+0x183c], R27 ;  /* 0x00183c1b01007387 */ /* 0x0081e80000100800 */
[----:B------:R-:W-:Y:S04]  /*ead0*/  STL [R1+0x4], R11 ;  /* 0x0000040b01007387 */ /* 0x000fe80000100800 */
[----:B------:R1:W-:Y:S04]  /*eae0*/  STL [R1], R8 ;  /* 0x0000000801007387 */ /* 0x0003e80000100800 */
[----:B----4-:R-:W-:Y:S04]  /*eaf0*/  STL [R1+0x1840], R24 ;  /* 0x0018401801007387 */ /* 0x010fe80000100800 */
[----:B------:R2:W-:Y:S04]  /*eb00*/  STL [R1+0x1844], R20 ;  /* 0x0018441401007387 */ /* 0x0005e80000100800 */
[----:B------:R3:W-:Y:S04]  /*eb10*/  STL [R1+0x1848], R19 ;  /* 0x0018481301007387 */ /* 0x0007e80000100800 */
[----:B0-----:R-:W4:Y:S01]  /*eb20*/  LDL R27, [R1+0x5ec] ;  /* 0x0005ec00011b7983 */ /* 0x001f220000100800 */
[----:B-1----:R-:W-:-:S02]  /*eb30*/  IADD3 R8, P1, PT, R29, UR39, RZ ;  /* 0x000000271d087c10 */ /* 0x002fc4000ff3e0ff */
[----:B------:R-:W-:Y:S01]  /*eb40*/  PRMT R2, RZ, 0x7610, R2 ;  /* 0x00007610ff027816 */ /* 0x000fe20000000002 */
[----:B------:R-:W4:Y:S01]  /*eb50*/  LDL R14, [R1+0x6d8] ;  /* 0x0006d800010e7983 */ /* 0x000f220000100800 */
[C---:B------:R-:W-:Y:S02]  /*eb60*/  IADD3.X R9, PT, PT, R22.reuse, UR72, RZ, P1, !PT ;  /* 0x0000004816097c10 */ /* 0x040fe40008ffe4ff */
[C---:B------:R-:W-:Y:S01]  /*eb70*/  IADD3 R4, P1, PT, R29.reuse, UR41, RZ ;  /* 0x000000291d047c10 */ /* 0x040fe2000ff3e0ff */
[----:B--2---:R-:W2:Y:S01]  /*eb80*/  LDL R20, [R1+0x6cc] ;  /* 0x0006cc0001147983 */ /* 0x004ea20000100800 */
[----:B------:R-:W-:Y:S02]  /*eb90*/  PRMT R3, RZ, 0x7610, R3 ;  /* 0x00007610ff037816 */ /* 0x000fe40000000003 */
[----:B------:R-:W-:Y:S01]  /*eba0*/  IADD3.X R5, PT, PT, R22, UR74, RZ, P1, !PT ;  /* 0x0000004a16057c10 */ /* 0x000fe20008ffe4ff */
[----:B------:R0:W2:Y:S01]  /*ebb0*/  @!P0 LDG.E.U8 R2, desc[UR8][R8.64] ;  /* 0x0000000808028981 */ /* 0x0000a2000c1e1100 */
[----:B------:R-:W-:-:S03]  /*ebc0*/  IADD3 R6, P1, PT, R29, UR42, RZ ;  /* 0x0000002a1d067c10 */ /* 0x000fc6000ff3e0ff */
[----:B------:R1:W2:Y:S01]  /*ebd0*/  @!P0 LDG.E.U8 R3, desc[UR8][R4.64] ;  /* 0x0000000804038981 */ /* 0x0002a2000c1e1100 */
[----:B------:R-:W-:Y:S02]  /*ebe0*/  IADD3.X R7, PT, PT, R22, UR76, RZ, P1, !PT ;  /* 0x0000004c16077c10 */ /* 0x000fe40008ffe4ff */
[C---:B------:R-:W-:Y:S01]  /*ebf0*/  IADD3 R10, P2, PT, R29.reuse, R10, RZ ;  /* 0x0000000a1d0a7210 */ /* 0x040fe20007f5e0ff */
[----:B------:R-:W2:Y:S01]  /*ec00*/  LDL R24, [R1+0x6d0] ;  /* 0x0006d00001187983 */ /* 0x000ea20000100800 */
[----:B0-----:R-:W-:-:S03]  /*ec10*/  IADD3 R8, P1, PT, R29, UR43, RZ ;  /* 0x0000002b1d087c10 */ /* 0x001fc6000ff3e0ff */
[----:B---3--:R-:W3:Y:S01]  /*ec20*/  LDL R19, [R1+0x6c4] ;  /* 0x0006c40001137983 */ /* 0x008ee20000100800 */
[----:B-1----:R-:W-:Y:S02]  /*ec30*/  PRMT R4, RZ, 0x7610, R4 ;  /* 0x00007610ff047816 */ /* 0x002fe40000000004 */
[C---:B------:R-:W-:Y:S02]  /*ec40*/  IADD3.X R9, PT, PT, R22.reuse, UR10, RZ, P1, !PT ;  /* 0x0000000a16097c10 */ /* 0x040fe40008ffe4ff */
[----:B------:R-:W-:Y:S01]  /*ec50*/  IADD3 R12, P1, PT, R29, R12, RZ ;  /* 0x0000000c1d0c7210 */ /* 0x000fe20007f3e0ff */
[C---:B------:R-:W-:Y:S01]  /*ec60*/  IMAD.X R11, R22.reuse, 0x1, R13, P2 ;  /* 0x00000001160b7824 */ /* 0x040fe200010e060d */
[----:B------:R0:W3:Y:S02]  /*ec70*/  @!P0 LDG.E.U8 R4, desc[UR8][R6.64] ;  /* 0x0000000806048981 */ /* 0x0000e4000c1e1100 */
[----:B0-----:R-:W-:Y:S01]  /*ec80*/  PRMT R7, RZ, 0x7610, R7 ;  /* 0x00007610ff077816 */ /* 0x001fe20000000007 */
[----:B----4-:R-:W-:-:S05]  /*ec90*/  IMAD.X R13, R22, 0x1, R27, P1 ;  /* 0x00000001160d7824 */ /* 0x010fca00008e061b */
[----:B------:R-:W4:Y:S01]  /*eca0*/  @!P0 LDG.E.U8 R7, desc[UR8][R12.64] ;  /* 0x000000080c078981 */ /* 0x000f22000c1e1100 */
[----:B------:R-:W-:Y:S02]  /*ecb0*/  PRMT R6, RZ, 0x7610, R6 ;  /* 0x00007610ff067816 */ /* 0x000fe40000000006 */
[----:B------:R-:W-:Y:S02]  /*ecc0*/  IADD3 R14, P2, PT, R29, R14, RZ ;  /* 0x0000000e1d0e7210 */ /* 0x000fe40007f5e0ff */
[----:B------:R-:W-:Y:S02]  /*ecd0*/  PRMT R5, RZ, 0x7610, R5 ;  /* 0x00007610ff057816 */ /* 0x000fe40000000005 */
[----:B------:R0:W4:Y:S01]  /*ece0*/  @!P0 LDG.E.U8 R6, desc[UR8][R8.64] ;  /* 0x0000000808068981 */ /* 0x000122000c1e1100 */
[----:B--2---:R-:W-:-:S03]  /*ecf0*/  IMAD.X R15, R22, 0x1, R20, P2 ;  /* 0x00000001160f7824 */ /* 0x004fc600010e0614 */
[----:B------:R1:W2:Y:S01]  /*ed00*/  @!P0 LDG.E.U8 R5, desc[UR8][R10.64] ;  /* 0x000000080a058981 */ /* 0x0002a2000c1e1100 */
[----:B0-----:R-:W-:Y:S02]  /*ed10*/  PRMT R8, RZ, 0x7610, R8 ;  /* 0x00007610ff087816 */ /* 0x001fe40000000008 */
[----:B-1----:R-:W-:-:S04]  /*ed20*/  IADD3 R10, P1, PT, R29, R24, RZ ;  /* 0x000000181d0a7210 */ /* 0x002fc80007f3e0ff */
[----:B------:R-:W2:Y:S01]  /*ed30*/  @!P0 LDG.E.U8 R8, desc[UR8][R14.64] ;  /* 0x000000080e088981 */ /* 0x000ea2000c1e1100 */
[----:B------:R-:W-:Y:S01]  /*ed40*/  PRMT R9, RZ, 0x7610, R9 ;  /* 0x00007610ff097816 */ /* 0x000fe20000000009 */
[----:B---3--:R-:W-:Y:S02]  /*ed50*/  IMAD.X R11, R22, 0x1, R19, P1 ;  /* 0x00000001160b7824 */ /* 0x008fe400008e0613 */
[----:B------:R0:W-:Y:S04]  /*ed60*/  STL [R1+0x184c], R4 ;  /* 0x00184c0401007387 */ /* 0x0001e80000100800 */
[----:B------:R-:W3:Y:S04]  /*ed70*/  LDL R28, [R1+0x6dc] ;  /* 0x0006dc00011c7983 */ /* 0x000ee80000100800 */
[----:B------:R-:W3:Y:S04]  /*ed80*/  LDL R27, [R1+0x6e0] ;  /* 0x0006e000011b7983 */ /* 0x000ee80000100800 */
[----:B0-----:R-:W3:Y:S04]  /*ed90*/  LDL R4, [R1+0x6e8] ;  /* 0x0006e80001047983 */ /* 0x001ee80000100800 */
[----:B------:R-:W3:Y:S04]  /*eda0*/  @!P0 LDG.E.U8 R9, desc[UR8][R10.64] ;  /* 0x000000080a098981 */ /* 0x000ee8000c1e1100 */
[----:B----4-:R0:W-:Y:S04]  /*edb0*/  STL [R1+0x1850], R7 ;  /* 0x0018500701007387 */ /* 0x0101e80000100800 */
[----:B------:R-:W4:Y:S04]  /*edc0*/  LDL R24, [R1+0x6ec] ;  /* 0x0006ec0001187983 */ /* 0x000f280000100800 */
[----:B------:R-:W4:Y:S04]  /*edd0*/  LDL R20, [R1+0x6d4] ;  /* 0x0006d40001147983 */ /* 0x000f280000100800 */
[----:B0-----:R-:W4:Y:S04]  /*ede0*/  LDL R7, [R1+0x6f8] ;  /* 0x0006f80001077983 */ /* 0x001f280000100800 */
[----:B--2---:R0:W-:Y:S04]  /*edf0*/  STL [R1+0x1854], R8 ;  /* 0x0018540801007387 */ /* 0x0041e80000100800 */
[----:B------:R-:W2:Y:S04]  /*ee00*/  LDL R19, [R1+0x6f0] ;  /* 0x0006f00001137983 */ /* 0x000ea80000100800 */
[----:B0-----:R-:W2:Y:S01]  /*ee10*/  LDL R8, [R1+0x6fc] ;  /* 0x0006fc0001087983 */ /* 0x001ea20000100800 */
[----:B---3--:R-:W-:-:S03]  /*ee20*/  IADD3 R12, P2, PT, R29, R4, RZ ;  /* 0x000000041d0c7210 */ /* 0x008fc60007f5e0ff */
[----:B------:R-:W3:Y:S04]  /*ee30*/  LDL R4, [R1+0x6e4] ;  /* 0x0006e40001047983 */ /* 0x000ee80000100800 */
[----:B------:R-:W-:Y:S01]  /*ee40*/  STL [R1+0x1858], R9 ;  /* 0x0018580901007387 */ /* 0x000fe20000100800 */
[----:B------:R-:W-:Y:S01]  /*ee50*/  PRMT R16, RZ, 0x7610, R16 ;  /* 0x00007610ff107816 */ /* 0x000fe20000000010 */
[----:B------:R-:W-:-:S05]  /*ee60*/  IMAD.X R13, R22, 0x1, R28, P2 ;  /* 0x00000001160d7824 */ /* 0x000fca00010e061c */
[----:B------:R2:W3:Y:S01]  /*ee70*/  @!P0 LDG.E.U8 R16, desc[UR8][R12.64] ;  /* 0x000000080c108981 */ /* 0x0004e2000c1e1100 */
[----:B----4-:R-:W-:-:S03]  /*ee80*/  IADD3 R14, P1, PT, R29, R7, RZ ;  /* 0x000000071d0e7210 */ /* 0x010fc60007f3e0ff */
[----:B------:R-:W4:Y:S01]  /*ee90*/  LDL R7, [R1+0x6f4] ;  /* 0x0006f40001077983 */ /* 0x000f220000100800 */
[----:B------:R-:W-:Y:S02]  /*eea0*/  IADD3 R10, P2, PT, R29, R27, RZ ;  /* 0x0000001b1d0a7210 */ /* 0x000fe40007f5e0ff */
[----:B------:R-:W-:Y:S01]  /*eeb0*/  PRMT R17, RZ, 0x7610, R17 ;  /* 0x00007610ff117816 */ /* 0x000fe20000000011 */
[C---:B------:R-:W-:Y:S01]  /*eec0*/  IMAD.X R15, R22.reuse, 0x1, R24, P1 ;  /* 0x00000001160f7824 */ /* 0x040fe200008e0618 */
[----:B------:R-:W-:Y:S01]  /*eed0*/  PRMT R18, RZ, 0x7610, R18 ;  /* 0x00007610ff127816 */ /* 0x000fe20000000012 */
[----:B------:R-:W-:-:S03]  /*eee0*/  IMAD.X R11, R22, 0x1, R20, P2 ;  /* 0x00000001160b7824 */ /* 0x000fc600010e0614 */
[----:B------:R0:W4:Y:S01]  /*eef0*/  @!P0 LDG.E.U8 R17, desc[UR8][R14.64] ;  /* 0x000000080e118981 */ /* 0x000122000c1e1100 */
[----:B--2---:R-:W-:-:S03]  /*ef00*/  IADD3 R12, P2, PT, R29, R19, RZ ;  /* 0x000000131d0c7210 */ /* 0x004fc60007f5e0ff */
[----:B------:R1:W2:Y:S01]  /*ef10*/  @!P0 LDG.E.U8 R18, desc[UR8][R10.64] ;  /* 0x000000080a128981 */ /* 0x0002a2000c1e1100 */
[----:B0-----:R-:W-:Y:S02]  /*ef20*/  IADD3 R14, P1, PT, R29, R8, RZ ;  /* 0x000000081d0e7210 */ /* 0x001fe40007f3e0ff */
[----:B-1----:R-:W-:Y:S01]  /*ef30*/  PRMT R11, RZ, 0x7610, R11 ;  /* 0x00007610ff0b7816 */ /* 0x002fe2000000000b */
[----:B---3--:R-:W-:Y:S01]  /*ef40*/  IMAD.X R13, R22, 0x1, R4, P2 ;  /* 0x00000001160d7824 */ /* 0x008fe200010e0604 */
[----:B------:R-:W-:Y:S02]  /*ef50*/  LOP3.LUT R4, R23, 0x180, RZ, 0xc0, !PT ;  /* 0x0000018017047812 */ /* 0x000fe400078ec0ff */
[----:B------:R-:W-:Y:S02]  /*ef60*/  PRMT R10, RZ, 0x7610, R10 ;  /* 0x00007610ff0a7816 */ /* 0x000fe4000000000a */
[----:B------:R-:W-:-:S04]  /*ef70*/  SHF.R.U32.HI R8, RZ, 0x3, R4 ;  /* 0x00000003ff087819 */ /* 0x000fc80000011604 */
[----:B------:R0:W3:Y:S02]  /*ef80*/  @!P0 LDG.E.U8 R10, desc[UR8][R12.64] ;  /* 0x000000080c0a8981 */ /* 0x0000e4000c1e1100 */
[----:B0-----:R-:W-:Y:S02]  /*ef90*/  LOP3.LUT R12, R8, 0x1ff, R23, 0x78, !PT ;  /* 0x000001ff080c7812 */ /* 0x001fe400078e7817 */
[----:B------:R-:W-:Y:S04]  /*efa0*/  STL [R1+0x185c], R16 ;  /* 0x00185c1001007387 */ /* 0x000fe80000100800 */
[----:B------:R-:W-:Y:S04]  /*efb0*/  LDS.U8 R8, [R0+UR4+0x8] ;  /* 0x0000080400087984 */ /* 0x000fe80008000000 */
[----:B------:R-:W-:Y:S04]  /*efc0*/  LDS.U8 R16, [R0+UR4+0x1000] ;  /* 0x0010000400107984 */ /* 0x000fe80008000000 */
[----:B------:R-:W-:Y:S01]  /*efd0*/  LDS.U8 R13, [R0+UR4+0x108] ;  /* 0x00010804000d7984 */ /* 0x000fe20008000000 */
[----:B----4-:R-:W-:Y:S01]  /*efe0*/  IMAD.X R15, R22, 0x1, R7, P1 ;  /* 0x00000001160f7824 */ /* 0x010fe200008e0607 */
[----:B------:R-:W-:-:S04]  /*eff0*/  LOP3.LUT R7, R0, 0x210, RZ, 0x3c, !PT ;  /* 0x0000021000077812 */ /* 0x000fc800078e3cff */
[----:B------:R0:W4:Y:S04]  /*f000*/  @!P0 LDG.E.U8 R11, desc[UR8][R14.64] ;  /* 0x000000080e0b8981 */ /* 0x000128000c1e1100 */
[----:B------:R-:W-:Y:S04]  /*f010*/  LDS.U8 R9, [R7+UR4+0x108] ;  /* 0x0001080407097984 */ /* 0x000fe80008000000 */
[----:B0-----:R-:W0:Y:S04]  /*f020*/  LDS.U8 R15, [R7+UR4] ;  /* 0x00000004070f7984 */ /* 0x001e280008000000 */
[----:B------:R-:W-:Y:S04]  /*f030*/  LDS.U8 R14, [R0+UR4] ;  /* 0x00000004000e7984 */ /* 0x000fe80008000000 */
[----:B0-----:R-:W-:Y:S04]  /*f040*/  STL [R1+0x3b8], R15 ;  /* 0x0003b80f01007387 */ /* 0x001fe80000100800 */
[----:B------:R-:W-:Y:S04]  /*f050*/  STL [R1+0x3b4], R9 ;  /* 0x0003b40901007387 */ /* 0x000fe80000100800 */
[----:B------:R-:W-:Y:S04]  /*f060*/  STL [R1+0x88], R8 ;  /* 0x0000880801007387 */ /* 0x000fe80000100800 */
[----:B------:R-:W0:Y:S04]  /*f070*/  LDS.U8 R9, [R0+UR4+0x1108] ;  /* 0x0011080400097984 */ /* 0x000e280008000000 */
[----:B------:R-:W1:Y:S04]  /*f080*/  LDS.U8 R8, [R0+UR4+0x1008] ;  /* 0x0010080400087984 */ /* 0x000e680008000000 */
[----:B------:R-:W-:Y:S04]  /*f090*/  STL [R1+0xac], R16 ;  /* 0x0000ac1001007387 */ /* 0x000fe80000100800 */
[----:B------:R-:W2:Y:S04]  /*f0a0*/  LDS.U8 R16, [R0+UR4+0x1100] ;  /* 0x0011000400107984 */ /* 0x000ea80008000000 */
[----:B------:R-:W-:Y:S04]  /*f0b0*/  LDS.U8 R15, [R0+UR4+0x100] ;  /* 0x00010004000f7984 */ /* 0x000fe80008000000 */
[----:B0-----:R-:W-:Y:S04]  /*f0c0*/  STL [R1+0xa4], R9 ;  /* 0x0000a40901007387 */ /* 0x001fe80000100800 */
[----:B------:R-:W0:Y:S04]  /*f0d0*/  LDS.U8 R9, [R0+UR4+0x2000] ;  /* 0x0020000400097984 */ /* 0x000e280008000000 */
[----:B-1----:R-:W-:Y:S04]  /*f0e0*/  STL [R1+0xb8], R8 ;  /* 0x0000b80801007387 */ /* 0x002fe80000100800 */
[----:B------:R-:W1:Y:S04]  /*f0f0*/  LDS.U8 R8, [R0+UR4+0x2108] ;  /* 0x0021080400087984 */ /* 0x000e680008000000 */
[----:B--2---:R-:W-:Y:S04]  /*f100*/  STL [R1+0xb4], R16 ;  /* 0x0000b41001007387 */ /* 0x004fe80000100800 */
[----:B------:R-:W2:Y:S04]  /*f110*/  LDS.U8 R16, [R0+UR4+0x2008] ;  /* 0x0020080400107984 */ /* 0x000ea80008000000 */
        /* <DEDUP_REMOVED lines=107> */
[----:B------:R-:W-:Y:S04]  /*f7d0*/  STL [R1+0xa58], R0 ;  /* 0x000a580001007387 */ /* 0x000fe80000100800 */
[----:B------:R-:W-:Y:S04]  /*f7e0*/  LDS.U8 R0, [R7+UR4+0x1000] ;  /* 0x0010000407007984 */ /* 0x000fe80008000000 */
[----:B0-----:R-:W-:Y:S04]  /*f7f0*/  STL [R1+0x79c], R9 ;  /* 0x00079c0901007387 */ /* 0x001fe80000100800 */
[----:B------:R-:W0:Y:S04]  /*f800*/  LDS.U8 R9, [R7+UR4+0x8] ;  /* 0x0000080407097984 */ /* 0x000e280008000000 */
[----:B-1----:R-:W-:Y:S04]  /*f810*/  STL [R1+0x798], R8 ;  /* 0x0007980801007387 */ /* 0x002fe80000100800 */
[----:B------:R-:W1:Y:S04]  /*f820*/  LDS.U8 R8, [R7+UR4+0x100] ;  /* 0x0001000407087984 */ /* 0x000e680008000000 */
[----:B0-----:R-:W-:Y:S04]  /*f830*/  STL [R1+0x3c0], R9 ;  /* 0x0003c00901007387 */ /* 0x001fe80000100800 */
[----:B------:R-:W0:Y:S04]  /*f840*/  LDS.U8 R9, [R7+UR4+0x1108] ;  /* 0x0011080407097984 */ /* 0x000e280008000000 */
[----:B-1----:R-:W-:Y:S04]  /*f850*/  STL [R1+0x3bc], R8 ;  /* 0x0003bc0801007387 */ /* 0x002fe80000100800 */
[----:B------:R-:W1:Y:S04]  /*f860*/  LDS.U8 R8, [R7+UR4+0x1008] ;  /* 0x0010080407087984 */ /* 0x000e680008000000 */
[----:B------:R-:W-:Y:S04]  /*f870*/  STL [R1+0x3c8], R0 ;  /* 0x0003c80001007387 */ /* 0x000fe80000100800 */
        /* <DEDUP_REMOVED lines=103> */
[----:B0-----:R-:W-:Y:S01]  /*fef0*/  STL [R1+0x804], R9 ;  /* 0x0008040901007387 */ /* 0x001fe20000100800 */
[----:B------:R-:W0:Y:S03]  /*ff00*/  S2R R22, SR_TID.X ;  /* 0x0000000000167919 */ /* 0x000e260000002100 */
[----:B-1----:R-:W-:Y:S04]  /*ff10*/  STL [R1+0x800], R8 ;  /* 0x0008000801007387 */ /* 0x002fe80000100800 */
[----:B------:R-:W1:Y:S04]  /*ff20*/  LDS.U8 R8, [R7+UR4+0x6180] ;  /* 0x0061800407087984 */ /* 0x000e680008000000 */
[----:B--2---:R-:W-:Y:S04]  /*ff30*/  STL [R1+0x80c], R0 ;  /* 0x00080c0001007387 */ /* 0x004fe80000100800 */
[----:B------:R-:W2:Y:S04]  /*ff40*/  LDS.U8 R0, [R7+UR4+0x7080] ;  /* 0x0070800407007984 */ /* 0x000ea80008000000 */
[----:B------:R-:W3:Y:S01]  /*ff50*/  LDS.U8 R9, [R7+UR4+0x7188] ;  /* 0x0071880407097984 */ /* 0x000ee20008000000 */
[----:B------:R-:W-:-:S03]  /*ff60*/  LOP3.LUT R29, R23, 0x3, RZ, 0xc0, !PT ;  /* 0x00000003171d7812 */ /* 0x000fc600078ec0ff */
[----:B-1----:R-:W-:Y:S01]  /*ff70*/  STL [R1+0x808], R8 ;  /* 0x0008080801007387 */ /* 0x002fe20000100800 */
[----:B0-----:R-:W-:Y:S02]  /*ff80*/  SHF.R.U32.HI R22, RZ, 0x2, R22 ;  /* 0x00000002ff167819 */ /* 0x001fe40000011616 */
[----:B------:R-:W-:Y:S01]  /*ff90*/  SHF.R.U32.HI R27, RZ, 0x3, R4 ;  /* 0x00000003ff1b7819 */ /* 0x000fe20000011604 */
[----:B------:R-:W-:Y:S04]  /*ffa0*/  LDS.U8 R8, [R7+UR4+0x7180] ;  /* 0x0071800407087984 */ /* 0x000fe80008000000 */
[----:B--2---:R-:W-:Y:S04]  /*ffb0*/  STL [R1+0x814], R0 ;  /* 0x0008140001007387 */ /* 0x004fe80000100800 */
[----:B------:R-:W0:Y:S01]  /*ffc0*/  LDS.U8 R0, [R7+UR4+0x7088] ;  /* 0x0070880407007984 */ /* 0x000e220008000000 */
[----:B------:R-:W-:Y:S01]  /*ffd0*/  IMAD R4, R29, 0x420, RZ ;  /* 0x000004201d047824 */ /* 0x000fe200078e02ff */
[----:B------:R-:W-:-:S04]  /*ffe0*/  SGXT.U32 R28, R22, 0x3 ;  /* 0x00000003161c781a */ /* 0x000fc80000000000 */
[----:B------:R-:W-:-:S04]  /*fff0*/  LOP3.LUT R4, R4, R28, R27, 0x1e, !PT ;  /* 0x0000001c04047212 */ /* 0x000fc800078e1e1b */
[----:B------:R-:W-:Y:S01]  /*10000*/  LOP3.LUT R4, R4, 0x40, RZ, 0x3c, !PT ;  /* 0x0000004004047812 */ /* 0x000fe200078e3cff */
[----:B---3--:R-:W-:Y:S04]  /*10010*/  STL [R1+0x810], R9 ;  /* 0x0008100901007387 */ /* 0x008fe80000100800 */
[----:B------:R-:W1:Y:S04]  /*10020*/  LDS.U8 R7, [R4+UR4] ;  /* 0x0000000404077984 */ /* 0x000e680008000000 */
[----:B------:R-:W-:Y:S04]  /*10030*/  LDS.U8 R22, [R4+UR4+0x5188] ;  /* 0x0051880404167984 */ /* 0x000fe80008000000 */
[----:B------:R-:W-:Y:S04]  /*10040*/  LDS.U8 R23, [R4+UR4+0x5088] ;  /* 0x0050880404177984 */ /* 0x000fe80008000000 */
[----:B0-----:R-:W-:Y:S04]  /*10050*/  STL [R1+0x81c], R0 ;  /* 0x00081c0001007387 */ /* 0x001fe80000100800 */
[----:B------:R-:W0:Y:S04]  /*10060*/  LDS.U8 R0, [R4+UR4+0x108] ;  /* 0x0001080404007984 */ /* 0x000e280008000000 */
[----:B------:R-:W-:Y:S04]  /*10070*/  STL [R1+0x818], R8 ;  /* 0x0008180801007387 */ /* 0x000fe80000100800 */
[----:B------:R-:W2:Y:S04]  /*10080*/  LDS.U8 R8, [R4+UR4+0x8] ;  /* 0x0000080404087984 */ /* 0x000ea80008000000 */
[----:B-1----:R-:W-:Y:S04]  /*10090*/  STL [R1+0xc0], R7 ;  /* 0x0000c00701007387 */ /* 0x002fe80000100800 */
[----:B------:R-:W1:Y:S04]  /*100a0*/  LDS.U8 R7, [R4+UR4+0x100] ;  /* 0x0001000404077984 */ /* 0x000e680008000000 */
[----:B0-----:R-:W-:Y:S04]  /*100b0*/  STL [R1+0xbc], R0 ;  /* 0x0000bc0001007387 */ /* 0x001fe80000100800 */
[----:B------:R-:W0:Y:S04]  /*100c0*/  LDS.U8 R0, [R4+UR4+0x1000] ;  /* 0x0010000404007984 */ /* 0x000e280008000000 */
[----:B--2---:R-:W-:Y:S04]  /*100d0*/  STL [R1+0xc8], R8 ;  /* 0x0000c80801007387 */ /* 0x004fe80000100800 */
        /* <DEDUP_REMOVED lines=96> */
[----:B------:R-:W-:Y:S04]  /*106e0*/  LDS.U8 R8, [R4+UR4+0x6088] ;  /* 0x0060880404087984 */ /* 0x000fe80008000000 */
[----:B-1----:R-:W-:Y:S04]  /*106f0*/  STL [R1+0x5b0], R7 ;  /* 0x0005b00701007387 */ /* 0x002fe80000100800 */
[----:B------:R-:W-:Y:S04]  /*10700*/  STL [R1+0x1050], R22 ;  /* 0x0010501601007387 */ /* 0x000fe80000100800 */
[----:B------:R-:W-:Y:S04]  /*10710*/  LDS.U8 R7, [R4+UR4+0x6080] ;  /* 0x0060800404077984 */ /* 0x000fe80008000000 */
[----:B0-----:R-:W-:Y:S04]  /*10720*/  STL [R1+0x5bc], R0 ;  /* 0x0005bc0001007387 */ /* 0x001fe80000100800 */
[----:B------:R-:W0:Y:S04]  /*10730*/  LDS.U8 R0, [R4+UR4+0x5180] ;  /* 0x0051800404007984 */ /* 0x000e280008000000 */
[----:B------:R-:W-:Y:S04]  /*10740*/  STL [R1+0x1048], R23 ;  /* 0x0010481701007387 */ /* 0x000fe80000100800 */
[----:B0-----:R-:W-:Y:S04]  /*10750*/  STL [R1+0x104c], R0 ;  /* 0x00104c0001007387 */ /* 0x001fe80000100800 */
[----:B------:R-:W0:Y:S04]  /*10760*/  LDS.U8 R0, [R4+UR4+0x6188] ;  /* 0x0061880404007984 */ /* 0x000e280008000000 */
[----:B------:R-:W-:Y:S04]  /*10770*/  STL [R1+0x7a4], R7 ;  /* 0x0007a40701007387 */ /* 0x000fe80000100800 */
[----:B------:R-:W1:Y:S04]  /*10780*/  LDS.U8 R7, [R4+UR4+0x6180] ;  /* 0x0061800404077984 */ /* 0x000e680008000000 */
[----:B0-----:R-:W-:Y:S04]  /*10790*/  STL [R1+0x7a0], R0 ;  /* 0x0007a00001007387 */ /* 0x001fe80000100800 */
[----:B------:R-:W0:Y:S04]  /*107a0*/  LDS.U8 R0, [R4+UR4+0x7080] ;  /* 0x0070800404007984 */ /* 0x000e280008000000 */
[----:B------:R-:W-:Y:S04]  /*107b0*/  STL [R1+0x7ac], R8 ;  /* 0x0007ac0801007387 */ /* 0x000fe80000100800 */
[----:B-1----:R-:W-:Y:S04]  /*107c0*/  STL [R1+0x7a8], R7 ;  /* 0x0007a80701007387 */ /* 0x002fe80000100800 */
[----:B------:R-:W1:Y:S04]  /*107d0*/  LDS.U8 R7, [R4+UR4+0x7188] ;  /* 0x0071880404077984 */ /* 0x000e680008000000 */
[----:B------:R-:W2:Y:S04]  /*107e0*/  LDS.U8 R8, [R4+UR4+0x7088] ;  /* 0x0070880404087984 */ /* 0x000ea80008000000 */
[----:B0-----:R-:W-:Y:S04]  /*107f0*/  STL [R1+0x7b4], R0 ;  /* 0x0007b40001007387 */ /* 0x001fe80000100800 */
[----:B------:R-:W0:Y:S01]  /*10800*/  LDS.U8 R0, [R4+UR4+0x7180] ;  /* 0x0071800404007984 */ /* 0x000e220008000000 */
[----:B------:R-:W-:-:S05]  /*10810*/  IMAD R29, R29, 0x420, RZ ;  /* 0x000004201d1d7824 */ /* 0x000fca00078e02ff */
[----:B------:R-:W-:-:S04]  /*10820*/  LOP3.LUT R29, R29, R28, R27, 0x1e, !PT ;  /* 0x0000001c1d1d7212 */ /* 0x000fc800078e1e1b */
[----:B------:R-:W-:Y:S01]  /*10830*/  LOP3.LUT R29, R29, 0x250, RZ, 0x3c, !PT ;  /* 0x000002501d1d7812 */ /* 0x000fe200078e3cff */
[----:B-1----:R-:W-:Y:S04]  /*10840*/  STL [R1+0x7b0], R7 ;  /* 0x0007b00701007387 */ /* 0x002fe80000100800 */
[----:B------:R-:W1:Y:S04]  /*10850*/  LDS.U8 R7, [R29+UR4] ;  /* 0x000000041d077984 */ /* 0x000e680008000000 */
        /* <DEDUP_REMOVED lines=124> */
[----:B------:R-:W3:Y:S01]  /*11020*/  LDS.U8 R29, [R29+UR4+0x7180] ;  /* 0x007180041d1d7984 */ /* 0x000ee20008000000 */
[----:B------:R-:W-:Y:S06]  /*11030*/  BAR.SYNC.DEFER_BLOCKING 0x0 ;  /* 0x0000000000007b1d */ /* 0x000fec0000010000 */
[----:B-1----:R1:W-:Y:S04]  /*11040*/  STL [R1+0x834], R7 ;  /* 0x0008340701007387 */ /* 0x0023e80000100800 */
[----:B------:R-:W4:Y:S04]  /*11050*/  LDL.LU R16, [R1+0x4] ;  /* 0x0000040001107983 */ /* 0x000f280000300800 */
[----:B--2---:R2:W-:Y:S04]  /*11060*/  STL [R1+0x830], R4 ;  /* 0x0008300401007387 */ /* 0x0045e80000100800 */
[----:B------:R-:W4:Y:S04]  /*11070*/  LDL.LU R9, [R1+0x8] ;  /* 0x0000080001097983 */ /* 0x000f280000300800 */
[----:B0-----:R0:W-:Y:S04]  /*11080*/  STL [R1+0x83c], R0 ;  /* 0x00083c0001007387 */ /* 0x0011e80000100800 */
[----:B------:R-:W4:Y:S04]  /*11090*/  LDL.LU R8, [R1+0x14] ;  /* 0x0000140001087983 */ /* 0x000f280000300800 */
[----:B-1----:R-:W4:Y:S04]  /*110a0*/  LDL.LU R7, [R1+0x1c] ;  /* 0x00001c0001077983 */ /* 0x002f280000300800 */
[----:B--2---:R-:W2:Y:S04]  /*110b0*/  LDL.LU R4, [R1+0x20] ;  /* 0x0000200001047983 */ /* 0x004ea80000300800 */
[----:B------:R-:W2:Y:S04]  /*110c0*/  LDL.LU R19, [R1+0x2c] ;  /* 0x00002c0001137983 */ /* 0x000ea80000300800 */
[----:B------:R-:W2:Y:S04]  /*110d0*/  LDL.LU R20, [R1+0x34] ;  /* 0x0000340001147983 */ /* 0x000ea80000300800 */
[----:B------:R-:W2:Y:S04]  /*110e0*/  LDL.LU R24, [R1+0x38] ;  /* 0x0000380001187983 */ /* 0x000ea80000300800 */
[----:B------:R-:W2:Y:S04]  /*110f0*/  LDL.LU R27, [R1+0x44] ;  /* 0x00004400011b7983 */ /* 0x000ea80000300800 */
[----:B------:R-:W2:Y:S04]  /*11100*/  LDL.LU R28, [R1+0x4c] ;  /* 0x00004c00011c7983 */ /* 0x000ea80000300800 */
[----:B0-----:R-:W2:Y:S04]  /*11110*/  LDL.LU R0, [R1+0x98] ;  /* 0x0000980001007983 */ /* 0x001ea80000300800 */
[----:B------:R-:W2:Y:S04]  /*11120*/  LDL.LU R23, [R1+0x9c] ;  /* 0x00009c0001177983 */ /* 0x000ea80000300800 */
[----:B------:R-:W2:Y:S04]  /*11130*/  LDL.LU R22, [R1+0xa8] ;  /* 0x0000a80001167983 */ /* 0x000ea80000300800 */
[----:B---3--:R0:W-:Y:S04]  /*11140*/  STL [R1+0x838], R29 ;  /* 0x0008381d01007387 */ /* 0x0081e80000100800 */
[----:B0-----:R-:W3:Y:S04]  /*11150*/  LDL.LU R29, [R1+0x1860] ;  /* 0x00186000011d7983 */ /* 0x001ee80000300800 */
[----:B------:R0:W-:Y:S04]  /*11160*/  STS.U8 [R12+UR4], R5 ;  /* 0x000000050c007988 */ /* 0x0001e80008000004 */
[----:B------:R1:W-:Y:S04]  /*11170*/  STS.U8 [R12+UR4+0x400], R6 ;  /* 0x000400060c007988 */ /* 0x0003e80008000004 */
[----:B------:R1:W-:Y:S04]  /*11180*/  STS.U8 [R12+UR4+0x800], R3 ;  /* 0x000800030c007988 */ /* 0x0003e80008000004 */
[----:B0-----:R-:W3:Y:S04]  /*11190*/  LDL.LU R5, [R1+0x90] ;  /* 0x0000900001057983 */ /* 0x001ee80000300800 */
[----:B-1----:R-:W3:Y:S04]  /*111a0*/  LDL.LU R6, [R1+0x80] ;  /* 0x0000800001067983 */ /* 0x002ee80000300800 */
[----:B------:R-:W3:Y:S04]  /*111b0*/  LDL.LU R3, [R1+0x7c] ;  /* 0x00007c0001037983 */ /* 0x000ee80000300800 */
[----:B------:R0:W-:Y:S04]  /*111c0*/  STS.U8 [R12+UR4+0xc00], R2 ;  /* 0x000c00020c007988 */ /* 0x0001e80008000004 */
[----:B------:R1:W-:Y:S04]  /*111d0*/  STS.U8 [R12+UR4+0x1000], R21 ;  /* 0x001000150c007988 */ /* 0x0003e80008000004 */
[----:B------:R1:W-:Y:S04]  /*111e0*/  STS.U8 [R12+UR4+0x1400], R25 ;  /* 0x001400190c007988 */ /* 0x0003e80008000004 */
[----:B0-----:R-:W3:Y:S04]  /*111f0*/  LDL.LU R2, [R1+0x74] ;  /* 0x0000740001027983 */ /* 0x001ee80000300800 */
[----:B-1----:R-:W3:Y:S04]  /*11200*/  LDL.LU R21, [R1+0x68] ;  /* 0x0000680001157983 */ /* 0x002ee80000300800 */
[----:B------:R-:W3:Y:S04]  /*11210*/  LDL.LU R25, [R1+0x64] ;  /* 0x0000640001197983 */ /* 0x000ee80000300800 */
[----:B------:R0:W-:Y:S04]  /*11220*/  STS.U8 [R12+UR4+0x1800], R26 ;  /* 0x0018001a0c007988 */ /* 0x0001e80008000004 */
[----:B0-----:R-:W3:Y:S04]  /*11230*/  LDL.LU R26, [R1+0x5c] ;  /* 0x00005c00011a7983 */ /* 0x001ee80000300800 */
[----:B----4-:R-:W-:Y:S04]  /*11240*/  STS.U8 [R12+UR4+0x2000], R16 ;  /* 0x002000100c007988 */ /* 0x010fe80008000004 */
[----:B------:R-:W-:Y:S04]  /*11250*/  STS.U8 [R12+UR4+0x2400], R9 ;  /* 0x002400090c007988 */ /* 0x000fe80008000004 */
[----:B------:R-:W-:Y:S04]  /*11260*/  STS.U8 [R12+UR4+0x2800], R8 ;  /* 0x002800080c007988 */ /* 0x000fe80008000004 */
[----:B------:R-:W-:Y:S04]  /*11270*/  STS.U8 [R12+UR4+0x2c00], R7 ;  /* 0x002c00070c007988 */ /* 0x000fe80008000004 */
[----:B--2---:R-:W-:Y:S04]  /*11280*/  STS.U8 [R12+UR4+0x3000], R4 ;  /* 0x003000040c007988 */ /* 0x004fe80008000004 */
[----:B------:R-:W-:Y:S04]  /*11290*/  STS.U8 [R12+UR4+0x3400], R19 ;  /* 0x003400130c007988 */ /* 0x000fe80008000004 */
[----:B------:R-:W-:Y:S04]  /*112a0*/  STS.U8 [R12+UR4+0x3800], R20 ;  /* 0x003800140c007988 */ /* 0x000fe80008000004 */
[----:B------:R-:W-:Y:S04]  /*112b0*/  STS.U8 [R12+UR4+0x3c00], R24 ;  /* 0x003c00180c007988 */ /* 0x000fe80008000004 */
[----:B---3--:R0:W-:Y:S04]  /*112c0*/  STS.U8 [R12+UR4+0x1c00], R29 ;  /* 0x001c001d0c007988 */ /* 0x0081e80008000004 */
[----:B0-----:R-:W2:Y:S04]  /*112d0*/  LDL.LU R29, [R1+0x50] ;  /* 0x00005000011d7983 */ /* 0x001ea80000300800 */
[----:B------:R-:W3:Y:S04]  /*112e0*/  LDL.LU R16, [R1+0x185c] ;  /* 0x00185c0001107983 */ /* 0x000ee80000300800 */
[----:B------:R-:W4:Y:S04]  /*112f0*/  LDL.LU R9, [R1+0x1858] ;  /* 0x0018580001097983 */ /* 0x000f280000300800 */
[----:B------:R-:W3:Y:S04]  /*11300*/  LDL.LU R8, [R1+0x1854] ;  /* 0x0018540001087983 */ /* 0x000ee80000300800 */
[----:B------:R-:W3:Y:S04]  /*11310*/  LDL.LU R7, [R1+0x1850] ;  /* 0x0018500001077983 */ /* 0x000ee80000300800 */
[----:B------:R-:W3:Y:S04]  /*11320*/  LDL.LU R4, [R1+0x184c] ;  /* 0x00184c0001047983 */ /* 0x000ee80000300800 */
[----:B------:R-:W3:Y:S04]  /*11330*/  LDL.LU R19, [R1+0x1848] ;  /* 0x0018480001137983 */ /* 0x000ee80000300800 */
[----:B------:R-:W3:Y:S04]  /*11340*/  LDL.LU R20, [R1+0x1844] ;  /* 0x0018440001147983 */ /* 0x000ee80000300800 */
[----:B------:R-:W3:Y:S04]  /*11350*/  LDL.LU R24, [R1+0x1840] ;  /* 0x0018400001187983 */ /* 0x000ee80000300800 */
[----:B------:R0:W-:Y:S04]  /*11360*/  STS.U8 [R12+UR4+0x4000], R27 ;  /* 0x0040001b0c007988 */ /* 0x0001e80008000004 */
[----:B------:R1:W-:Y:S04]  /*11370*/  STS.U8 [R12+UR4+0x4400], R28 ;  /* 0x0044001c0c007988 */ /* 0x0003e80008000004 */
[----:B0-----:R-:W3:Y:S04]  /*11380*/  LDL.LU R27, [R1+0x183c] ;  /* 0x00183c00011b7983 */ /* 0x001ee80000300800 */
[----:B-1----:R-:W3:Y:S04]  /*11390*/  LDL.LU R28, [R1+0x1838] ;  /* 0x00183800011c7983 */ /* 0x002ee80000300800 */
[----:B------:R-:W-:Y:S04]  /*113a0*/  STS.U8 [R12+UR4+0x4c00], R26 ;  /* 0x004c001a0c007988 */ /* 0x000fe80008000004 */
[----:B------:R-:W-:Y:S04]  /*113b0*/  STS.U8 [R12+UR4+0x5400], R21 ;  /* 0x005400150c007988 */ /* 0x000fe80008000004 */
[----:B------:R-:W-:Y:S04]  /*113c0*/  STS.U8 [R12+UR4+0x6000], R6 ;  /* 0x006000060c007988 */ /* 0x000fe80008000004 */
[----:B------:R-:W-:Y:S04]  /*113d0*/  STS.U8 [R12+UR4+0x6400], R5 ;  /* 0x006400050c007988 */ /* 0x000fe80008000004 */
[----:B------:R-:W-:Y:S04]  /*113e0*/  STS.U8 [R12+UR4+0x6800], R0 ;  /* 0x006800000c007988 */ /* 0x000fe80008000004 */
[----:B------:R-:W-:Y:S04]  /*113f0*/  STS.U8 [R12+UR4+0x6c00], R23 ;  /* 0x006c00170c007988 */ /* 0x000fe80008000004 */
[----:B------:R-:W-:Y:S04]  /*11400*/  STS.U8 [R12+UR4+0x7000], R22 ;  /* 0x007000160c007988 */ /* 0x000fe80008000004 */
[----:B------:R-:W-:Y:S04]  /*11410*/  STS.U8 [R12+UR4+0x5000], R25 ;  /* 0x005000190c007988 */ /* 0x000fe80008000004 */
[----:B------:R0:W-:Y:S04]  /*11420*/  STS.U8 [R12+UR4+0x5800], R2 ;  /* 0x005800020c007988 */ /* 0x0001e80008000004 */
[----:B------:R-:W-:Y:S01]  /*11430*/  STS.U8 [R12+UR4+0x5c00], R3 ;  /* 0x005c00030c007988 */ /* 0x000fe20008000004 */
[----:B0-----:R-:W-:-:S03]  /*11440*/  LOP3.LUT R2, R12, 0x40, RZ, 0x3c, !PT ;  /* 0x000000400c027812 */ /* 0x001fc600078e3cff */
[----:B------:R-:W-:Y:S04]  /*11450*/  STS.U8 [R12+UR4+0x7c00], R17 ;  /* 0x007c00110c007988 */ /* 0x000fe80008000004 */
[----:B--2---:R0:W-:Y:S04]  /*11460*/  STS.U8 [R12+UR4+0x4800], R29 ;  /* 0x0048001d0c007988 */ /* 0x0041e80008000004 */
[----:B0-----:R-:W2:Y:S04]  /*11470*/  LDL.LU R29, [R1+0x58] ;  /* 0x00005800011d7983 */ /* 0x001ea80000300800 */
[----:B------:R-:W2:Y:S04]  /*11480*/  LDL.LU R26, [R1+0x60] ;  /* 0x00006000011a7983 */ /* 0x000ea80000300800 */
        /* <DEDUP_REMOVED lines=8> */
[----:B---3--:R0:W-:Y:S04]  /*11510*/  STS.U8 [R12+UR4+0x7400], R8 ;  /* 0x007400080c007988 */ /* 0x0081e80008000004 */
[----:B------:R1:W-:Y:S04]  /*11520*/  STS.U8 [R12+UR4+0x7800], R16 ;  /* 0x007800100c007988 */ /* 0x0003e80008000004 */
[----:B0-----:R-:W3:Y:S04]  /*11530*/  LDL.LU R8, [R1+0x54] ;  /* 0x0000540001087983 */ /* 0x001ee80000300800 */
[----:B-1----:R-:W3:Y:S04]  /*11540*/  LDL.LU R16, [R1+0x48] ;  /* 0x0000480001107983 */ /* 0x002ee80000300800 */
[----:B------:R-:W3:Y:S04]  /*11550*/  LDL.LU R17, [R1+0x40] ;  /* 0x0000400001117983 */ /* 0x000ee80000300800 */
[----:B------:R-:W3:Y:S04]  /*11560*/  LDL.LU R12, [R1+0x3c] ;  /* 0x00003c00010c7983 */ /* 0x000ee80000300800 */
[----:B------:R0:W-:Y:S04]  /*11570*/  STS.U8 [R2+UR4+0x200], R7 ;  /* 0x0002000702007988 */ /* 0x0001e80008000004 */
[----:B------:R1:W-:Y:S04]  /*11580*/  STS.U8 [R2+UR4+0x600], R4 ;  /* 0x0006000402007988 */ /* 0x0003e80008000004 */
[----:B------:R4:W-:Y:S04]  /*11590*/  STS.U8 [R2+UR4+0xa00], R19 ;  /* 0x000a001302007988 */ /* 0x0009e80008000004 */
[----:B0-----:R-:W3:Y:S04]  /*115a0*/  LDL.LU R7, [R1+0x30] ;  /* 0x0000300001077983 */ /* 0x001ee80000300800 */
[----:B-1----:R-:W3:Y:S04]  /*115b0*/  LDL.LU R4, [R1+0x28] ;  /* 0x0000280001047983 */ /* 0x002ee80000300800 */
[----:B----4-:R-:W4:Y:S04]  /*115c0*/  LDL.LU R19, [R1+0x24] ;  /* 0x0000240001137983 */ /* 0x010f280000300800 */
[----:B------:R0:W-:Y:S04]  /*115d0*/  STS.U8 [R2+UR4+0xe00], R20 ;  /* 0x000e001402007988 */ /* 0x0001e80008000004 */
[----:B------:R1:W-:Y:S04]  /*115e0*/  STS.U8 [R2+UR4+0x1200], R24 ;  /* 0x0012001802007988 */ /* 0x0003e80008000004 */
[----:B------:R1:W-:Y:S04]  /*115f0*/  STS.U8 [R2+UR4+0x1600], R27 ;  /* 0x0016001b02007988 */ /* 0x0003e80008000004 */
[----:B0-----:R-:W4:Y:S04]  /*11600*/  LDL.LU R20, [R1+0x18] ;  /* 0x0000180001147983 */ /* 0x001f280000300800 */
[----:B-1----:R-:W4:Y:S04]  /*11610*/  LDL.LU R24, [R1+0x10] ;  /* 0x0000100001187983 */ /* 0x002f280000300800 */
[----:B------:R-:W4:Y:S04]  /*11620*/  LDL.LU R27, [R1+0xc] ;  /* 0x00000c00011b7983 */ /* 0x000f280000300800 */
[----:B------:R0:W-:Y:S04]  /*11630*/  STS.U8 [R2+UR4+0x1a00], R28 ;  /* 0x001a001c02007988 */ /* 0x0001e80008000004 */
[----:B0-----:R-:W4:Y:S04]  /*11640*/  LDL.LU R28, [R1] ;  /* 0x00000000011c7983 */ /* 0x001f280000300800 */
[----:B------:R-:W-:Y:S04]  /*11650*/  STS.U8 [R2+UR4+0x7200], R9 ;  /* 0x0072000902007988 */ /* 0x000fe80008000004 */
[----:B------:R-:W-:Y:S04]  /*11660*/  STS.U8 [R2+UR4+0x7600], R18 ;  /* 0x0076001202007988 */ /* 0x000fe80008000004 */
[----:B------:R-:W-:Y:S04]  /*11670*/  STS.U8 [R2+UR4+0x7a00], R10 ;  /* 0x007a000a02007988 */ /* 0x000fe80008000004 */
[----:B------:R-:W-:Y:S04]  /*11680*/  STS.U8 [R2+UR4+0x7e00], R11 ;  /* 0x007e000b02007988 */ /* 0x000fe80008000004 */
[----:B--2---:R0:W-:Y:S04]  /*11690*/  STS.U8 [R2+UR4+0x5a00], R5 ;  /* 0x005a000502007988 */ /* 0x0041e80008000004 */
[----:B------:R1:W-:Y:S01]  /*116a0*/  STS.U8 [R2+UR4+0x5e00], R0 ;  /* 0x005e000002007988 */ /* 0x0003e20008000004 */
[----:B0-----:R-:W0:Y:S01]  /*116b0*/  S2R R5, SR_TID.X ;  /* 0x0000000000057919 */ /* 0x001e220000002100 */
[----:B-1----:R-:W1:Y:S02]  /*116c0*/  S2R R0, SR_TID.X ;  /* 0x0000000000007919 */ /* 0x002e640000002100 */
[----:B------:R-:W-:Y:S04]  /*116d0*/  STS.U8 [R2+UR4+0x4a00], R29 ;  /* 0x004a001d02007988 */ /* 0x000fe80008000004 */
[----:B------:R-:W-:Y:S04]  /*116e0*/  STS.U8 [R2+UR4+0x4e00], R26 ;  /* 0x004e001a02007988 */ /* 0x000fe80008000004 */
[----:B------:R-:W-:Y:S04]  /*116f0*/  STS.U8 [R2+UR4+0x5200], R21 ;  /* 0x0052001502007988 */ /* 0x000fe80008000004 */
[----:B------:R-:W-:Y:S04]  /*11700*/  STS.U8 [R2+UR4+0x5600], R6 ;  /* 0x0056000602007988 */ /* 0x000fe80008000004 */
[----:B---3--:R-:W-:Y:S04]  /*11710*/  STS.U8 [R2+UR4+0x4600], R8 ;  /* 0x0046000802007988 */ /* 0x008fe80008000004 */
[----:B------:R-:W-:Y:S04]  /*11720*/  STS.U8 [R2+UR4+0x4200], R16 ;  /* 0x0042001002007988 */ /* 0x000fe80008000004 */
[----:B------:R-:W-:Y:S04]  /*11730*/  STS.U8 [R2+UR4+0x3e00], R17 ;  /* 0x003e001102007988 */ /* 0x000fe80008000004 */
[----:B------:R-:W-:Y:S04]  /*11740*/  STS.U8 [R2+UR4+0x3a00], R12 ;  /* 0x003a000c02007988 */ /* 0x000fe80008000004 */
[----:B------:R-:W-:Y:S04]  /*11750*/  STS.U8 [R2+UR4+0x6200], R23 ;  /* 0x0062001702007988 */ /* 0x000fe80008000004 */
[----:B------:R-:W-:Y:S04]  /*11760*/  STS.U8 [R2+UR4+0x6600], R22 ;  /* 0x0066001602007988 */ /* 0x000fe80008000004 */
[----:B------:R1:W-:Y:S04]  /*11770*/  STS.U8 [R2+UR4+0x6a00], R25 ;  /* 0x006a001902007988 */ /* 0x0003e80008000004 */
[----:B------:R-:W-:Y:S04]  /*11780*/  STS.U8 [R2+UR4+0x3600], R7 ;  /* 0x0036000702007988 */ /* 0x000fe80008000004 */
[----:B------:R-:W-:Y:S04]  /*11790*/  STS.U8 [R2+UR4+0x3200], R4 ;  /* 0x0032000402007988 */ /* 0x000fe80008000004 */
[----:B----4-:R-:W-:Y:S04]  /*117a0*/  STS.U8 [R2+UR4+0x2e00], R19 ;  /* 0x002e001302007988 */ /* 0x010fe80008000004 */
[----:B------:R2:W-:Y:S01]  /*117b0*/  STS.U8 [R2+UR4+0x6e00], R3 ;  /* 0x006e000302007988 */ /* 0x0005e20008000004 */
[----:B-1----:R-:W-:-:S03]  /*117c0*/  IMAD.SHL.U32 R25, R0, 0x2, RZ ;  /* 0x0000000200197824 */ /* 0x002fc600078e00ff */
[----:B------:R-:W-:Y:S04]  /*117d0*/  STS.U8 [R2+UR4+0x2a00], R20 ;  /* 0x002a001402007988 */ /* 0x000fe80008000004 */
[----:B------:R-:W-:Y:S04]  /*117e0*/  STS.U8 [R2+UR4+0x2600], R24 ;  /* 0x0026001802007988 */ /* 0x000fe80008000004 */
[----:B------:R-:W-:Y:S01]  /*117f0*/  STS.U8 [R2+UR4+0x2200], R27 ;  /* 0x0022001b02007988 */ /* 0x000fe20008000004 */
[----:B--2---:R-:W-:Y:S01]  /*11800*/  LOP3.LUT R3, R0, 0x7, RZ, 0xc0, !PT ;  /* 0x0000000700037812 */ /* 0x004fe200078ec0ff */
[C---:B0-----:R-:W-:Y:S01]  /*11810*/  IMAD.SHL.U32 R0, R5.reuse, 0x20, RZ ;  /* 0x0000002005007824 */ /* 0x041fe200078e00ff */
[----:B------:R-:W-:Y:S01]  /*11820*/  LOP3.LUT R16, R5, 0x7, RZ, 0xc0, !PT ;  /* 0x0000000705107812 */ /* 0x000fe200078ec0ff */
[----:B------:R-:W2:Y:S04]  /*11830*/  LDL.LU R29, [R1+0x88] ;  /* 0x00008800011d7983 */ /* 0x000ea80000300800 */
[----:B------:R-:W-:Y:S01]  /*11840*/  STS.U8 [R2+UR4+0x1e00], R28 ;  /* 0x001e001c02007988 */ /* 0x000fe20008000004 */
[----:B------:R-:W-:Y:S01]  /*11850*/  IMAD.SHL.U32 R3, R3, 0x10, RZ ;  /* 0x0000001003037824 */ /* 0x000fe200078e00ff */
[----:B------:R-:W-:-:S02]  /*11860*/  LOP3.LUT R0, R0, 0xc00, RZ, 0xc0, !PT ;  /* 0x00000c0000007812 */ /* 0x000fc400078ec0ff */
[----:B------:R-:W3:Y:S02]  /*11870*/  LDL.LU R21, [R1+0xac] ;  /* 0x0000ac0001157983 */ /* 0x000ee40000300800 */
[----:B------:R-:W-:Y:S01]  /*11880*/  LOP3.LUT R17, R3, 0x30, R25, 0x78, !PT ;  /* 0x0000003003117812 */ /* 0x000fe200078e7819 */
[----:B------:R-:W-:Y:S01]  /*11890*/  IMAD R16, R16, 0x80, R0 ;  /* 0x0000008010107824 */ /* 0x000fe200078e0200 */
[----:B------:R-:W3:Y:S03]  /*118a0*/  LDL.LU R6, [R1+0xa4] ;  /* 0x0000a40001067983 */ /* 0x000ee60000300800 */
[----:B------:R-:W-:Y:S01]  /*118b0*/  IMAD.IADD R16, R16, 0x1, R17 ;  /* 0x0000000110107824 */ /* 0x000fe200078e0211 */
[----:B------:R-:W-:Y:S06]  /*118c0*/  BAR.SYNC.DEFER_BLOCKING 0x0 ;  /* 0x0000000000007b1d */ /* 0x000fec0000010000 */
[----:B------:R-:W4:Y:S04]  /*118d0*/  LDL.LU R23, [R1+0xb8] ;  /* 0x0000b80001177983 */ /* 0x000f280000300800 */
[----:B------:R-:W4:Y:S04]  /*118e0*/  LDL.LU R22, [R1+0xb4] ;  /* 0x0000b40001167983 */ /* 0x000f280000300800 */
[----:B------:R-:W0:Y:S04]  /*118f0*/  LDSM.16.M88.4 R24, [R16+UR4] ;  /* 0x000000041018783b */ /* 0x000e280008000200 */
[----:B0-----:R-:W-:Y:S01]  /*11900*/  STL.64 [R1+0x2e0], R24 ;  /* 0x0002e01801007387 */ /* 0x001fe20000100a00 */
[----:B------:R-:W-:-:S02]  /*11910*/  IMAD.MOV.U32 R9, RZ, RZ, R24 ;  /* 0x000000ffff097224 */ /* 0x000fc400078e0018 */
[----:B------:R-:W-:Y:S01]  /*11920*/  IMAD.MOV.U32 R8, RZ, RZ, R25 ;  /* 0x000000ffff087224 */ /* 0x000fe200078e0019 */
[----:B------:R-:W-:Y:S04]  /*11930*/  STL.64 [R1+0x2e8], R26 ;  /* 0x0002e81a01007387 */ /* 0x000fe80000100a00 */
[----:B------:R-:W0:Y:S04]  /*11940*/  LDSM.16.M88.4 R24, [R16+UR4+0x1000] ;  /* 0x001000041018783b */ /* 0x000e280008000200 */
        /* <DEDUP_REMOVED lines=10> */
[----:B0-----:R0:W-:Y:S01]  /*119f0*/  STL.64 [R1+0x310], R24 ;  /* 0x0003101801007387 */ /* 0x0011e20000100a00 */
[----:B------:R-:W-:-:S02]  /*11a00*/  IMAD.MOV.U32 R4, RZ, RZ, R24 ;  /* 0x000000ffff047224 */ /* 0x000fc400078e0018 */
[----:B------:R-:W-:Y:S01]  /*11a10*/  IMAD.MOV.U32 R5, RZ, RZ, R25 ;  /* 0x000000ffff057224 */ /* 0x000fe200078e0019 */
[----:B------:R1:W-:Y:S04]  /*11a20*/  STL.64 [R1+0x318], R26 ;  /* 0x0003181a01007387 */ /* 0x0003e80000100a00 */
[----:B0-----:R-:W4:Y:S04]  /*11a30*/  LDL.LU.64 R24, [R1+0x200] ;  /* 0x0002000001187983 */ /* 0x001f280000300a00 */
[----:B-1----:R-:W4:Y:S01]  /*11a40*/  LDL.LU.64 R26, [R1+0x208] ;  /* 0x00020800011a7983 */ /* 0x002f220000300a00 */
[----:B------:R-:W-:-:S02]  /*11a50*/  IMAD R12, R13, 0x100, R14 ;  /* 0x000001000d0c7824 */ /* 0x000fc400078e020e */
[----:B--2---:R-:W-:Y:S02]  /*11a60*/  IMAD R13, R15, 0x100, R29 ;  /* 0x000001000f0d7824 */ /* 0x004fe400078e021d */
[----:B---3--:R-:W-:Y:S02]  /*11a70*/  IMAD R14, R6, 0x100, R21 ;  /* 0x00000100060e7824 */ /* 0x008fe400078e0215 */
[----:B----4-:R-:W-:Y:S02]  /*11a80*/  IMAD R15, R22, 0x100, R23 ;  /* 0x00000100160f7824 */ /* 0x010fe400078e0217 */
[----:B------:R-:W0:Y:S01]  /*11a90*/  LDSM.16.M88.4 R20, [R16+UR4+0x4000] ;  /* 0x004000041014783b */ /* 0x000e220008000200 */
[----:B------:R-:W-:Y:S01]  /*11aa0*/  F2FP.F16.E4M3.UNPACK_B R18, R0 ;  /* 0x00000000ff12723e */ /* 0x000fe200020006ff */
[----:B0-----:R-:W-:Y:S02]  /*11ab0*/  IMAD.MOV.U32 R6, RZ, RZ, R20 ;  /* 0x000000ffff067224 */ /* 0x001fe400078e0014 */
[----:B------:R-:W-:Y:S01]  /*11ac0*/  IMAD.MOV.U32 R7, RZ, RZ, R21 ;  /* 0x000000ffff077224 */ /* 0x000fe200078e0015 */
[----:B------:R-:W-:Y:S04]  /*11ad0*/  STL.64 [R1+0x1830], R26 ;  /* 0x0018301a01007387 */ /* 0x000fe80000100a00 */
[----:B------:R-:W-:Y:S04]  /*11ae0*/  STL.64 [R1+0x1828], R24 ;  /* 0x0018281801007387 */ /* 0x000fe80000100a00 */
[----:B------:R-:W0:Y:S04]  /*11af0*/  LDSM.16.M88.4 R24, [R16+UR4+0x5000] ;  /* 0x005000041018783b */ /* 0x000e280008000200 */
[----:B------:R1:W-:Y:S04]  /*11b00*/  STL.64 [R1+0x320], R20 ;  /* 0x0003201401007387 */ /* 0x0003e80000100a00 */
[----:B------:R-:W-:Y:S01]  /*11b10*/  STL.64 [R1+0x328], R22 ;  /* 0x0003281601007387 */ /* 0x000fe20000100a00 */
[----:B-1----:R-:W-:-:S02]  /*11b20*/  F2FP.F16.E4M3.UNPACK_B R20, R9 ;  /* 0x00000009ff14723e */ /* 0x002fc400020006ff */
[----:B------:R-:W-:Y:S01]  /*11b30*/  F2FP.F16.E4M3.UNPACK_B R21, R8 ;  /* 0x00000008ff15723e */ /* 0x000fe200020006ff */
[----:B0-----:R-:W-:Y:S01]  /*11b40*/  STL.64 [R1+0x330], R24 ;  /* 0x0003301801007387 */ /* 0x001fe20000100a00 */
[----:B------:R-:W-:Y:S02]  /*11b50*/  IMAD.MOV.U32 R8, RZ, RZ, R24 ;  /* 0x000000ffff087224 */ /* 0x000fe400078e0018 */
[----:B------:R-:W-:Y:S01]  /*11b60*/  IMAD.MOV.U32 R9, RZ, RZ, R25 ;  /* 0x000000ffff097224 */ /* 0x000fe200078e0019 */
[----:B------:R0:W-:Y:S04]  /*11b70*/  STL.64 [R1+0x338], R26 ;  /* 0x0003381a01007387 */ /* 0x0001e80000100a00 */
[----:B0-----:R-:W2:Y:S04]  /*11b80*/  LDL.LU.64 R26, [R1+0x1830] ;  /* 0x00183000011a7983 */ /* 0x001ea80000300a00 */
[----:B------:R-:W2:Y:S04]  /*11b90*/  LDL.LU.64 R24, [R1+0x1828] ;  /* 0x0018280001187983 */ /* 0x000ea80000300a00 */
[----:B------:R-:W3:Y:S04]  /*11ba0*/  LDL.LU R28, [R1+0xc4] ;  /* 0x0000c400011c7983 */ /* 0x000ee80000300800 */
[----:B------:R-:W4:Y:S04]  /*11bb0*/  LDL.LU R29, [R1+0xd0] ;  /* 0x0000d000011d7983 */ /* 0x000f280000300800 */
[----:B------:R-:W4:Y:S04]  /*11bc0*/  LDL.LU R0, [R1+0xcc] ;  /* 0x0000cc0001007983 */ /* 0x000f280000300800 */
[----:B------:R-:W3:Y:S04]  /*11bd0*/  LDL.LU R23, [R1+0xd8] ;  /* 0x0000d80001177983 */ /* 0x000ee80000300800 */
[----:B------:R-:W3:Y:S01]  /*11be0*/  LDL.LU R22, [R1+0xd4] ;  /* 0x0000d40001167983 */ /* 0x000ee20000300800 */
[----:B------:R-:W-:-:S02]  /*11bf0*/  F2FP.F16.E4M3.UNPACK_B R12, R12 ;  /* 0x0000000cff0c723e */ /* 0x000fc400020006ff */
[----:B------:R-:W-:Y:S02]  /*11c00*/  F2FP.F16.E4M3.UNPACK_B R13, R13 ;  /* 0x0000000dff0d723e */ /* 0x000fe400020006ff */
[----:B------:R-:W-:Y:S02]  /*11c10*/  F2FP.F16.E4M3.UNPACK_B R14, R14 ;  /* 0x0000000eff0e723e */ /* 0x000fe400020006ff */
[----:B------:R-:W-:-:S07]  /*11c20*/  F2FP.F16.E4M3.UNPACK_B R15, R15 ;  /* 0x0000000fff0f723e */ /* 0x000fce00020006ff */
[----:B--2---:R-:W-:Y:S01]  /*11c30*/  HMMA.16816.F32 R24, R12, R20, R24 ;  /* 0x000000140c18723c */ /* 0x004fe20000001818 */
[----:B---3--:R-:W-:Y:S04]  /*11c40*/  STL.64 [R1+0x17e0], R22 ;  /* 0x0017e01601007387 */ /* 0x008fe80000100a00 */
[----:B------:R-:W-:-:S14]  /*11c50*/  STL.64 [R1+0x17d8], R20 ;  /* 0x0017d81401007387 */ /* 0x000fdc0000100a00 */
[----:B------:R0:W-:Y:S04]  /*11c60*/  STL.64 [R1+0x16f0], R26 ;  /* 0x0016f01a01007387 */ /* 0x0001e80000100a00 */
[----:B0-----:R-:W2:Y:S04]  /*11c70*/  LDL.LU R26, [R1+0xbc] ;  /* 0x0000bc00011a7983 */ /* 0x001ea80000300800 */
[----:B------:R-:W2:Y:S04]  /*11c80*/  LDL.LU R27, [R1+0xc8] ;  /* 0x0000c800011b7983 */ /* 0x000ea80000300800 */
[----:B------:R0:W-:Y:S04]  /*11c90*/  STL.64 [R1+0x16e8], R24 ;  /* 0x0016e81801007387 */ /* 0x0001e80000100a00 */
[----:B0-----:R-:W3:Y:S04]  /*11ca0*/  LDL.LU R25, [R1+0xc0] ;  /* 0x0000c00001197983 */ /* 0x001ee80000300800 */
[----:B--2---:R-:W-:Y:S04]  /*11cb0*/  STL.64 [R1+0x17f0], R26 ;  /* 0x0017f01a01007387 */ /* 0x004fe80000100a00 */
[----:B---3--:R0:W-:Y:S04]  /*11cc0*/  STL [R1+0x17e8], R25 ;  /* 0x0017e81901007387 */ /* 0x0081e80000100800 */
[----:B0-----:R-:W2:Y:S04]  /*11cd0*/  LDL.LU.64 R24, [R1+0x1e0] ;  /* 0x0001e00001187983 */ /* 0x001ea80000300a00 */
[----:B------:R-:W2:Y:S01]  /*11ce0*/  LDL.LU.64 R26, [R1+0x1e8] ;  /* 0x0001e800011a7983 */ /* 0x000ea20000300a00 */
[----:B------:R-:W-:-:S03]  /*11cf0*/  F2FP.F16.E4M3.UNPACK_B R19, R10 ;  /* 0x0000000aff13723e */ /* 0x000fc600020006ff */
[----:B------:R-:W3:Y:S04]  /*11d00*/  LDL.LU.64 R20, [R1+0x1b0] ;  /* 0x0001b00001147983 */ /* 0x000ee80000300a00 */
[----:B------:R-:W3:Y:S01]  /*11d10*/  LDL.LU.64 R22, [R1+0x1b8] ;  /* 0x0001b80001167983 */ /* 0x000ee20000300a00 */
[----:B--2---:R-:W-:-:S15]  /*11d20*/  HMMA.16816.F32 R24, R12, R18, R24 ;  /* 0x000000120c18723c */ /* 0x004fde0000001818 */
[----:B------:R-:W-:-:S04]  /*11d30*/  NOP ;  /* 0x0000000000007918 */ /* 0x000fc80000000000 */
[----:B------:R-:W-:Y:S04]  /*11d40*/  STL.64 [R1], R24 ;  /* 0x0000001801007387 */ /* 0x000fe80000100a00 */
[----:B------:R-:W-:Y:S04]  /*11d50*/  STL.64 [R1+0x8], R26 ;  /* 0x0000081a01007387 */ /* 0x000fe80000100a00 */
[----:B------:R-:W0:Y:S02]  /*11d60*/  LDSM.16.M88.4 R24, [R16+UR4+0x6000] ;  /* 0x006000041018783b */ /* 0x000e240008000200 */
[----:B0-----:R-:W-:-:S02]  /*11d70*/  IMAD.MOV.U32 R10, RZ, RZ, R24 ;  /* 0x000000ffff0a7224 */ /* 0x001fc400078e0018 */
[----:B------:R-:W-:Y:S01]  /*11d80*/  IMAD.MOV.U32 R11, RZ, RZ, R25 ;  /* 0x000000ffff0b7224 */ /* 0x000fe200078e0019 */
[----:B------:R-:W-:Y:S04]  /*11d90*/  STL.64 [R1+0x340], R24 ;  /* 0x0003401801007387 */ /* 0x000fe80000100a00 */
[----:B------:R-:W-:Y:S04]  /*11da0*/  STL.64 [R1+0x348], R26 ;  /* 0x0003481a01007387 */ /* 0x000fe80000100a00 */
[----:B------:R-:W-:Y:S04]  /*11db0*/  STL.64 [R1+0x1800], R10 ;  /* 0x0018000a01007387 */ /* 0x000fe80000100a00 */
[----:B------:R0:W-:Y:S04]  /*11dc0*/  STL.64 [R1+0x17f8], R8 ;  /* 0x0017f80801007387 */ /* 0x0001e80000100a00 */
[----:B0-----:R-:W2:Y:S04]  /*11dd0*/  LDL.LU.64 R8, [R1+0x2d0] ;  /* 0x0002d00001087983 */ /* 0x001ea80000300a00 */
[----:B------:R-:W2:Y:S01]  /*11de0*/  LDL.LU.64 R10, [R1+0x2d8] ;  /* 0x0002d800010a7983 */ /* 0x000ea20000300a00 */
[----:B------:R-:W-:-:S03]  /*11df0*/  F2FP.F16.E4M3.UNPACK_B R2, R2 ;  /* 0x00000002ff02723e */ /* 0x000fc600020006ff */
[----:B--2---:R-:W-:Y:S04]  /*11e00*/  STL.64 [R1+0x1810], R10 ;  /* 0x0018100a01007387 */ /* 0x004fe80000100a00 */
[----:B------:R0:W-:Y:S04]  /*11e10*/  STL.64 [R1+0x1808], R8 ;  /* 0x0018080801007387 */ /* 0x0001e80000100a00 */
[----:B0-----:R-:W2:Y:S04]  /*11e20*/  LDL.LU.64 R8, [R1+0x360] ;  /* 0x0003600001087983 */ /* 0x001ea80000300a00 */
[----:B------:R-:W2:Y:S01]  /*11e30*/  LDL.LU.64 R10, [R1+0x368] ;  /* 0x00036800010a7983 */ /* 0x000ea20000300a00 */
[----:B------:R-:W-:-:S03]  /*11e40*/  F2FP.F16.E4M3.UNPACK_B R3, R3 ;  /* 0x00000003ff03723e */ /* 0x000fc600020006ff */
[----:B--2---:R-:W-:Y:S04]  /*11e50*/  STL.64 [R1+0x1820], R10 ;  /* 0x0018200a01007387 */ /* 0x004fe80000100a00 */
[----:B------:R3:W-:Y:S04]  /*11e60*/  STL.64 [R1+0x1818], R8 ;  /* 0x0018180801007387 */ /* 0x0007e80000100a00 */
[----:B------:R-:W2:Y:S04]  /*11e70*/  LDL.LU.64 R24, [R1+0x2c0] ;  /* 0x0002c00001187983 */ /* 0x000ea80000300a00 */
[----:B------:R-:W2:Y:S01]  /*11e80*/  LDL.LU.64 R26, [R1+0x2c8] ;  /* 0x0002c800011a7983 */ /* 0x000ea20000300a00 */
[----:B---3--:R-:W-:-:S15]  /*11e90*/  HMMA.16816.F32 R8, R12, R2, R20 ;  /* 0x000000020c08723c */ /* 0x008fde0000001814 */
[----:B------:R-:W-:-:S04]  /*11ea0*/  NOP ;  /* 0x0000000000007918 */ /* 0x000fc80000000000 */
[----:B------:R-:W-:Y:S04]  /*11eb0*/  STL.64 [R1+0x10], R8 ;  /* 0x0000100801007387 */ /* 0x000fe80000100a00 */
[----:B------:R-:W-:Y:S04]  /*11ec0*/  STL.64 [R1+0x18], R10 ;  /* 0x0000180a01007387 */ /* 0x000fe80000100a00 */
[----:B------:R-:W0:Y:S04]  /*11ed0*/  LDSM.16.M88.4 R8, [R16+UR4+0x7000] ;  /* 0x007000041008783b */ /* 0x000e280008000200 */
[----:B------:R-:W3:Y:S04]  /*11ee0*/  LDL.LU.64 R20, [R1+0x2b0] ;  /* 0x0002b00001147983 */ /* 0x000ee80000300a00 */
[----:B------:R-:W3:Y:S04]  /*11ef0*/  LDL.LU.64 R22, [R1+0x2b8] ;  /* 0x0002b80001167983 */ /* 0x000ee80000300a00 */
[----:B0-----:R-:W-:Y:S01]  /*11f00*/  STL.64 [R1+0x350], R8 ;  /* 0x0003500801007387 */ /* 0x001fe20000100a00 */
[----:B------:R-:W-:-:S02]  /*11f10*/  IMAD.MOV.U32 R16, RZ, RZ, R8 ;  /* 0x000000ffff107224 */ /* 0x000fc400078e0008 */
[----:B------:R-:W-:Y:S01]  /*11f20*/  IMAD.MOV.U32 R17, RZ, RZ, R9 ;  /* 0x000000ffff117224 */ /* 0x000fe200078e0009 */
[----:B------:R0:W-:Y:S04]  /*11f30*/  STL.64 [R1+0x358], R10 ;  /* 0x0003580a01007387 */ /* 0x0001e80000100a00 */
[----:B0-----:R-:W2:Y:S04]  /*11f40*/  LDL.LU.64 R10, [R1+0x1820] ;  /* 0x00182000010a7983 */ /* 0x001ea80000300a00 */
[----:B------:R-:W2:Y:S01]  /*11f50*/  LDL.LU.64 R8, [R1+0x1818] ;  /* 0x0018180001087983 */ /* 0x000ea20000300a00 */
[----:B------:R-:W-:-:S02]  /*11f60*/  F2FP.F16.E4M3.UNPACK_B R4, R4 ;  /* 0x00000004ff04723e */ /* 0x000fc400020006ff */
[----:B------:R-:W-:-:S07]  /*11f70*/  F2FP.F16.E4M3.UNPACK_B R5, R5 ;  /* 0x00000005ff05723e */ /* 0x000fce00020006ff */
[----:B--2---:R-:W-:-:S15]  /*11f80*/  HMMA.16816.F32 R8, R12, R4, R8 ;  /* 0x000000040c08723c */ /* 0x004fde0000001808 */
[----:B------:R-:W-:-:S04]  /*11f90*/  NOP ;  /* 0x0000000000007918 */ /* 0x000fc80000000000 */
[----:B------:R-:W-:Y:S04]  /*11fa0*/  STL.64 [R1+0x20], R8 ;  /* 0x0000200801007387 */ /* 0x000fe80000100a00 */
        /* <DEDUP_REMOVED lines=10> */
[----:B------:R-:W3:Y:S04]  /*12050*/  LDL.LU.64 R8, [R1+0x17f8] ;  /* 0x0017f80001087983 */ /* 0x000ee80000300a00 */
[----:B------:R-:W-:Y:S04]  /*12060*/  STL.64 [R1+0x17c0], R6 ;  /* 0x0017c00601007387 */ /* 0x000fe80000100a00 */
[----:B------:R0:W-:Y:S04]  /*12070*/  STL.64 [R1+0x17b8], R4 ;  /* 0x0017b80401007387 */ /* 0x0001e80000100a00 */
[----:B0-----:R-:W4:Y:S04]  /*12080*/  LDL.LU.64 R4, [R1+0x180] ;  /* 0x0001800001047983 */ /* 0x001f280000300a00 */
[----:B------:R-:W4:Y:S01]  /*12090*/  LDL.LU.64 R6, [R1+0x188] ;  /* 0x0001880001067983 */ /* 0x000f220000300a00 */
[----:B------:R-:W-:-:S02]  /*120a0*/  F2FP.F16.E4M3.UNPACK_B R16, R16 ;  /* 0x00000010ff10723e */ /* 0x000fc400020006ff */
[----:B------:R-:W-:Y:S02]  /*120b0*/  F2FP.F16.E4M3.UNPACK_B R17, R17 ;  /* 0x00000011ff11723e */ /* 0x000fe400020006ff */
[----:B--2---:R-:W-:Y:S02]  /*120c0*/  F2FP.F16.E4M3.UNPACK_B R10, R10 ;  /* 0x0000000aff0a723e */ /* 0x004fe400020006ff */
[----:B---3--:R-:W-:Y:S02]  /*120d0*/  F2FP.F16.E4M3.UNPACK_B R8, R8 ;  /* 0x00000008ff08723e */ /* 0x008fe400020006ff */
[----:B------:R-:W-:Y:S02]  /*120e0*/  F2FP.F16.E4M3.UNPACK_B R9, R9 ;  /* 0x00000009ff09723e */ /* 0x000fe400020006ff */
[----:B------:R-:W-:-:S05]  /*120f0*/  F2FP.F16.E4M3.UNPACK_B R11, R11 ;  /* 0x0000000bff0b723e */ /* 0x000fca00020006ff */
[C---:B------:R-:W-:Y:S08]  /*12100*/  HMMA.16816.F32 R24, R12.reuse, R8, R24 ;  /* 0x000000080c18723c */ /* 0x040ff00000001818 */
[C---:B------:R-:W-:Y:S08]  /*12110*/  HMMA.16816.F32 R20, R12.reuse, R10, R20 ;  /* 0x0000000a0c14723c */ /* 0x040ff00000001814 */
[----:B----4-:R-:W-:Y:S03]  /*12120*/  HMMA.16816.F32 R4, R12, R16, R4 ;  /* 0x000000100c04723c */ /* 0x010fe60000001804 */
[----:B------:R-:W-:Y:S04]  /*12130*/  STL.64 [R1+0x60], R24 ;  /* 0x0000601801007387 */ /* 0x000fe80000100a00 */
[----:B------:R0:W-:Y:S04]  /*12140*/  STL.64 [R1+0x68], R26 ;  /* 0x0000681a01007387 */ /* 0x0001e80000100a00 */
[----:B0-----:R-:W2:Y:S04]  /*12150*/  LDL.LU.64 R26, [R1+0x17f0] ;  /* 0x0017f000011a7983 */ /* 0x001ea80000300a00 */
[----:B------:R-:W3:Y:S04]  /*12160*/  LDL.LU R25, [R1+0x17e8] ;  /* 0x0017e80001197983 */ /* 0x000ee80000300800 */
[----:B------:R-:W-:Y:S04]  /*12170*/  STL.64 [R1+0xe0], R20 ;  /* 0x0000e01401007387 */ /* 0x000fe80000100a00 */
[----:B------:R0:W-:Y:S04]  /*12180*/  STL.64 [R1+0xe8], R22 ;  /* 0x0000e81601007387 */ /* 0x0001e80000100a00 */
[----:B0-----:R-:W4:Y:S04]  /*12190*/  LDL.LU.64 R22, [R1+0x17e0] ;  /* 0x0017e00001167983 */ /* 0x001f280000300a00 */
[----:B------:R-:W4:Y:S04]  /*121a0*/  LDL.LU.64 R20, [R1+0x17d8] ;  /* 0x0017d80001147983 */ /* 0x000f280000300a00 */
[----:B------:R-:W-:Y:S04]  /*121b0*/  STL.64 [R1+0x17b0], R10 ;  /* 0x0017b00a01007387 */ /* 0x000fe80000100a00 */
[----:B------:R-:W-:Y:S04]  /*121c0*/  STL.64 [R1+0x17a8], R8 ;  /* 0x0017a80801007387 */ /* 0x000fe80000100a00 */
[----:B------:R0:W-:Y:S04]  /*121d0*/  STL.64 [R1+0x50], R4 ;  /* 0x0000500401007387 */ /* 0x0001e80000100a00 */
[----:B------:R1:W-:Y:S04]  /*121e0*/  STL.64 [R1+0x58], R6 ;  /* 0x0000580601007387 */ /* 0x0003e80000100a00 */
[----:B0-----:R-:W4:Y:S04]  /*121f0*/  LDL.LU.64 R4, [R1+0x280] ;  /* 0x0002800001047983 */ /* 0x001f280000300a00 */
[----:B-1----:R-:W4:Y:S01]  /*12200*/  LDL.LU.64 R6, [R1+0x288] ;  /* 0x0002880001067983 */ /* 0x002f220000300a00 */
[----:B--2---:R-:W-:-:S02]  /*12210*/  IMAD R13, R28, 0x100, R27 ;  /* 0x000001001c0d7824 */ /* 0x004fc400078e021b */
[----:B---3--:R-:W-:Y:S01]  /*12220*/  IMAD R12, R26, 0x100, R25 ;  /* 0x000001001a0c7824 */ /* 0x008fe200078e0219 */
[----:B----4-:R-:W-:Y:S04]  /*12230*/  STL.64 [R1+0x17d0], R6 ;  /* 0x0017d00601007387 */ /* 0x010fe80000100a00 */
[----:B------:R0:W-:Y:S04]  /*12240*/  STL.64 [R1+0x17c8], R4 ;  /* 0x0017c80401007387 */ /* 0x0001e80000100a00 */
[----:B0-----:R-:W2:Y:S04]  /*12250*/  LDL.LU.64 R4, [R1+0x290] ;  /* 0x0002900001047983 */ /* 0x001ea80000300a00 */
[----:B------:R-:W2:Y:S04]  /*12260*/  LDL.LU.64 R6, [R1+0x298] ;  /* 0x0002980001067983 */ /* 0x000ea80000300a00 */
[----:B------:R-:W3:Y:S04]  /*12270*/  LDL.LU.64 R8, [R1+0x270] ;  /* 0x0002700001087983 */ /* 0x000ee80000300a00 */
[----:B------:R-:W3:Y:S04]  /*12280*/  LDL.LU.64 R10, [R1+0x278] ;  /* 0x00027800010a7983 */ /* 0x000ee80000300a00 */
[----:B------:R-:W4:Y:S04]  /*12290*/  LDL.LU R24, [R1+0x374] ;  /* 0x0003740001187983 */ /* 0x000f280000300800 */
[----:B------:R-:W4:Y:S04]  /*122a0*/  LDL.LU R25, [R1+0x370] ;  /* 0x0003700001197983 */ /* 0x000f280000300800 */
[----:B------:R-:W2:Y:S04]  /*122b0*/  LDL.LU R26, [R1+0x37c] ;  /* 0x00037c00011a7983 */ /* 0x000ea80000300800 */
[----:B------:R-:W2:Y:S01]  /*122c0*/  LDL.LU R27, [R1+0x378] ;  /* 0x00037800011b7983 */ /* 0x000ea20000300800 */
[----:B------:R-:W-:-:S02]  /*122d0*/  IMAD R14, R0, 0x100, R29 ;  /* 0x00000100000e7824 */ /* 0x000fc400078e021d */
[----:B------:R-:W-:Y:S01]  /*122e0*/  IMAD R15, R22, 0x100, R23 ;  /* 0x00000100160f7824 */ /* 0x000fe200078e0217 */
[----:B------:R-:W-:Y:S01]  /*122f0*/  F2FP.F16.E4M3.UNPACK_B R12, R12 ;  /* 0x0000000cff0c723e */ /* 0x000fe200020006ff */
[----:B--2---:R-:W-:Y:S04]  /*12300*/  STL.64 [R1+0x1790], R26 ;  /* 0x0017901a01007387 */ /* 0x004fe80000100a00 */
[----:B----4-:R0:W-:Y:S04]  /*12310*/  STL.64 [R1+0x1788], R24 ;  /* 0x0017881801007387 */ /* 0x0101e80000100a00 */
[----:B0-----:R-:W2:Y:S04]  /*12320*/  LDL.LU.64 R24, [R1+0x2a0] ;  /* 0x0002a00001187983 */ /* 0x001ea80000300a00 */
[----:B------:R-:W2:Y:S01]  /*12330*/  LDL.LU.64 R26, [R1+0x2a8] ;  /* 0x0002a800011a7983 */ /* 0x000ea20000300a00 */
[----:B------:R-:W-:-:S02]  /*12340*/  F2FP.F16.E4M3.UNPACK_B R13, R13 ;  /* 0x0000000dff0d723e */ /* 0x000fc400020006ff */
[----:B------:R-:W-:Y:S02]  /*12350*/  F2FP.F16.E4M3.UNPACK_B R14, R14 ;  /* 0x0000000eff0e723e */ /* 0x000fe400020006ff */
[----:B------:R-:W-:-:S07]  /*12360*/  F2FP.F16.E4M3.UNPACK_B R15, R15 ;  /* 0x0000000fff0f723e */ /* 0x000fce00020006ff */
[----:B--2---:R-:W-:-:S15]  /*12370*/  HMMA.16816.F32 R24, R12, R20, R24 ;  /* 0x000000140c18723c */ /* 0x004fde0000001818 */
[----:B------:R-:W-:-:S04]  /*12380*/  NOP ;  /* 0x0000000000007918 */ /* 0x000fc80000000000 */
[----:B------:R0:W-:Y:S04]  /*12390*/  STL.64 [R1+0xd0], R24 ;  /* 0x0000d01801007387 */ /* 0x0001e80000100a00 */
[----:B------:R1:W-:Y:S04]  /*123a0*/  STL.64 [R1+0xd8], R26 ;  /* 0x0000d81a01007387 */ /* 0x0003e80000100a00 */
[----:B0-----:R-:W2:Y:S04]  /*123b0*/  LDL.LU.64 R24, [R1+0x240] ;  /* 0x0002400001187983 */ /* 0x001ea80000300a00 */
[----:B-1----:R-:W4:Y:S01]  /*123c0*/  LDL.LU.64 R26, [R1+0x248] ;  /* 0x00024800011a7983 */ /* 0x002f220000300a00 */
[C---:B------:R-:W-:Y:S03]  /*123d0*/  HMMA.16816.F32 R4, R12.reuse, R18, R4 ;  /* 0x000000120c04723c */ /* 0x040fe60000001804 */
[----:B----4-:R-:W-:Y:S04]  /*123e0*/  STL.64 [R1+0x17a0], R26 ;  /* 0x0017a01a01007387 */ /* 0x010fe80000100a00 */
[----:B--2---:R0:W-:Y:S04]  /*123f0*/  STL.64 [R1+0x1798], R24 ;  /* 0x0017981801007387 */ /* 0x0041e80000100a00 */
[----:B0-----:R-:W2:Y:S04]  /*12400*/  LDL.LU.64 R24, [R1+0x250] ;  /* 0x0002500001187983 */ /* 0x001ea80000300a00 */
[----:B------:R-:W2:Y:S04]  /*12410*/  LDL.LU.64 R26, [R1+0x258] ;  /* 0x00025800011a7983 */ /* 0x000ea80000300a00 */
[----:B------:R-:W-:Y:S04]  /*12420*/  STL [R1+0x1784], R20 ;  /* 0x0017841401007387 */ /* 0x000fe80000100800 */
[----:B------:R0:W-:Y:S04]  /*12430*/  STL [R1+0x1780], R21 ;  /* 0x0017801501007387 */ /* 0x0001e80000100800 */
[----:B0-----:R-:W4:Y:S04]  /*12440*/  LDL.LU.64 R20, [R1+0x260] ;  /* 0x0002600001147983 */ /* 0x001f280000300a00 */
[----:B------:R-:W4:Y:S04]  /*12450*/  LDL.LU.64 R22, [R1+0x268] ;  /* 0x0002680001167983 */ /* 0x000f280000300a00 */
[----:B------:R-:W-:Y:S04]  /*12460*/  STL.64 [R1+0xc0], R4 ;  /* 0x0000c00401007387 */ /* 0x000fe80000100a00 */
[----:B------:R0:W-:Y:S04]  /*12470*/  STL.64 [R1+0xc8], R6 ;  /* 0x0000c80601007387 */ /* 0x0001e80000100a00 */
[----:B0-----:R-:W2:Y:S04]  /*12480*/  LDL.LU.64 R6, [R1+0x17d0] ;  /* 0x0017d00001067983 */ /* 0x001ea80000300a00 */
[----:B------:R-:W2:Y:S02]  /*12490*/  LDL.LU.64 R4, [R1+0x17c8] ;  /* 0x0017c80001047983 */ /* 0x000ea40000300a00 */
[----:B--2---:R-:W-:-:S15]  /*124a0*/  HMMA.16816.F32 R4, R12, R2, R4 ;  /* 0x000000020c04723c */ /* 0x004fde0000001804 */
[----:B------:R-:W-:-:S04]  /*124b0*/  NOP ;  /* 0x0000000000007918 */ /* 0x000fc80000000000 */
[----:B------:R-:W-:Y:S04]  /*124c0*/  STL.64 [R1+0xb0], R4 ;  /* 0x0000b00401007387 */ /* 0x000fe80000100a00 */
[----:B------:R0:W-:Y:S04]  /*124d0*/  STL.64 [R1+0xb8], R6 ;  /* 0x0000b80601007387 */ /* 0x0001e80000100a00 */
[----:B0-----:R-:W4:Y:S04]  /*124e0*/  LDL.LU.64 R6, [R1+0x17c0] ;  /* 0x0017c00001067983 */ /* 0x001f280000300a00 */
[----:B------:R-:W3:Y:S02]  /*124f0*/  LDL.LU.64 R4, [R1+0x17b8] ;  /* 0x0017b80001047983 */ /* 0x000ee40000300a00 */
[----:B---3--:R-:W-:-:S15]  /*12500*/  HMMA.16816.F32 R8, R12, R4, R8 ;  /* 0x000000040c08723c */ /* 0x008fde0000001808 */
[----:B------:R-:W-:-:S04]  /*12510*/  NOP ;  /* 0x0000000000007918 */ /* 0x000fc80000000000 */
[----:B------:R-:W-:Y:S04]  /*12520*/  STL.64 [R1+0xa0], R8 ;  /* 0x0000a00801007387 */ /* 0x000fe80000100a00 */
[----:B------:R0:W-:Y:S04]  /*12530*/  STL.64 [R1+0xa8], R10 ;  /* 0x0000a80a01007387 */ /* 0x0001e80000100a00 */
[----:B0-----:R-:W2:Y:S04]  /*12540*/  LDL.LU.64 R10, [R1+0x17b0] ;  /* 0x0017b000010a7983 */ /* 0x001ea80000300a00 */
[----:B------:R-:W3:Y:S01]  /*12550*/  LDL.LU.64 R8, [R1+0x17a8] ;  /* 0x0017a80001087983 */ /* 0x000ee20000300a00 */
[----:B----4-:R-:W-:-:S15]  /*12560*/  HMMA.16816.F32 R20, R12, R6, R20 ;  /* 0x000000060c14723c */ /* 0x010fde0000001814 */
[----:B------:R-:W-:-:S04]  /*12570*/  NOP ;  /* 0x0000000000007918 */ /* 0x000fc80000000000 */
[----:B------:R0:W-:Y:S04]  /*12580*/  STL.64 [R1+0x90], R20 ;  /* 0x0000901401007387 */ /* 0x0001e80000100a00 */
[----:B------:R-:W-:Y:S04]  /*12590*/  STL.64 [R1+0x98], R22 ;  /* 0x0000981601007387 */ /* 0x000fe80000100a00 */
[----:B0-----:R-:W4:Y:S04]  /*125a0*/  LDL.LU R20, [R1+0x384] ;  /* 0x0003840001147983 */ /* 0x001f280000300800 */
[----:B------:R-:W2:Y:S04]  /*125b0*/  LDL.LU R21, [R1+0x38c] ;  /* 0x00038c0001157983 */ /* 0x000ea80000300800 */
[----:B------:R-:W-:Y:S04]  /*125c0*/  STL.64 [R1+0x1768], R6 ;  /* 0x0017680601007387 */ /* 0x000fe80000100a00 */
[----:B------:R0:W-:Y:S04]  /*125d0*/  STL.64 [R1+0x1760], R4 ;  /* 0x0017600401007387 */ /* 0x0001e80000100a00 */
[----:B0-----:R-:W2:Y:S04]  /*125e0*/  LDL.LU.64 R4, [R1+0x100] ;  /* 0x0001000001047983 */ /* 0x001ea80000300a00 */
[----:B------:R-:W2:Y:S04]  /*125f0*/  LDL.LU.64 R6, [R1+0x108] ;  /* 0x0001080001067983 */ /* 0x000ea80000300a00 */
[----:B------:R-:W2:Y:S04]  /*12600*/  LDL.LU R28, [R1+0x390] ;  /* 0x00039000011c7983 */ /* 0x000ea80000300800 */
[----:B------:R-:W2:Y:S04]  /*12610*/  LDL.LU R29, [R1+0x398] ;  /* 0x00039800011d7983 */ /* 0x000ea80000300800 */
[----:B------:R-:W2:Y:S01]  /*12620*/  LDL.LU R22, [R1+0x3a4] ;  /* 0x0003a40001167983 */ /* 0x000ea20000300800 */
[----:B---3--:R-:W-:-:S15]  /*12630*/  HMMA.16816.F32 R24, R12, R8, R24 ;  /* 0x000000080c18723c */ /* 0x008fde0000001818 */
[----:B------:R-:W-:-:S04]  /*12640*/  NOP ;  /* 0x0000000000007918 */ /* 0x000fc80000000000 */
[----:B------:R-:W-:Y:S04]  /*12650*/  STL.64 [R1+0x80], R24 ;  /* 0x0000801801007387 */ /* 0x000fe80000100a00 */
[----:B------:R0:W-:Y:S04]  /*12660*/  STL.64 [R1+0x88], R26 ;  /* 0x0000881a01007387 */ /* 0x0001e80000100a00 */
[----:B0-----:R-:W2:Y:S04]  /*12670*/  LDL.LU.64 R26, [R1+0x17a0] ;  /* 0x0017a000011a7983 */ /* 0x001ea80000300a00 */
[----:B------:R-:W2:Y:S04]  /*12680*/  LDL.LU.64 R24, [R1+0x1798] ;  /* 0x0017980001187983 */ /* 0x000ea80000300a00 */
[----:B------:R-:W3:Y:S04]  /*12690*/  LDL.LU R0, [R1+0x3b0] ;  /* 0x0003b00001007983 */ /* 0x000ee80000300800 */
[----:B------:R-:W3:Y:S01]  /*126a0*/  LDL.LU R23, [R1+0x3ac] ;  /* 0x0003ac0001177983 */ /* 0x000ee20000300800 */
[----:B--2---:R-:W-:-:S15]  /*126b0*/  HMMA.16816.F32 R24, R12, R10, R24 ;  /* 0x0000000a0c18723c */ /* 0x004fde0000001818 */
[----:B------:R-:W-:-:S04]  /*126c0*/  NOP ;  /* 0x0000000000007918 */ /* 0x000fc80000000000 */
[----:B------:R-:W-:Y:S04]  /*126d0*/  STL.64 [R1+0x70], R24 ;  /* 0x0000701801007387 */ /* 0x000fe80000100a00 */
[----:B------:R0:W-:Y:S04]  /*126e0*/  STL.64 [R1+0x78], R26 ;  /* 0x0000781a01007387 */ /* 0x0001e80000100a00 */
[----:B0-----:R-:W2:Y:S04]  /*126f0*/  LDL.LU.64 R26, [R1+0x1790] ;  /* 0x00179000011a7983 */ /* 0x001ea80000300a00 */
[----:B------:R-:W3:Y:S01]  /*12700*/  LDL.LU.64 R24, [R1+0x1788] ;  /* 0x0017880001187983 */ /* 0x000ee20000300a00 */
[----:B------:R-:W-:Y:S03]  /*12710*/  HMMA.16816.F32 R4, R12, R16, R4 ;  /* 0x000000100c04723c */ /* 0x000fe60000001804 */
[----:B------:R-:W-:Y:S04]  /*12720*/  STL.64 [R1+0x1748], R10 ;  /* 0x0017480a01007387 */ /* 0x000fe80000100a00 */
[----:B------:R-:W-:Y:S04]  /*12730*/  STL.64 [R1+0x1740], R8 ;  /* 0x0017400801007387 */ /* 0x000fe80000100a00 */
[----:B------:R-:W4:Y:S04]  /*12740*/  LDL.LU R14, [R1+0x380] ;  /* 0x00038000010e7983 */ /* 0x000f280000300800 */
[----:B------:R-:W4:Y:S04]  /*12750*/  LDL.LU R15, [R1+0x388] ;  /* 0x00038800010f7983 */ /* 0x000f280000300800 */
[----:B------:R-:W-:Y:S04]  /*12760*/  STL.64 [R1+0x40], R4 ;  /* 0x0000400401007387 */ /* 0x000fe80000100a00 */
[----:B------:R-:W-:Y:S04]  /*12770*/  STL.64 [R1+0x48], R6 ;  /* 0x0000480601007387 */ /* 0x000fe80000100a00 */
[----:B------:R-:W-:Y:S04]  /*12780*/  STL.64 [R1+0x1778], R18 ;  /* 0x0017781201007387 */ /* 0x000fe80000100a00 */
[----:B------:R0:W-:Y:S04]  /*12790*/  STL.64 [R1+0x1770], R16 ;  /* 0x0017701001007387 */ /* 0x0001e80000100a00 */
[----:B0-----:R-:W4:Y:S04]  /*127a0*/  LDL.LU.64 R16, [R1+0xf0] ;  /* 0x0000f00001107983 */ /* 0x001f280000300a00 */
[----:B------:R-:W4:Y:S04]  /*127b0*/  LDL.LU.64 R18, [R1+0xf8] ;  /* 0x0000f80001127983 */ /* 0x000f280000300a00 */
[----:B------:R-:W4:Y:S04]  /*127c0*/  LDL.LU.64 R4, [R1+0x230] ;  /* 0x0002300001047983 */ /* 0x000f280000300a00 */
[----:B------:R-:W4:Y:S01]  /*127d0*/  LDL.LU.64 R6, [R1+0x238] ;  /* 0x0002380001067983 */ /* 0x000f220000300a00 */
[----:B--2---:R-:W-:-:S02]  /*127e0*/  IMAD R13, R27, 0x100, R26 ;  /* 0x000001001b0d7824 */ /* 0x004fc400078e021a */
[----:B---3--:R-:W-:Y:S02]  /*127f0*/  IMAD R12, R25, 0x100, R24 ;  /* 0x00000100190c7824 */ /* 0x008fe400078e0218 */
[----:B------:R-:W2:Y:S04]  /*12800*/  LDL.LU.64 R24, [R1+0x130] ;  /* 0x0001300001187983 */ /* 0x000ea80000300a00 */
[----:B------:R-:W2:Y:S04]  /*12810*/  LDL.LU.64 R26, [R1+0x138] ;  /* 0x00013800011a7983 */ /* 0x000ea80000300a00 */
[----:B------:R-:W3:Y:S04]  /*12820*/  LDL.LU.64 R8, [R1+0x160] ;  /* 0x0001600001087983 */ /* 0x000ee80000300a00 */
[----:B------:R-:W2:Y:S01]  /*12830*/  LDL.LU.64 R10, [R1+0x168] ;  /* 0x00016800010a7983 */ /* 0x000ea20000300a00 */
[----:B----4-:R-:W-:-:S02]  /*12840*/  IMAD R14, R14, 0x100, R20 ;  /* 0x000001000e0e7824 */ /* 0x010fc400078e0214 */
[----:B------:R-:W-:Y:S01]  /*12850*/  IMAD R15, R15, 0x100, R21 ;  /* 0x000001000f0f7824 */ /* 0x000fe200078e0215 */
[----:B--2---:R-:W-:Y:S04]  /*12860*/  STL.64 [R1+0x1758], R10 ;  /* 0x0017580a01007387 */ /* 0x004fe80000100a00 */
[----:B---3--:R0:W-:Y:S04]  /*12870*/  STL.64 [R1+0x1750], R8 ;  /* 0x0017500801007387 */ /* 0x0081e80000100a00 */
[----:B0-----:R-:W2:Y:S04]  /*12880*/  LDL.LU.64 R8, [R1+0x140] ;  /* 0x0001400001087983 */ /* 0x001ea80000300a00 */
[----:B------:R-:W2:Y:S04]  /*12890*/  LDL.LU.64 R10, [R1+0x148] ;  /* 0x00014800010a7983 */ /* 0x000ea80000300a00 */
[----:B------:R-:W3:Y:S04]  /*128a0*/  LDL.LU R20, [R1+0x1784] ;  /* 0x0017840001147983 */ /* 0x000ee80000300800 */
[----:B------:R-:W3:Y:S01]  /*128b0*/  LDL.LU R21, [R1+0x1780] ;  /* 0x0017800001157983 */ /* 0x000ee20000300800 */
[----:B------:R-:W-:-:S02]  /*128c0*/  F2FP.F16.E4M3.UNPACK_B R12, R12 ;  /* 0x0000000cff0c723e */ /* 0x000fc400020006ff */
[----:B------:R-:W-:Y:S02]  /*128d0*/  F2FP.F16.E4M3.UNPACK_B R13, R13 ;  /* 0x0000000dff0d723e */ /* 0x000fe400020006ff */
[----:B------:R-:W-:Y:S02]  /*128e0*/  F2FP.F16.E4M3.UNPACK_B R14, R14 ;  /* 0x0000000eff0e723e */ /* 0x000fe400020006ff */
[----:B------:R-:W-:-:S07]  /*128f0*/  F2FP.F16.E4M3.UNPACK_B R15, R15 ;  /* 0x0000000fff0f723e */ /* 0x000fce00020006ff */
[----:B---3--:R-:W-:-:S15]  /*12900*/  HMMA.16816.F32 R16, R12, R20, R16 ;  /* 0x000000140c10723c */ /* 0x008fde0000001810 */
[----:B------:R-:W-:-:S04]  /*12910*/  NOP ;  /* 0x0000000000007918 */ /* 0x000fc80000000000 */
[----:B------:R-:W-:Y:S04]  /*12920*/  STL.64 [R1+0xf0], R16 ;  /* 0x0000f01001007387 */ /* 0x000fe80000100a00 */
[----:B------:R0:W-:Y:S04]  /*12930*/  STL.64 [R1+0xf8], R18 ;  /* 0x0000f81201007387 */ /* 0x0001e80000100a00 */
[----:B0-----:R-:W3:Y:S04]  /*12940*/  LDL.LU.64 R18, [R1+0x1778] ;  /* 0x0017780001127983 */ /* 0x001ee80000300a00 */
[----:B------:R-:W4:Y:S04]  /*12950*/  LDL.LU.64 R16, [R1+0x1770] ;  /* 0x0017700001107983 */ /* 0x000f280000300a00 */
[----:B------:R-:W-:Y:S04]  /*12960*/  STL.64 [R1+0x1738], R22 ;  /* 0x0017381601007387 */ /* 0x000fe80000100a00 */
[----:B------:R0:W-:Y:S04]  /*12970*/  STL.64 [R1+0x1730], R20 ;  /* 0x0017301401007387 */ /* 0x0001e80000100a00 */
[----:B0-----:R-:W2:Y:S04]  /*12980*/  LDL.LU.64 R20, [R1+0x1f0] ;  /* 0x0001f00001147983 */ /* 0x001ea80000300a00 */
[----:B------:R-:W2:Y:S01]  /*12990*/  LDL.LU.64 R22, [R1+0x1f8] ;  /* 0x0001f80001167983 */ /* 0x000ea20000300a00 */
[----:B---3--:R-:W-:-:S15]  /*129a0*/  HMMA.16816.F32 R4, R12, R18, R4 ;  /* 0x000000120c04723c */ /* 0x008fde0000001804 */
[----:B------:R-:W-:-:S04]  /*129b0*/  NOP ;  /* 0x0000000000007918 */ /* 0x000fc80000000000 */
[----:B------:R-:W-:Y:S04]  /*129c0*/  STL.64 [R1+0x100], R4 ;  /* 0x0001000401007387 */ /* 0x000fe80000100a00 */
[----:B------:R0:W-:Y:S04]  /*129d0*/  STL.64 [R1+0x108], R6 ;  /* 0x0001080601007387 */ /* 0x0001e80000100a00 */
[----:B0-----:R-:W3:Y:S04]  /*129e0*/  LDL.LU.64 R6, [R1+0x1768] ;  /* 0x0017680001067983 */ /* 0x001ee80000300a00 */
[----:B------:R-:W2:Y:S01]  /*129f0*/  LDL.LU.64 R4, [R1+0x1760] ;  /* 0x0017600001047983 */ /* 0x000ea20000300a00 */
[----:B------:R-:W-:-:S15]  /*12a00*/  HMMA.16816.F32 R24, R12, R2, R24 ;  /* 0x000000020c18723c */ /* 0x000fde0000001818 */
[----:B------:R-:W-:-:S04]  /*12a10*/  NOP ;  /* 0x0000000000007918 */ /* 0x000fc80000000000 */
[----:B------:R0:W-:Y:S04]  /*12a20*/  STL.64 [R1+0x130], R24 ;  /* 0x0001301801007387 */ /* 0x0001e80000100a00 */
[----:B------:R1:W-:Y:S04]  /*12a30*/  STL.64 [R1+0x138], R26 ;  /* 0x0001381a01007387 */ /* 0x0003e80000100a00 */
[----:B0-----:R-:W4:Y:S04]  /*12a40*/  LDL.LU.64 R24, [R1+0x1a0] ;  /* 0x0001a00001187983 */ /* 0x001f280000300a00 */
[----:B-1----:R-:W4:Y:S01]  /*12a50*/  LDL.LU.64 R26, [R1+0x1a8] ;  /* 0x0001a800011a7983 */ /* 0x002f220000300a00 */
[----:B--2---:R-:W-:-:S15]  /*12a60*/  HMMA.16816.F32 R8, R12, R4, R8 ;  /* 0x000000040c08723c */ /* 0x004fde0000001808 */
[----:B------:R-:W-:-:S04]  /*12a70*/  NOP ;  /* 0x0000000000007918 */ /* 0x000fc80000000000 */
[----:B------:R-:W-:Y:S04]  /*12a80*/  STL.64 [R1+0x140], R8 ;  /* 0x0001400801007387 */ /* 0x000fe80000100a00 */
[----:B------:R0:W-:Y:S04]  /*12a90*/  STL.64 [R1+0x148], R10 ;  /* 0x0001480a01007387 */ /* 0x0001e80000100a00 */
[----:B0-----:R-:W3:Y:S04]  /*12aa0*/  LDL.LU.64 R10, [R1+0x1758] ;  /* 0x00175800010a7983 */ /* 0x001ee80000300a00 */
[----:B------:R-:W3:Y:S02]  /*12ab0*/  LDL.LU.64 R8, [R1+0x1750] ;  /* 0x0017500001087983 */ /* 0x000ee40000300a00 */
[----:B---3--:R-:W-:-:S15]  /*12ac0*/  HMMA.16816.F32 R8, R12, R6, R8 ;  /* 0x000000060c08723c */ /* 0x008fde0000001808 */
[----:B------:R-:W-:-:S04]  /*12ad0*/  NOP ;  /* 0x0000000000007918 */ /* 0x000fc80000000000 */
[----:B------:R-:W-:Y:S04]  /*12ae0*/  STL.64 [R1+0x160], R8 ;  /* 0x0001600801007387 */ /* 0x000fe80000100a00 */
[----:B------:R0:W-:Y:S04]  /*12af0*/  STL.64 [R1+0x168], R10 ;  /* 0x0001680a01007387 */ /* 0x0001e80000100a00 */
[----:B0-----:R-:W2:Y:S04]  /*12b00*/  LDL.LU.64 R10, [R1+0x1748] ;  /* 0x00174800010a7983 */ /* 0x001ea80000300a00 */
[----:B------:R-:W3:Y:S04]  /*12b10*/  LDL.LU.64 R8, [R1+0x1740] ;  /* 0x0017400001087983 */ /* 0x000ee80000300a00 */
[----:B------:R-:W-:Y:S04]  /*12b20*/  STL.64 [R1+0x1728], R6 ;  /* 0x0017280601007387 */ /* 0x000fe80000100a00 */
[----:B------:R0:W-:Y:S04]  /*12b30*/  STL.64 [R1+0x1720], R4 ;  /* 0x0017200401007387 */ /* 0x0001e80000100a00 */
[----:B0-----:R-:W3:Y:S04]  /*12b40*/  LDL.LU.64 R4, [R1+0x210] ;  /* 0x0002100001047983 */ /* 0x001ee80000300a00 */
[----:B------:R-:W3:Y:S01]  /*12b50*/  LDL.LU.64 R6, [R1+0x218] ;  /* 0x0002180001067983 */ /* 0x000ee20000300a00 */
[C---:B--2---:R-:W-:Y:S08]  /*12b60*/  HMMA.16816.F32 R20, R12.reuse, R10, R20 ;  /* 0x0000000a0c14723c */ /* 0x044ff00000001814 */
[----:B---3--:R-:W-:-:S15]  /*12b70*/  HMMA.16816.F32 R4, R12, R8, R4 ;  /* 0x000000080c04723c */ /* 0x008fde0000001804 */
[----:B------:R-:W-:-:S04]  /*12b80*/  NOP ;  /* 0x0000000000007918 */ /* 0x000fc80000000000 */
[----:B------:R0:W-:Y:S04]  /*12b90*/  STL.64 [R1+0x180], R4 ;  /* 0x0001800401007387 */ /* 0x0001e80000100a00 */
[----:B------:R1:W-:Y:S04]  /*12ba0*/  STL.64 [R1+0x188], R6 ;  /* 0x0001880601007387 */ /* 0x0003e80000100a00 */
[----:B0-----:R-:W2:Y:S04]  /*12bb0*/  LDL.LU.64 R4, [R1+0x1d0] ;  /* 0x0001d00001047983 */ /* 0x001ea80000300a00 */
[----:B-1----:R-:W2:Y:S04]  /*12bc0*/  LDL.LU.64 R6, [R1+0x1d8] ;  /* 0x0001d80001067983 */ /* 0x002ea80000300a00 */
[----:B------:R-:W-:Y:S04]  /*12bd0*/  STL.64 [R1+0x1b0], R20 ;  /* 0x0001b01401007387 */ /* 0x000fe80000100a00 */
[----:B------:R0:W-:Y:S04]  /*12be0*/  STL.64 [R1+0x1b8], R22 ;  /* 0x0001b81601007387 */ /* 0x0001e80000100a00 */
[----:B0-----:R-:W3:Y:S04]  /*12bf0*/  LDL.LU.64 R22, [R1+0x1738] ;  /* 0x0017380001167983 */ /* 0x001ee80000300a00 */
[----:B------:R-:W2:Y:S04]  /*12c00*/  LDL.LU.64 R20, [R1+0x1730] ;  /* 0x0017300001147983 */ /* 0x000ea80000300a00 */
[----:B------:R0:W-:Y:S04]  /*12c10*/  STL.64 [R1+0x1710], R10 ;  /* 0x0017100a01007387 */ /* 0x0001e80000100a00 */
[----:B0-----:R-:W2:Y:S04]  /*12c20*/  LDL.LU R10, [R1+0x39c] ;  /* 0x00039c00010a7983 */ /* 0x001ea80000300800 */
[----:B------:R-:W2:Y:S04]  /*12c30*/  LDL.LU R11, [R1+0x3a8] ;  /* 0x0003a800010b7983 */ /* 0x000ea80000300800 */
[----:B------:R0:W-:Y:S04]  /*12c40*/  STL.64 [R1+0x1708], R8 ;  /* 0x0017080801007387 */ /* 0x0001e80000100a00 */
[----:B0-----:R-:W2:Y:S01]  /*12c50*/  LDL.LU R9, [R1+0x394] ;  /* 0x0003940001097983 */ /* 0x001ea20000300800 */
[----:B----4-:R-:W-:Y:S01]  /*12c60*/  HMMA.16816.F32 R24, R12, R16, R24 ;  /* 0x000000100c18723c */ /* 0x010fe20000001818 */
[----:B---3--:R-:W-:-:S05]  /*12c70*/  IMAD R0, R23, 0x100, R0 ;  /* 0x0000010017007824 */ /* 0x008fca00078e0200 */
[----:B------:R-:W-:Y:S01]  /*12c80*/  F2FP.F16.E4M3.UNPACK_B R15, R0 ;  /* 0x00000000ff0f723e */ /* 0x000fe200020006ff */
[----:B--2---:R-:W-:Y:S02]  /*12c90*/  IMAD R29, R29, 0x100, R10 ;  /* 0x000001001d1d7824 */ /* 0x004fe400078e020a */
[----:B------:R-:W-:-:S03]  /*12ca0*/  IMAD R22, R22, 0x100, R11 ;  /* 0x0000010016167824 */ /* 0x000fc600078e020b */
[----:B------:R-:W-:Y:S02]  /*12cb0*/  F2FP.F16.E4M3.UNPACK_B R13, R29 ;  /* 0x0000001dff0d723e */ /* 0x000fe400020006ff */
[----:B------:R-:W-:Y:S01]  /*12cc0*/  F2FP.F16.E4M3.UNPACK_B R14, R22 ;  /* 0x00000016ff0e723e */ /* 0x000fe200020006ff */
[----:B------:R-:W-:Y:S02]  /*12cd0*/  IMAD R28, R28, 0x100, R9 ;  /* 0x000001001c1c7824 */ /* 0x000fe400078e0209 */
[----:B------:R-:W2:Y:S03]  /*12ce0*/  LDL.LU.64 R8, [R1+0x1c0] ;  /* 0x0001c00001087983 */ /* 0x000ea60000300a00 */
[----:B------:R-:W-:Y:S01]  /*12cf0*/  F2FP.F16.E4M3.UNPACK_B R12, R28 ;  /* 0x0000001cff0c723e */ /* 0x000fe200020006ff */
[----:B------:R-:W2:Y:S04]  /*12d00*/  LDL.LU.64 R10, [R1+0x1c8] ;  /* 0x0001c800010a7983 */ /* 0x000ea80000300a00 */
[----:B------:R-:W3:Y:S02]  /*12d10*/  LDL.LU R28, [R1+0x2f0] ;  /* 0x0002f000011c7983 */ /* 0x000ee40000300800 */
[C---:B------:R-:W-:Y:S02]  /*12d20*/  HMMA.16816.F32 R20, R12.reuse, R20, R4 ;  /* 0x000000140c14723c */ /* 0x040fe40000001804 */
[----:B------:R-:W-:Y:S04]  /*12d30*/  STL.64 [R1+0x1a0], R24 ;  /* 0x0001a01801007387 */ /* 0x000fe80000100a00 */
[----:B------:R-:W-:Y:S04]  /*12d40*/  STL.64 [R1+0x1a8], R26 ;  /* 0x0001a81a01007387 */ /* 0x000fe80000100a00 */
[----:B------:R-:W4:Y:S04]  /*12d50*/  LDL.LU R29, [R1+0x2e4] ;  /* 0x0002e400011d7983 */ /* 0x000f280000300800 */
[----:B------:R-:W3:Y:S04]  /*12d60*/  LDL.LU.64 R4, [R1+0x190] ;  /* 0x0001900001047983 */ /* 0x000ee80000300a00 */
[----:B------:R-:W3:Y:S04]  /*12d70*/  LDL.LU.64 R6, [R1+0x198] ;  /* 0x0001980001067983 */ /* 0x000ee80000300a00 */
[----:B------:R0:W-:Y:S04]  /*12d80*/  STL.64 [R1+0x210], R20 ;  /* 0x0002101401007387 */ /* 0x0001e80000100a00 */
[----:B------:R-:W-:Y:S04]  /*12d90*/  STL.64 [R1+0x218], R22 ;  /* 0x0002181601007387 */ /* 0x000fe80000100a00 */
[----:B0-----:R-:W3:Y:S04]  /*12da0*/  LDL.LU R20, [R1+0x3cc] ;  /* 0x0003cc0001147983 */ /* 0x001ee80000300800 */
[----:B------:R-:W3:Y:S01]  /*12db0*/  LDL.LU R21, [R1+0x2e0] ;  /* 0x0002e00001157983 */ /* 0x000ee20000300800 */
[C---:B--2---:R-:W-:Y:S03]  /*12dc0*/  HMMA.16816.F32 R24, R12.reuse, R18, R8 ;  /* 0x000000120c18723c */ /* 0x044fe60000001808 */
[----:B---3--:R0:W-:Y:S04]  /*12dd0*/  STL.64 [R1+0x1718], R20 ;  /* 0x0017181401007387 */ /* 0x0081e80000100a00 */
[----:B0-----:R-:W2:Y:S04]  /*12de0*/  LDL.LU.64 R20, [R1+0x170] ;  /* 0x0001700001147983 */ /* 0x001ea80000300a00 */
[----:B------:R-:W2:Y:S04]  /*12df0*/  LDL.LU.64 R22, [R1+0x178] ;  /* 0x0001780001167983 */ /* 0x000ea80000300a00 */
[----:B------:R-:W3:Y:S04]  /*12e00*/  LDL.LU.64 R8, [R1+0x150] ;  /* 0x0001500001087983 */ /* 0x000ee80000300a00 */
[----:B------:R-:W3:Y:S04]  /*12e10*/  LDL.LU.64 R10, [R1+0x158] ;  /* 0x00015800010a7983 */ /* 0x000ee80000300a00 */
[----:B------:R0:W-:Y:S04]  /*12e20*/  STL.64 [R1+0x200], R24 ;  /* 0x0002001801007387 */ /* 0x0001e80000100a00 */
[----:B------:R1:W-:Y:S04]  /*12e30*/  STL.64 [R1+0x208], R26 ;  /* 0x0002081a01007387 */ /* 0x0003e80000100a00 */
[----:B0-----:R-:W2:Y:S04]  /*12e40*/  LDL.LU.64 R24, [R1+0x110] ;  /* 0x0001100001187983 */ /* 0x001ea80000300a00 */
[----:B-1----:R-:W2:Y:S01]  /*12e50*/  LDL.LU.64 R26, [R1+0x118] ;  /* 0x00011800011a7983 */ /* 0x002ea20000300a00 */
[C---:B------:R-:W-:Y:S03]  /*12e60*/  HMMA.16816.F32 R4, R12.reuse, R2, R4 ;  /* 0x000000020c04723c */ /* 0x040fe60000001804 */
[----:B--2---:R-:W-:Y:S04]  /*12e70*/  STL.64 [R1+0x1700], R26 ;  /* 0x0017001a01007387 */ /* 0x004fe80000100a00 */
[----:B------:R0:W-:Y:S04]  /*12e80*/  STL.64 [R1+0x16f8], R24 ;  /* 0x0016f81801007387 */ /* 0x0001e80000100a00 */
[----:B0-----:R-:W2:Y:S04]  /*12e90*/  LDL.LU.64 R24, [R1+0x120] ;  /* 0x0001200001187983 */ /* 0x001ea80000300a00 */
[----:B------:R-:W2:Y:S04]  /*12ea0*/  LDL.LU.64 R26, [R1+0x128] ;  /* 0x00012800011a7983 */ /* 0x000ea80000300a00 */
[----:B------:R-:W2:Y:S04]  /*12eb0*/  LDL.LU R18, [R1+0x3c4] ;  /* 0x0003c40001127983 */ /* 0x000ea80000300800 */
[----:B------:R-:W2:Y:S04]  /*12ec0*/  LDL.LU R19, [R1+0x3d0] ;  /* 0x0003d00001137983 */ /* 0x000ea80000300800 */
[----:B------:R-:W-:Y:S04]  /*12ed0*/  STL.64 [R1+0x1f0], R4 ;  /* 0x0001f00401007387 */ /* 0x000fe80000100a00 */
[----:B------:R0:W-:Y:S04]  /*12ee0*/  STL.64 [R1+0x1f8], R6 ;  /* 0x0001f80601007387 */ /* 0x0001e80000100a00 */
[----:B0-----:R-:W3:Y:S04]  /*12ef0*/  LDL.LU.64 R6, [R1+0x1728] ;  /* 0x0017280001067983 */ /* 0x001ee80000300a00 */
[----:B------:R-:W2:Y:S04]  /*12f00*/  LDL.LU.64 R4, [R1+0x1720] ;  /* 0x0017200001047983 */ /* 0x000ea80000300a00 */
[----:B------:R-:W3:Y:S04]  /*12f10*/  LDL.LU R2, [R1+0x3b4] ;  /* 0x0003b40001027983 */ /* 0x000ee80000300800 */
[----:B------:R-:W3:Y:S01]  /*12f20*/  LDL.LU R3, [R1+0x3bc] ;  /* 0x0003bc0001037983 */ /* 0x000ee20000300800 */
[C---:B--2---:R-:W-:Y:S08]  /*12f30*/  HMMA.16816.F32 R20, R12.reuse, R4, R20 ;  /* 0x000000040c14723c */ /* 0x044ff00000001814 */
[----:B---3--:R-:W-:Y:S11]  /*12f40*/  HMMA.16816.F32 R8, R12, R6, R8 ;  /* 0x000000060c08723c */ /* 0x008ff60000001808 */
[----:B------:R0:W-:Y:S01]  /*12f50*/  STL.64 [R1+0x1e0], R20 ;  /* 0x0001e01401007387 */ /* 0x0001e20000100a00 */
[----:B------:R-:W-:-:S03]  /*12f60*/  IMAD.MOV.U32 R0, RZ, RZ, R23 ;  /* 0x000000ffff007224 */ /* 0x000fc600078e0017 */
[----:B------:R-:W-:Y:S04]  /*12f70*/  STL [R1+0x1e8], R22 ;  /* 0x0001e81601007387 */ /* 0x000fe80000100800 */
[----:B0-----:R-:W2:Y:S04]  /*12f80*/  LDL.LU.64 R20, [R1+0x1718] ;  /* 0x0017180001147983 */ /* 0x001ea80000300a00 */
[----:B------:R-:W3:Y:S04]  /*12f90*/  LDL.LU R4, [R1+0x3c0] ;  /* 0x0003c00001047983 */ /* 0x000ee80000300800 */
[----:B------:R-:W2:Y:S04]  /*12fa0*/  LDL.LU R5, [R1+0x3c8] ;  /* 0x0003c80001057983 */ /* 0x000ea80000300800 */
[----:B------:R-:W-:Y:S04]  /*12fb0*/  STL [R1+0x1598], R0 ;  /* 0x0015980001007387 */ /* 0x000fe80000100800 */
[----:B------:R-:W-:Y:S04]  /*12fc0*/  STL.64 [R1+0x1d0], R8 ;  /* 0x0001d00801007387 */ /* 0x000fe80000100a00 */
[----:B------:R0:W-:Y:S04]  /*12fd0*/  STL.64 [R1+0x1d8], R10 ;  /* 0x0001d80a01007387 */ /* 0x0001e80000100a00 */
[----:B0-----:R-:W2:Y:S04]  /*12fe0*/  LDL.LU.64 R10, [R1+0x1710] ;  /* 0x00171000010a7983 */ /* 0x001ea80000300a00 */
[----:B------:R-:W2:Y:S04]  /*12ff0*/  LDL.LU.64 R8, [R1+0x1708] ;  /* 0x0017080001087983 */ /* 0x000ea80000300a00 */
[----:B------:R-:W3:Y:S01]  /*13000*/  LDL.LU R7, [R1+0x3b8] ;  /* 0x0003b80001077983 */ /* 0x000ee20000300800 */
[----:B--2---:R-:W-:-:S15]  /*13010*/  HMMA.16816.F32 R24, R12, R8, R24 ;  /* 0x000000080c18723c */ /* 0x004fde0000001818 */
[----:B------:R-:W-:-:S04]  /*13020*/  NOP ;  /* 0x0000000000007918 */ /* 0x000fc80000000000 */
[----:B------:R-:W-:Y:S01]  /*13030*/  IMAD.MOV.U32 R22, RZ, RZ, R26 ;  /* 0x000000ffff167224 */ /* 0x000fe200078e001a */
[----:B------:R0:W-:Y:S01]  /*13040*/  STL [R1+0x1c0], R24 ;  /* 0x0001c01801007387 */ /* 0x0001e20000100800 */
[----:B------:R-:W-:Y:S02]  /*13050*/  IMAD.MOV.U32 R23, RZ, RZ, R27 ;  /* 0x000000ffff177224 */ /* 0x000fe400078e001b */
[----:B------:R-:W-:Y:S01]  /*13060*/  IMAD.MOV.U32 R0, RZ, RZ, R25 ;  /* 0x000000ffff007224 */ /* 0x000fe200078e0019 */
[----:B------:R-:W2:Y:S04]  /*13070*/  LDL.LU.64 R26, [R1+0x1700] ;  /* 0x00170000011a7983 */ /* 0x000ea80000300a00 */
[----:B0-----:R-:W2:Y:S04]  /*13080*/  LDL.LU.64 R24, [R1+0x16f8] ;  /* 0x0016f80001187983 */ /* 0x001ea80000300a00 */
[----:B------:R-:W-:Y:S01]  /*13090*/  STL [R1+0x15c0], R0 ;  /* 0x0015c00001007387 */ /* 0x000fe20000100800 */
[----:B--2---:R-:W-:Y:S03]  /*130a0*/  HMMA.16816.F32 R8, R12, R10, R24 ;  /* 0x0000000a0c08723c */ /* 0x004fe60000001818 */
[----:B------:R-:W2:Y:S04]  /*130b0*/  LDL.LU.64 R26, [R1+0x16f0] ;  /* 0x0016f000011a7983 */ /* 0x000ea80000300a00 */
[----:B------:R-:W2:-:S12]  /*130c0*/  LDL.LU.64 R24, [R1+0x16e8] ;  /* 0x0016e80001187983 */ /* 0x000e980000300a00 */
[----:B------:R0:W-:Y:S04]  /*130d0*/  STL.64 [R1+0x190], R8 ;  /* 0x0001900801007387 */ /* 0x0001e80000100a00 */
[----:B------:R1:W-:Y:S04]  /*130e0*/  STL.64 [R1+0x198], R10 ;  /* 0x0001980a01007387 */ /* 0x0003e80000100a00 */
[----:B0-----:R-:W2:Y:S04]  /*130f0*/  LDL.LU.64 R8, [R1+0x220] ;  /* 0x0002200001087983 */ /* 0x001ea80000300a00 */
[----:B-1----:R-:W2:Y:S01]  /*13100*/  LDL.LU.64 R10, [R1+0x228] ;  /* 0x00022800010a7983 */ /* 0x002ea20000300a00 */
[----:B---3--:R-:W-:-:S02]  /*13110*/  IMAD R3, R3, 0x100, R4 ;  /* 0x0000010003037824 */ /* 0x008fc400078e0204 */
[----:B------:R-:W-:Y:S02]  /*13120*/  IMAD R4, R18, 0x100, R5 ;  /* 0x0000010012047824 */ /* 0x000fe400078e0205 */
[----:B------:R-:W-:Y:S02]  /*13130*/  IMAD R2, R2, 0x100, R7 ;  /* 0x0000010002027824 */ /* 0x000fe400078e0207 */
[----:B------:R-:W-:Y:S01]  /*13140*/  IMAD R5, R20, 0x100, R19 ;  /* 0x0000010014057824 */ /* 0x000fe200078e0213 */
[----:B------:R-:W-:Y:S02]  /*13150*/  F2FP.F16.E4M3.UNPACK_B R20, R21.H1 ;  /* 0x00000015ff14723e */ /* 0x000fe400030006ff */
[----:B----4-:R-:W-:Y:S02]  /*13160*/  F2FP.F16.E4M3.UNPACK_B R21, R29.H1 ;  /* 0x0000001dff15723e */ /* 0x010fe400030006ff */
[----:B------:R-:W-:Y:S01]  /*13170*/  F2FP.F16.E4M3.UNPACK_B R18, R28.H1 ;  /* 0x0000001cff12723e */ /* 0x000fe200030006ff */
[----:B--2---:R-:W-:Y:S01]  /*13180*/  HMMA.16816.F32 R8, R12, R16, R8 ;  /* 0x000000100c08723c */ /* 0x004fe20000001808 */
[----:B------:R-:W-:-:S02]  /*13190*/  F2FP.F16.E4M3.UNPACK_B R12, R2 ;  /* 0x00000002ff0c723e */ /* 0x000fc400020006ff */
[----:B------:R-:W-:Y:S02]  /*131a0*/  F2FP.F16.E4M3.UNPACK_B R13, R3 ;  /* 0x00000003ff0d723e */ /* 0x000fe400020006ff */
[----:B------:R-:W-:Y:S02]  /*131b0*/  F2FP.F16.E4M3.UNPACK_B R14, R4 ;  /* 0x00000004ff0e723e */ /* 0x000fe400020006ff */
[----:B------:R-:W-:-:S07]  /*131c0*/  F2FP.F16.E4M3.UNPACK_B R15, R5 ;  /* 0x00000005ff0f723e */ /* 0x000fce00020006ff */
[----:B------:R-:W-:Y:S05]  /*131d0*/  HMMA.16816.F32 R4, R12, R20, R24 ;  /* 0x000000140c04723c */ /* 0x000fea0000001818 */
[----:B------:R0:W-:Y:S04]  /*131e0*/  STL.64 [R1+0x170], R8 ;  /* 0x0001700801007387 */ /* 0x0001e80000100a00 */
[----:B------:R1:W-:Y:S04]  /*131f0*/  STL.64 [R1+0x178], R10 ;  /* 0x0001780a01007387 */ /* 0x0003e80000100a00 */
[----:B------:R-:W2:Y:S06]  /*13200*/  LDL.LU R24, [R1] ;  /* 0x0000000001187983 */ /* 0x000eac0000300800 */
[----:B------:R-:W-:Y:S04]  /*13210*/  STL.64 [R1+0x230], R4 ;  /* 0x0002300401007387 */ /* 0x000fe80000100a00 */
[----:B------:R-:W-:Y:S04]  /*13220*/  STL.64 [R1+0x238], R6 ;  /* 0x0002380601007387 */ /* 0x000fe80000100a00 */
[----:B------:R-:W2:Y:S04]  /*13230*/  LDL.LU R25, [R1+0x4] ;  /* 0x0000040001197983 */ /* 0x000ea80000300800 */
[----:B------:R-:W2:Y:S04]  /*13240*/  LDL.LU R26, [R1+0x8] ;  /* 0x00000800011a7983 */ /* 0x000ea80000300800 */
[----:B------:R-:W2:Y:S04]  /*13250*/  LDL.LU R27, [R1+0xc] ;  /* 0x00000c00011b7983 */ /* 0x000ea80000300800 */
[----:B------:R-:W3:Y:S04]  /*13260*/  LDL.LU R19, [R1+0x2f4] ;  /* 0x0002f40001137983 */ /* 0x000ee80000300800 */
[----:B------:R-:W4:Y:S04]  /*13270*/  LDL.LU R0, [R1+0x300] ;  /* 0x0003000001007983 */ /* 0x000f280000300800 */
[----:B0-----:R-:W2:Y:S04]  /*13280*/  LDL.LU R9, [R1+0x334] ;  /* 0x0003340001097983 */ /* 0x001ea80000300800 */
[----:B-1----:R-:W2:Y:S04]  /*13290*/  LDL.LU R11, [R1+0x340] ;  /* 0x00034000010b7983 */ /* 0x002ea80000300800 */
[----:B------:R-:W-:Y:S04]  /*132a0*/  STL.64 [R1+0x16a0], R22 ;  /* 0x0016a01601007387 */ /* 0x000fe80000100a00 */
[----:B------:R0:W-:Y:S04]  /*132b0*/  STL.64 [R1+0x1698], R20 ;  /* 0x0016981401007387 */ /* 0x0001e80000100a00 */
[----:B0-----:R-:W3:Y:S04]  /*132c0*/  LDL.LU R20, [R1+0x60] ;  /* 0x0000600001147983 */ /* 0x001ee80000300800 */
[----:B------:R-:W3:Y:S04]  /*132d0*/  LDL.LU R21, [R1+0x64] ;  /* 0x0000640001157983 */ /* 0x000ee80000300800 */
        /* <DEDUP_REMOVED lines=8> */
[----:B--2---:R-:W-:Y:S04]  /*13360*/  STL [R1+0x16d0], R11 ;  /* 0x0016d00b01007387 */ /* 0x004fe80000100800 */
[----:B---3--:R0:W-:Y:S04]  /*13370*/  STL.64 [R1+0x16c8], R8 ;  /* 0x0016c80801007387 */ /* 0x0081e80000100a00 */
[----:B0-----:R-:W2:Y:S04]  /*13380*/  LDL.LU R8, [R1+0x20] ;  /* 0x0000200001087983 */ /* 0x001ea80000300800 */
[----:B------:R-:W2:Y:S04]  /*13390*/  LDL.LU R9, [R1+0x24] ;  /* 0x0000240001097983 */ /* 0x000ea80000300800 */
[----:B------:R-:W3:Y:S04]  /*133a0*/  LDL.LU R10, [R1+0x28] ;  /* 0x00002800010a7983 */ /* 0x000ee80000300800 */
[----:B------:R-:W3:Y:S01]  /*133b0*/  LDL.LU R11, [R1+0x2c] ;  /* 0x00002c00010b7983 */ /* 0x000ee20000300800 */
[----:B------:R-:W-:-:S03]  /*133c0*/  F2FP.F16.E4M3.UNPACK_B R19, R19.H1 ;  /* 0x00000013ff13723e */ /* 0x000fc600030006ff */
[----:B---3--:R-:W-:Y:S04]  /*133d0*/  STL.64 [R1+0x16e0], R10 ;  /* 0x0016e00a01007387 */ /* 0x008fe80000100a00 */
[----:B--2---:R0:W-:Y:S04]  /*133e0*/  STL.64 [R1+0x16d8], R8 ;  /* 0x0016d80801007387 */ /* 0x0041e80000100a00 */
[----:B0-----:R-:W2:Y:S04]  /*133f0*/  LDL.LU R8, [R1+0x10] ;  /* 0x0000100001087983 */ /* 0x001ea80000300800 */
[----:B------:R-:W2:Y:S04]  /*13400*/  LDL.LU R9, [R1+0x14] ;  /* 0x0000140001097983 */ /* 0x000ea80000300800 */
[----:B------:R-:W2:Y:S04]  /*13410*/  LDL.LU R10, [R1+0x18] ;  /* 0x00001800010a7983 */ /* 0x000ea80000300800 */
[----:B------:R-:W2:Y:S01]  /*13420*/  LDL.LU R11, [R1+0x1c] ;  /* 0x00001c00010b7983 */ /* 0x000ea20000300800 */
[----:B------:R-:W-:Y:S01]  /*13430*/  HMMA.16816.F32 R24, R12, R18, R24 ;  /* 0x000000120c18723c */ /* 0x000fe20000001818 */
[----:B----4-:R-:W-:-:S02]  /*13440*/  F2FP.F16.E4M3.UNPACK_B R2, R0.H1 ;  /* 0x00000000ff02723e */ /* 0x010fc400030006ff */
[----:B------:R-:W-:Y:S01]  /*13450*/  F2FP.F16.E4M3.UNPACK_B R3, R16.H1 ;  /* 0x00000010ff03723e */ /* 0x000fe200030006ff */
[----:B------:R-:W-:Y:S04]  /*13460*/  STL.64 [R1+0x16c0], R22 ;  /* 0x0016c01601007387 */ /* 0x000fe80000100a00 */
[----:B------:R0:W-:Y:S04]  /*13470*/  STL.64 [R1+0x16b8], R20 ;  /* 0x0016b81401007387 */ /* 0x0001e80000100a00 */
[----:B0-----:R-:W3:Y:S04]  /*13480*/  LDL.LU R20, [R1+0x30] ;  /* 0x0000300001147983 */ /* 0x001ee80000300800 */
[----:B------:R-:W3:Y:S04]  /*13490*/  LDL.LU R21, [R1+0x34] ;  /* 0x0000340001157983 */ /* 0x000ee80000300800 */
[----:B------:R-:W3:Y:S04]  /*134a0*/  LDL.LU R22, [R1+0x38] ;  /* 0x0000380001167983 */ /* 0x000ee80000300800 */
[----:B------:R-:W3:Y:S04]  /*134b0*/  LDL.LU R23, [R1+0x3c] ;  /* 0x00003c0001177983 */ /* 0x000ee80000300800 */
[----:B------:R-:W4:Y:S04]  /*134c0*/  LDL.LU R0, [R1+0x344] ;  /* 0x0003440001007983 */ /* 0x000f280000300800 */
[----:B------:R0:W-:Y:S04]  /*134d0*/  STL.64 [R1+0x250], R24 ;  /* 0x0002501801007387 */ /* 0x0001e80000100a00 */
[----:B------:R1:W-:Y:S04]  /*134e0*/  STL.64 [R1+0x258], R26 ;  /* 0x0002581a01007387 */ /* 0x0003e80000100a00 */
[----:B0-----:R-:W3:Y:S04]  /*134f0*/  LDL.LU R24, [R1+0xe0] ;  /* 0x0000e00001187983 */ /* 0x001ee80000300800 */
[----:B------:R-:W4:Y:S04]  /*13500*/  LDL.LU R25, [R1+0xe4] ;  /* 0x0000e40001197983 */ /* 0x000f280000300800 */
[----:B-1----:R-:W4:Y:S04]  /*13510*/  LDL.LU R26, [R1+0xe8] ;  /* 0x0000e800011a7983 */ /* 0x002f280000300800 */
[----:B------:R-:W4:Y:S04]  /*13520*/  LDL.LU R27, [R1+0xec] ;  /* 0x0000ec00011b7983 */ /* 0x000f280000300800 */
[----:B------:R-:W4:Y:S04]  /*13530*/  LDL.LU R17, [R1+0x350] ;  /* 0x0003500001117983 */ /* 0x000f280000300800 */
[----:B------:R-:W-:Y:S04]  /*13540*/  STL [R1+0x16ac], R18 ;  /* 0x0016ac1201007387 */ /* 0x000fe80000100800 */
[----:B------:R-:W-:Y:S01]  /*13550*/  STL [R1+0x16a8], R19 ;  /* 0x0016a81301007387 */ /* 0x000fe20000100800 */
[----:B--2---:R-:W-:-:S15]  /*13560*/  HMMA.16816.F32 R8, R12, R2, R8 ;  /* 0x000000020c08723c */ /* 0x004fde0000001808 */
[----:B------:R-:W-:-:S04]  /*13570*/  NOP ;  /* 0x0000000000007918 */ /* 0x000fc80000000000 */
[----:B------:R-:W-:Y:S04]  /*13580*/  STL.64 [R1+0x260], R8 ;  /* 0x0002600801007387 */ /* 0x000fe80000100a00 */
[----:B------:R0:W-:Y:S04]  /*13590*/  STL.64 [R1+0x268], R10 ;  /* 0x0002680a01007387 */ /* 0x0001e80000100a00 */
[----:B0-----:R-:W2:Y:S04]  /*135a0*/  LDL.LU.64 R10, [R1+0x16e0] ;  /* 0x0016e000010a7983 */ /* 0x001ea80000300a00 */
[----:B------:R-:W2:Y:S01]  /*135b0*/  LDL.LU.64 R8, [R1+0x16d8] ;  /* 0x0016d80001087983 */ /* 0x000ea20000300a00 */
[----:B------:R-:W-:-:S02]  /*135c0*/  F2FP.F16.E4M3.UNPACK_B R4, R6.H1 ;  /* 0x00000006ff04723e */ /* 0x000fc400030006ff */
[----:B------:R-:W-:Y:S02]  /*135d0*/  F2FP.F16.E4M3.UNPACK_B R5, R29.H1 ;  /* 0x0000001dff05723e */ /* 0x000fe400030006ff */
[----:B------:R-:W-:Y:S02]  /*135e0*/  F2FP.F16.E4M3.UNPACK_B R6, R28.H1 ;  /* 0x0000001cff06723e */ /* 0x000fe400030006ff */
[----:B------:R-:W-:-:S07]  /*135f0*/  F2FP.F16.E4M3.UNPACK_B R7, R7.H1 ;  /* 0x00000007ff07723e */ /* 0x000fce00030006ff */
[C---:B---3--:R-:W-:Y:S01]  /*13600*/  HMMA.16816.F32 R20, R12.reuse, R6, R20 ;  /* 0x000000060c14723c */ /* 0x048fe20000001814 */
[----:B------:R-:W-:Y:S04]  /*13610*/  STL [R1+0x16b4], R2 ;  /* 0x0016b40201007387 */ /* 0x000fe80000100800 */
[----:B------:R-:W-:Y:S03]  /*13620*/  STL [R1+0x16b0], R3 ;  /* 0x0016b00301007387 */ /* 0x000fe60000100800 */
[----:B--2---:R-:W-:-:S15]  /*13630*/  HMMA.16816.F32 R8, R12, R4, R8 ;  /* 0x000000040c08723c */ /* 0x004fde0000001808 */
[----:B------:R-:W-:-:S04]  /*13640*/  NOP ;  /* 0x0000000000007918 */ /* 0x000fc80000000000 */
[----:B------:R-:W-:Y:S01]  /*13650*/  IMAD.MOV.U32 R28, RZ, RZ, R11 ;  /* 0x000000ffff1c7224 */ /* 0x000fe200078e000b */
[----:B------:R0:W-:Y:S01]  /*13660*/  STL.64 [R1+0x280], R8 ;  /* 0x0002800801007387 */ /* 0x0001e20000100a00 */
[----:B------:R-:W-:-:S03]  /*13670*/  IMAD.MOV.U32 R29, RZ, RZ, R10 ;  /* 0x000000ffff1d7224 */ /* 0x000fc600078e000a */
[----:B------:R-:W2:Y:S04]  /*13680*/  LDL.LU R11, [R1+0x16d0] ;  /* 0x0016d000010b7983 */ /* 0x000ea80000300800 */
[----:B0-----:R-:W3:Y:S04]  /*13690*/  LDL.LU.64 R8, [R1+0x16c8] ;  /* 0x0016c80001087983 */ /* 0x001ee80000300a00 */
[----:B------:R-:W-:Y:S04]  /*136a0*/  STL [R1+0x1544], R28 ;  /* 0x0015441c01007387 */ /* 0x000fe80000100800 */
[----:B------:R-:W-:Y:S04]  /*136b0*/  STL [R1+0x1540], R29 ;  /* 0x0015401d01007387 */ /* 0x000fe80000100800 */
[----:B------:R-:W-:Y:S04]  /*136c0*/  STL.64 [R1+0x2a0], R20 ;  /* 0x0002a01401007387 */ /* 0x000fe80000100a00 */
[----:B------:R0:W-:Y:S04]  /*136d0*/  STL.64 [R1+0x2a8], R22 ;  /* 0x0002a81601007387 */ /* 0x0001e80000100a00 */
[----:B0-----:R-:W2:Y:S04]  /*136e0*/  LDL.LU.64 R22, [R1+0x16c0] ;  /* 0x0016c00001167983 */ /* 0x001ea80000300a00 */
[----:B------:R-:W2:Y:S04]  /*136f0*/  LDL.LU.64 R20, [R1+0x16b8] ;  /* 0x0016b80001147983 */ /* 0x000ea80000300a00 */
[----:B------:R-:W-:Y:S04]  /*13700*/  STL.64 [R1+0x1670], R6 ;  /* 0x0016700601007387 */ /* 0x000fe80000100a00 */
[----:B------:R0:W-:Y:S01]  /*13710*/  STL.64 [R1+0x1668], R4 ;  /* 0x0016680401007387 */ /* 0x0001e20000100a00 */
[----:B----4-:R-:W-:-:S02]  /*13720*/  F2FP.F16.E4M3.UNPACK_B R16, R17.H1 ;  /* 0x00000011ff10723e */ /* 0x010fc400030006ff */
[----:B---3--:R-:W-:Y:S02]  /*13730*/  F2FP.F16.E4M3.UNPACK_B R8, R8.H1 ;  /* 0x00000008ff08723e */ /* 0x008fe400030006ff */
[----:B------:R-:W-:Y:S02]  /*13740*/  F2FP.F16.E4M3.UNPACK_B R9, R9.H1 ;  /* 0x00000009ff09723e */ /* 0x000fe400030006ff */
[----:B--2---:R-:W-:Y:S02]  /*13750*/  F2FP.F16.E4M3.UNPACK_B R10, R11.H1 ;  /* 0x0000000bff0a723e */ /* 0x004fe400030006ff */
[----:B------:R-:W-:-:S03]  /*13760*/  F2FP.F16.E4M3.UNPACK_B R11, R0.H1 ;  /* 0x00000000ff0b723e */ /* 0x000fc600030006ff */
[----:B0-----:R-:W-:-:S15]  /*13770*/  HMMA.16816.F32 R4, R12, R8, R20 ;  /* 0x000000080c04723c */ /* 0x001fde0000001814 */
[----:B------:R-:W-:-:S04]  /*13780*/  NOP ;  /* 0x0000000000007918 */ /* 0x000fc80000000000 */
[----:B------:R-:W-:Y:S01]  /*13790*/  IMAD.MOV.U32 R28, RZ, RZ, R6 ;  /* 0x000000ffff1c7224 */ /* 0x000fe200078e0006 */
[----:B------:R0:W-:Y:S01]  /*137a0*/  STL.64 [R1+0x2c0], R4 ;  /* 0x0002c00401007387 */ /* 0x0001e20000100a00 */
[----:B------:R-:W-:Y:S02]  /*137b0*/  IMAD.MOV.U32 R29, RZ, RZ, R7 ;  /* 0x000000ffff1d7224 */ /* 0x000fe400078e0007 */
[----:B0-----:R-:W-:Y:S03]  /*137c0*/  HMMA.16816.F32 R4, R12, R10, R24 ;  /* 0x0000000a0c04723c */ /* 0x001fe60000001818 */
[----:B------:R-:W-:Y:S04]  /*137d0*/  STL [R1+0x155c], R29 ;  /* 0x00155c1d01007387 */ /* 0x000fe80000100800 */
[----:B------:R0:W-:Y:S04]  /*137e0*/  STL [R1+0x1558], R28 ;  /* 0x0015581c01007387 */ /* 0x0001e80000100800 */
[----:B0-----:R-:W2:Y:S04]  /*137f0*/  LDL.LU R28, [R1+0x418] ;  /* 0x00041800011c7983 */ /* 0x001ea80000300800 */
[----:B------:R-:W3:Y:S04]  /*13800*/  LDL.LU R29, [R1+0x424] ;  /* 0x00042400011d7983 */ /* 0x000ee80000300800 */
[----:B------:R-:W3:Y:S04]  /*13810*/  LDL.LU R0, [R1+0x420] ;  /* 0x0004200001007983 */ /* 0x000ee80000300800 */
[----:B------:R-:W4:Y:S04]  /*13820*/  LDL.LU R20, [R1+0x50] ;  /* 0x0000500001147983 */ /* 0x000f280000300800 */
[----:B------:R-:W-:Y:S04]  /*13830*/  STL.64 [R1+0x2d0], R4 ;  /* 0x0002d00401007387 */ /* 0x000fe80000100a00 */
[----:B------:R-:W-:Y:S04]  /*13840*/  STL.64 [R1+0x2d8], R6 ;  /* 0x0002d80601007387 */ /* 0x000fe80000100a00 */
[----:B------:R-:W4:Y:S04]  /*13850*/  LDL.LU R21, [R1+0x54] ;  /* 0x0000540001157983 */ /* 0x000f280000300800 */
[----:B------:R-:W4:Y:S04]  /*13860*/  LDL.LU R22, [R1+0x58] ;  /* 0x0000580001167983 */ /* 0x000f280000300800 */
[----:B------:R-:W4:Y:S04]  /*13870*/  LDL.LU R23, [R1+0x5c] ;  /* 0x00005c0001177983 */ /* 0x000f280000300800 */
        /* <DEDUP_REMOVED lines=9> */
[----:B------:R-:W-:Y:S04]  /*13910*/  STL.64 [R1+0x1650], R10 ;  /* 0x0016500a01007387 */ /* 0x000fe80000100a00 */
[----:B------:R0:W-:Y:S04]  /*13920*/  STL.64 [R1+0x1648], R8 ;  /* 0x0016480801007387 */ /* 0x0001e80000100a00 */
        /* <DEDUP_REMOVED lines=8> */
[----:B--2---:R-:W-:Y:S04]  /*139b0*/  STL.64 [R1+0x1680], R6 ;  /* 0x0016800601007387 */ /* 0x004fe80000100a00 */
[----:B------:R0:W-:Y:S04]  /*139c0*/  STL.64 [R1+0x1678], R4 ;  /* 0x0016780401007387 */ /* 0x0001e80000100a00 */
[----:B0-----:R-:W2:Y:S04]  /*139d0*/  LDL.LU R4, [R1+0xc0] ;  /* 0x0000c00001047983 */ /* 0x001ea80000300800 */
[----:B------:R-:W2:Y:S04]  /*139e0*/  LDL.LU R5, [R1+0xc4] ;  /* 0x0000c40001057983 */ /* 0x000ea80000300800 */
[----:B------:R-:W2:Y:S04]  /*139f0*/  LDL.LU R6, [R1+0xc8] ;  /* 0x0000c80001067983 */ /* 0x000ea80000300800 */
[----:B------:R-:W2:Y:S01]  /*13a00*/  LDL.LU R7, [R1+0xcc] ;  /* 0x0000cc0001077983 */ /* 0x000ea20000300800 */
[----:B------:R-:W-:-:S07]  /*13a10*/  F2FP.F16.E4M3.UNPACK_B R17, R17.H1 ;  /* 0x00000011ff11723e */ /* 0x000fce00030006ff */
[----:B----4-:R-:W-:Y:S01]  /*13a20*/  HMMA.16816.F32 R12, R12, R16, R20 ;  /* 0x000000100c0c723c */ /* 0x010fe20000001814 */
[----:B------:R-:W-:Y:S02]  /*13a30*/  IMAD R24, R24, 0x100, R2 ;  /* 0x0000010018187824 */ /* 0x000fe400078e0202 */
[----:B------:R-:W-:Y:S02]  /*13a40*/  IMAD R25, R25, 0x100, R3 ;  /* 0x0000010019197824 */ /* 0x000fe400078e0203 */
[----:B------:R-:W-:Y:S02]  /*13a50*/  IMAD R26, R26, 0x100, R18 ;  /* 0x000001001a1a7824 */ /* 0x000fe400078e0212 */
[----:B------:R-:W-:Y:S01]  /*13a60*/  IMAD R27, R27, 0x100, R19 ;  /* 0x000001001b1b7824 */ /* 0x000fe200078e0213 */
[----:B--2---:R-:W-:Y:S04]  /*13a70*/  STL.64 [R1+0x1690], R6 ;  /* 0x0016900601007387 */ /* 0x004fe80000100a00 */
[----:B------:R0:W-:Y:S04]  /*13a80*/  STL.64 [R1+0x1688], R4 ;  /* 0x0016880401007387 */ /* 0x0001e80000100a00 */
[----:B0-----:R-:W2:Y:S04]  /*13a90*/  LDL.LU R4, [R1+0xd0] ;  /* 0x0000d00001047983 */ /* 0x001ea80000300800 */
[----:B------:R-:W2:Y:S04]  /*13aa0*/  LDL.LU R5, [R1+0xd4] ;  /* 0x0000d40001057983 */ /* 0x000ea80000300800 */
[----:B------:R-:W2:Y:S04]  /*13ab0*/  LDL.LU R6, [R1+0xd8] ;  /* 0x0000d80001067983 */ /* 0x000ea80000300800 */
[----:B------:R-:W2:Y:S04]  /*13ac0*/  LDL.LU R7, [R1+0xdc] ;  /* 0x0000dc0001077983 */ /* 0x000ea80000300800 */
[----:B------:R-:W-:Y:S04]  /*13ad0*/  STL.64 [R1+0x1660], R10 ;  /* 0x0016600a01007387 */ /* 0x000fe80000100a00 */
[----:B------:R0:W-:Y:S04]  /*13ae0*/  STL.64 [R1+0x1658], R8 ;  /* 0x0016580801007387 */ /* 0x0001e80000100a00 */
[----:B0-----:R-:W4:Y:S04]  /*13af0*/  LDL.LU R8, [R1+0xa0] ;  /* 0x0000a00001087983 */ /* 0x001f280000300800 */
[----:B------:R-:W4:Y:S04]  /*13b00*/  LDL.LU R9, [R1+0xa4] ;  /* 0x0000a40001097983 */ /* 0x000f280000300800 */
[----:B------:R-:W4:Y:S04]  /*13b10*/  LDL.LU R10, [R1+0xa8] ;  /* 0x0000a800010a7983 */ /* 0x000f280000300800 */
[----:B------:R-:W4:Y:S04]  /*13b20*/  LDL.LU R11, [R1+0xac] ;  /* 0x0000ac00010b7983 */ /* 0x000f280000300800 */
[----:B------:R-:W2:Y:S04]  /*13b30*/  LDL.LU R2, [R1+0x16b4] ;  /* 0x0016b40001027983 */ /* 0x000ea80000300800 */
[----:B------:R-:W2:Y:S04]  /*13b40*/  LDL.LU R3, [R1+0x16b0] ;  /* 0x0016b00001037983 */ /* 0x000ea80000300800 */
[----:B------:R-:W2:Y:S04]  /*13b50*/  LDL.LU R18, [R1+0x16ac] ;  /* 0x0016ac0001127983 */ /* 0x000ea80000300800 */
[----:B------:R-:W2:Y:S04]  /*13b60*/  LDL.LU R19, [R1+0x16a8] ;  /* 0x0016a80001137983 */ /* 0x000ea80000300800 */
[----:B------:R-:W2:Y:S04]  /*13b70*/  LDL.LU.64 R22, [R1+0x16a0] ;  /* 0x0016a00001167983 */ /* 0x000ea80000300a00 */
[----:B------:R-:W2:Y:S04]  /*13b80*/  LDL.LU.64 R20, [R1+0x1698] ;  /* 0x0016980001147983 */ /* 0x000ea80000300a00 */
[----:B------:R0:W-:Y:S04]  /*13b90*/  STL.64 [R1+0x290], R12 ;  /* 0x0002900c01007387 */ /* 0x0001e80000100a00 */
[----:B------:R1:W-:Y:S01]  /*13ba0*/  STL.64 [R1+0x298], R14 ;  /* 0x0002980e01007387 */ /* 0x0003e20000100a00 */
[----:B0-----:R-:W-:-:S03]  /*13bb0*/  F2FP.F16.E4M3.UNPACK_B R12, R24 ;  /* 0x00000018ff0c723e */ /* 0x001fc600020006ff */
[----:B------:R-:W2:Y:S01]  /*13bc0*/  LDL.LU R24, [R1+0x408] ;  /* 0x0004080001187983 */ /* 0x000ea20000300800 */
[----:B------:R-:W-:Y:S02]  /*13bd0*/  F2FP.F16.E4M3.UNPACK_B R13, R25 ;  /* 0x00000019ff0d723e */ /* 0x000fe400020006ff */
[----:B-1----:R-:W-:Y:S01]  /*13be0*/  F2FP.F16.E4M3.UNPACK_B R14, R26 ;  /* 0x0000001aff0e723e */ /* 0x002fe200020006ff */
[----:B------:R-:W2:Y:S01]  /*13bf0*/  LDL.LU R25, [R1+0x410] ;  /* 0x0004100001197983 */ /* 0x000ea20000300800 */
[----:B------:R-:W-:-:S03]  /*13c00*/  F2FP.F16.E4M3.UNPACK_B R15, R27 ;  /* 0x0000001bff0f723e */ /* 0x000fc600020006ff */
        /* <DEDUP_REMOVED lines=8> */
[C---:B------:R-:W-:Y:S03]  /*13c90*/  HMMA.16816.F32 R4, R12.reuse, R20, R4 ;  /* 0x000000140c04723c */ /* 0x040fe60000001804 */
        /* <DEDUP_REMOVED lines=21> */
[----:B------:R-:W4:Y:S02]  /*13df0*/  LDL.LU.64 R4, [R1+0x1668] ;  /* 0x0016680001047983 */ /* 0x000f240000300a00 */
[----:B----4-:R-:W-:-:S15]  /*13e00*/  HMMA.16816.F32 R8, R12, R4, R8 ;  /* 0x000000040c08723c */ /* 0x010fde0000001808 */
        /* <DEDUP_REMOVED lines=10> */
[----:B------:R-:W4:Y:S04]  /*13eb0*/  LDL.LU.64 R8, [R1+0x1648] ;  /* 0x0016480001087983 */ /* 0x000f280000300a00 */
[----:B------:R-:W-:Y:S04]  /*13ec0*/  STL.64 [R1+0x1610], R6 ;  /* 0x0016100601007387 */ /* 0x000fe80000100a00 */
[----:B------:R0:W-:Y:S04]  /*13ed0*/  STL.64 [R1+0x1608], R4 ;  /* 0x0016080401007387 */ /* 0x0001e80000100a00 */
[----:B0-----:R-:W2:Y:S04]  /*13ee0*/  LDL.LU R4, [R1+0x40] ;  /* 0x0000400001047983 */ /* 0x001ea80000300800 */
[----:B------:R-:W2:Y:S04]  /*13ef0*/  LDL.LU R5, [R1+0x44] ;  /* 0x0000440001057983 */ /* 0x000ea80000300800 */
[----:B------:R-:W2:Y:S04]  /*13f00*/  LDL.LU R6, [R1+0x48] ;  /* 0x0000480001067983 */ /* 0x000ea80000300800 */
[----:B------:R-:W2:Y:S01]  /*13f10*/  LDL.LU R7, [R1+0x4c] ;  /* 0x00004c0001077983 */ /* 0x000ea20000300800 */
        /* <DEDUP_REMOVED lines=12> */
[----:B------:R0:W-:Y:S04]  /*13fe0*/  STL.64 [R1+0x15f0], R10 ;  /* 0x0015f00a01007387 */ /* 0x0001e80000100a00 */
[----:B0-----:R-:W4:Y:S01]  /*13ff0*/  LDL.LU R11, [R1+0x40c] ;  /* 0x00040c00010b7983 */ /* 0x001f220000300800 */
[----:B------:R-:W-:Y:S03]  /*14000*/  HMMA.16816.F32 R4, R12, R16, R4 ;  /* 0x000000100c04723c */ /* 0x000fe60000001804 */
[----:B------:R0:W-:Y:S04]  /*14010*/  STL.64 [R1+0x15e8], R8 ;  /* 0x0015e80801007387 */ /* 0x0001e80000100a00 */
[----:B0-----:R-:W2:-:S12]  /*14020*/  LDL.LU R8, [R1+0x160] ;  /* 0x0001600001087983 */ /* 0x001e980000300800 */
[----:B------:R-:W-:Y:S04]  /*14030*/  STL.64 [R1+0x80], R4 ;  /* 0x0000800401007387 */ /* 0x000fe80000100a00 */
[----:B------:R-:W-:Y:S04]  /*14040*/  STL.64 [R1+0x88], R6 ;  /* 0x0000880601007387 */ /* 0x000fe80000100a00 */
[----:B------:R-:W2:Y:S04]  /*14050*/  LDL.LU R9, [R1+0x164] ;  /* 0x0001640001097983 */ /* 0x000ea80000300800 */
[----:B------:R-:W2:Y:S01]  /*14060*/  LDL.LU R10, [R1+0x168] ;  /* 0x00016800010a7983 */ /* 0x000ea20000300800 */
[----:B----4-:R-:W-:-:S03]  /*14070*/  IMAD R24, R24, 0x100, R11 ;  /* 0x0000010018187824 */ /* 0x010fc600078e020b */
[----:B------:R-:W2:Y:S04]  /*14080*/  LDL.LU R11, [R1+0x16c] ;  /* 0x00016c00010b7983 */ /* 0x000ea80000300800 */
[----:B--2---:R-:W-:Y:S04]  /*14090*/  STL.64 [R1+0x1600], R10 ;  /* 0x0016000a01007387 */ /* 0x004fe80000100a00 */
[----:B------:R0:W-:Y:S04]  /*140a0*/  STL.64 [R1+0x15f8], R8 ;  /* 0x0015f80801007387 */ /* 0x0001e80000100a00 */
[----:B0-----:R-:W2:Y:S04]  /*140b0*/  LDL.LU R8, [R1+0x140] ;  /* 0x0001400001087983 */ /* 0x001ea80000300800 */
[----:B------:R-:W2:Y:S04]  /*140c0*/  LDL.LU R9, [R1+0x144] ;  /* 0x0001440001097983 */ /* 0x000ea80000300800 */
[----:B------:R-:W4:Y:S04]  /*140d0*/  LDL.LU R10, [R1+0x148] ;  /* 0x00014800010a7983 */ /* 0x000f280000300800 */
[----:B------:R-:W4:Y:S01]  /*140e0*/  LDL.LU R11, [R1+0x14c] ;  /* 0x00014c00010b7983 */ /* 0x000f220000300800 */
[----:B------:R-:W-:-:S02]  /*140f0*/  IMAD R25, R25, 0x100, R27 ;  /* 0x0000010019197824 */ /* 0x000fc400078e021b */
[----:B------:R-:W-:Y:S02]  /*14100*/  IMAD R26, R28, 0x100, R26 ;  /* 0x000001001c1a7824 */ /* 0x000fe400078e021a */
[----:B---3--:R-:W-:Y:S01]  /*14110*/  IMAD R27, R0, 0x100, R29 ;  /* 0x00000100001b7824 */ /* 0x008fe200078e021d */
[----:B------:R-:W-:Y:S02]  /*14120*/  F2FP.F16.E4M3.UNPACK_B R12, R24 ;  /* 0x00000018ff0c723e */ /* 0x000fe400020006ff */
[----:B------:R-:W-:Y:S02]  /*14130*/  F2FP.F16.E4M3.UNPACK_B R13, R25 ;  /* 0x00000019ff0d723e */ /* 0x000fe400020006ff */
[----:B------:R-:W-:Y:S02]  /*14140*/  F2FP.F16.E4M3.UNPACK_B R14, R26 ;  /* 0x0000001aff0e723e */ /* 0x000fe400020006ff */
[----:B------:R-:W-:Y:S01]  /*14150*/  F2FP.F16.E4M3.UNPACK_B R15, R27 ;  /* 0x0000001bff0f723e */ /* 0x000fe200020006ff */
[----:B----4-:R-:W-:Y:S04]  /*14160*/  STL.64 [R1+0x1620], R10 ;  /* 0x0016200a01007387 */ /* 0x010fe80000100a00 */
[----:B--2---:R0:W-:Y:S04]  /*14170*/  STL.64 [R1+0x1618], R8 ;  /* 0x0016180801007387 */ /* 0x0041e80000100a00 */
[----:B------:R-:W2:Y:S04]  /*14180*/  LDL.LU R4, [R1+0x130] ;  /* 0x0001300001047983 */ /* 0x000ea80000300800 */
[----:B------:R-:W2:Y:S04]  /*14190*/  LDL.LU R5, [R1+0x134] ;  /* 0x0001340001057983 */ /* 0x000ea80000300800 */
[----:B------:R-:W2:Y:S04]  /*141a0*/  LDL.LU R6, [R1+0x138] ;  /* 0x0001380001067983 */ /* 0x000ea80000300800 */
[----:B------:R-:W2:Y:S04]  /*141b0*/  LDL.LU R7, [R1+0x13c] ;  /* 0x00013c0001077983 */ /* 0x000ea80000300800 */
[----:B0-----:R-:W3:Y:S04]  /*141c0*/  LDL.LU R8, [R1+0x100] ;  /* 0x0001000001087983 */ /* 0x001ee80000300800 */
[----:B------:R-:W3:Y:S04]  /*141d0*/  LDL.LU R9, [R1+0x104] ;  /* 0x0001040001097983 */ /* 0x000ee80000300800 */
[----:B------:R-:W3:Y:S04]  /*141e0*/  LDL.LU R10, [R1+0x108] ;  /* 0x00010800010a7983 */ /* 0x000ee80000300800 */
[----:B------:R-:W3:Y:S04]  /*141f0*/  LDL.LU R11, [R1+0x10c] ;  /* 0x00010c00010b7983 */ /* 0x000ee80000300800 */
[----:B------:R0:W-:Y:S04]  /*14200*/  STL [R1+0x15c4], R17 ;  /* 0x0015c41101007387 */ /* 0x0001e80000100800 */
[----:B------:R-:W4:Y:S04]  /*14210*/  LDL.LU R24, [R1+0xf0] ;  /* 0x0000f00001187983 */ /* 0x000f280000300800 */
[----:B------:R-:W4:Y:S04]  /*14220*/  LDL.LU R25, [R1+0xf4] ;  /* 0x0000f40001197983 */ /* 0x000f280000300800 */
[----:B------:R-:W4:Y:S04]  /*14230*/  LDL.LU R26, [R1+0xf8] ;  /* 0x0000f800011a7983 */ /* 0x000f280000300800 */
[----:B------:R-:W4:Y:S04]  /*14240*/  LDL.LU R27, [R1+0xfc] ;  /* 0x0000fc00011b7983 */ /* 0x000f280000300800 */
[----:B0-----:R-:W2:Y:S01]  /*14250*/  LDL.LU R17, [R1+0x42c] ;  /* 0x00042c0001117983 */ /* 0x001ea20000300800 */
[----:B----4-:R-:W-:-:S15]  /*14260*/  HMMA.16816.F32 R24, R12, R20, R24 ;  /* 0x000000140c18723c */ /* 0x010fde0000001818 */
[----:B------:R-:W-:-:S04]  /*14270*/  NOP ;  /* 0x0000000000007918 */ /* 0x000fc80000000000 */
[----:B------:R0:W-:Y:S04]  /*14280*/  STL.64 [R1+0xf0], R24 ;  /* 0x0000f01801007387 */ /* 0x0001e80000100a00 */
[----:B------:R1:W-:Y:S04]  /*14290*/  STL.64 [R1+0xf8], R26 ;  /* 0x0000f81a01007387 */ /* 0x0003e80000100a00 */
[----:B0-----:R-:W4:Y:S04]  /*142a0*/  LDL.LU R24, [R1+0x428] ;  /* 0x0004280001187983 */ /* 0x001f280000300800 */
[----:B------:R-:W2:Y:S04]  /*142b0*/  LDL.LU R0, [R1+0x434] ;  /* 0x0004340001007983 */ /* 0x000ea80000300800 */
[----:B------:R-:W4:Y:S04]  /*142c0*/  LDL.LU R25, [R1+0x430] ;  /* 0x0004300001197983 */ /* 0x000f280000300800 */
[----:B-1----:R-:W2:Y:S04]  /*142d0*/  LDL.LU R27, [R1+0x43c] ;  /* 0x00043c00011b7983 */ /* 0x002ea80000300800 */
[----:B------:R-:W2:Y:S04]  /*142e0*/  LDL.LU R26, [R1+0x438] ;  /* 0x00043800011a7983 */ /* 0x000ea80000300800 */
[----:B--2---:R-:W-:Y:S04]  /*142f0*/  STL.64 [R1+0x15d0], R26 ;  /* 0x0015d01a01007387 */ /* 0x004fe80000100a00 */
[----:B----4-:R0:W-:Y:S04]  /*14300*/  STL.64 [R1+0x15c8], R24 ;  /* 0x0015c81801007387 */ /* 0x0101e80000100a00 */
[----:B0-----:R-:W2:Y:S04]  /*14310*/  LDL.LU R24, [R1+0x1b0] ;  /* 0x0001b00001187983 */ /* 0x001ea80000300800 */
[----:B------:R-:W2:Y:S04]  /*14320*/  LDL.LU R25, [R1+0x1b4] ;  /* 0x0001b40001197983 */ /* 0x000ea80000300800 */
[----:B------:R-:W4:Y:S04]  /*14330*/  LDL.LU R26, [R1+0x1b8] ;  /* 0x0001b800011a7983 */ /* 0x000f280000300800 */
[----:B------:R-:W4:Y:S01]  /*14340*/  LDL.LU R27, [R1+0x1bc] ;  /* 0x0001bc00011b7983 */ /* 0x000f220000300800 */
[C---:B---3--:R-:W-:Y:S08]  /*14350*/  HMMA.16816.F32 R8, R12.reuse, R18, R8 ;  /* 0x000000120c08723c */ /* 0x048ff00000001808 */
[C---:B------:R-:W-:Y:S01]  /*14360*/  HMMA.16816.F32 R4, R12.reuse, R2, R4 ;  /* 0x000000020c04723c */ /* 0x040fe20000001804 */
[----:B----4-:R-:W-:Y:S04]  /*14370*/  STL.64 [R1+0x15e0], R26 ;  /* 0x0015e01a01007387 */ /* 0x010fe80000100a00 */
[----:B--2---:R0:W-:Y:S04]  /*14380*/  STL.64 [R1+0x15d8], R24 ;  /* 0x0015d81801007387 */ /* 0x0041e80000100a00 */
[----:B0-----:R-:W2:Y:S04]  /*14390*/  LDL.LU R24, [R1+0x180] ;  /* 0x0001800001187983 */ /* 0x001ea80000300800 */
[----:B------:R-:W2:Y:S04]  /*143a0*/  LDL.LU R25, [R1+0x184] ;  /* 0x0001840001197983 */ /* 0x000ea80000300800 */
[----:B------:R-:W2:Y:S04]  /*143b0*/  LDL.LU R26, [R1+0x188] ;  /* 0x00018800011a7983 */ /* 0x000ea80000300800 */
[----:B------:R-:W2:Y:S04]  /*143c0*/  LDL.LU R27, [R1+0x18c] ;  /* 0x00018c00011b7983 */ /* 0x000ea80000300800 */
[----:B------:R-:W3:Y:S04]  /*143d0*/  LDL.LU R28, [R1+0x444] ;  /* 0x00044400011c7983 */ /* 0x000ee80000300800 */
[----:B------:R-:W3:Y:S04]  /*143e0*/  LDL.LU R29, [R1+0x440] ;  /* 0x00044000011d7983 */ /* 0x000ee80000300800 */
[----:B------:R-:W-:Y:S04]  /*143f0*/  STL.64 [R1+0x15b8], R22 ;  /* 0x0015b81601007387 */ /* 0x000fe80000100a00 */
[----:B------:R0:W-:Y:S04]  /*14400*/  STL.64 [R1+0x15b0], R20 ;  /* 0x0015b01401007387 */ /* 0x0001e80000100a00 */
[----:B0-----:R-:W4:Y:S04]  /*14410*/  LDL.LU R20, [R1+0x1a0] ;  /* 0x0001a00001147983 */ /* 0x001f280000300800 */
[----:B------:R-:W4:Y:S04]  /*14420*/  LDL.LU R21, [R1+0x1a4] ;  /* 0x0001a40001157983 */ /* 0x000f280000300800 */
[----:B------:R-:W4:Y:S04]  /*14430*/  LDL.LU R22, [R1+0x1a8] ;  /* 0x0001a80001167983 */ /* 0x000f280000300800 */
[----:B------:R-:W4:Y:S04]  /*14440*/  LDL.LU R23, [R1+0x1ac] ;  /* 0x0001ac0001177983 */ /* 0x000f280000300800 */
[----:B------:R-:W-:Y:S04]  /*14450*/  STL.64 [R1+0xe0], R8 ;  /* 0x0000e00801007387 */ /* 0x000fe80000100a00 */
[----:B------:R0:W-:Y:S04]  /*14460*/  STL.64 [R1+0xe8], R10 ;  /* 0x0000e80a01007387 */ /* 0x0001e80000100a00 */
[----:B0-----:R-:W2:Y:S04]  /*14470*/  LDL.LU.64 R10, [R1+0x1620] ;  /* 0x00162000010a7983 */ /* 0x001ea80000300a00 */
[----:B------:R-:W2:Y:S04]  /*14480*/  LDL.LU.64 R8, [R1+0x1618] ;  /* 0x0016180001087983 */ /* 0x000ea80000300a00 */
        /* <DEDUP_REMOVED lines=15> */
[----:B------:R-:W2:Y:S04]  /*14580*/  LDL.LU.64 R8, [R1+0x15e8] ;  /* 0x0015e80001087983 */ /* 0x000ea80000300a00 */
[----:B------:R-:W-:Y:S04]  /*14590*/  STL.64 [R1+0x1580], R6 ;  /* 0x0015800601007387 */ /* 0x000fe80000100a00 */
[----:B------:R0:W-:Y:S04]  /*145a0*/  STL.64 [R1+0x1578], R4 ;  /* 0x0015780401007387 */ /* 0x0001e80000100a00 */
[----:B0-----:R-:W2:Y:S04]  /*145b0*/  LDL.LU R4, [R1+0x1f0] ;  /* 0x0001f00001047983 */ /* 0x001ea80000300800 */
        /* <DEDUP_REMOVED lines=26> */
[----:B--2---:R-:W-:-:S02]  /*14760*/  IMAD R24, R24, 0x100, R17 ;  /* 0x0000010018187824 */ /* 0x004fc400078e0211 */
[----:B------:R-:W4:Y:S01]  /*14770*/  LDL.LU R17, [R1+0x15c4] ;  /* 0x0015c40001117983 */ /* 0x000f220000300800 */
[----:B------:R-:W-:-:S03]  /*14780*/  IMAD R25, R25, 0x100, R0 ;  /* 0x0000010019197824 */ /* 0x000fc600078e0200 */
[----:B------:R-:W2:Y:S01]  /*14790*/  LDL.LU R0, [R1+0x15c0] ;  /* 0x0015c00001007983 */ /* 0x000ea20000300800 */
[----:B------:R-:W-:Y:S02]  /*147a0*/  IMAD R26, R26, 0x100, R27 ;  /* 0x000001001a1a7824 */ /* 0x000fe400078e021b */
[----:B---3--:R-:W-:Y:S01]  /*147b0*/  IMAD R27, R29, 0x100, R28 ;  /* 0x000001001d1b7824 */ /* 0x008fe200078e021c */
[----:B----4-:R-:W-:Y:S01]  /*147c0*/  HMMA.16816.F32 R12, R12, R16, R20 ;  /* 0x000000100c0c723c */ /* 0x010fe20000001814 */
[----:B------:R-:W3:Y:S04]  /*147d0*/  LDL.LU.64 R22, [R1+0x15b8] ;  /* 0x0015b80001167983 */ /* 0x000ee80000300a00 */
[----:B------:R-:W4:-:S14]  /*147e0*/  LDL.LU.64 R20, [R1+0x15b0] ;  /* 0x0015b00001147983 */ /* 0x000f1c0000300a00 */
[----:B------:R0:W-:Y:S04]  /*147f0*/  STL.64 [R1+0x70], R12 ;  /* 0x0000700c01007387 */ /* 0x0001e80000100a00 */
[----:B------:R1:W-:Y:S01]  /*14800*/  STL.64 [R1+0x78], R14 ;  /* 0x0000780e01007387 */ /* 0x0003e20000100a00 */
[----:B0-----:R-:W-:Y:S02]  /*14810*/  F2FP.F16.E4M3.UNPACK_B R12, R24 ;  /* 0x00000018ff0c723e */ /* 0x001fe400020006ff */
[----:B------:R-:W-:Y:S01]  /*14820*/  F2FP.F16.E4M3.UNPACK_B R13, R25 ;  /* 0x00000019ff0d723e */ /* 0x000fe200020006ff */
[----:B------:R-:W2:Y:S01]  /*14830*/  LDL.LU R24, [R1+0x1d0] ;  /* 0x0001d00001187983 */ /* 0x000ea20000300800 */
[----:B-1----:R-:W-:Y:S02]  /*14840*/  F2FP.F16.E4M3.UNPACK_B R14, R26 ;  /* 0x0000001aff0e723e */ /* 0x002fe400020006ff */
[----:B------:R-:W-:Y:S01]  /*14850*/  F2FP.F16.E4M3.UNPACK_B R15, R27 ;  /* 0x0000001bff0f723e */ /* 0x000fe200020006ff */
[----:B------:R-:W2:Y:S04]  /*14860*/  LDL.LU R25, [R1+0x1d4] ;  /* 0x0001d40001197983 */ /* 0x000ea80000300800 */
[----:B------:R-:W2:Y:S04]  /*14870*/  LDL.LU R26, [R1+0x1d8] ;  /* 0x0001d800011a7983 */ /* 0x000ea80000300800 */
[----:B------:R-:W3:Y:S01]  /*14880*/  LDL.LU R27, [R1+0x1dc] ;  /* 0x0001dc00011b7983 */ /* 0x000ee20000300800 */
[----:B----4-:R-:W-:-:S15]  /*14890*/  HMMA.16816.F32 R4, R12, R20, R4 ;  /* 0x000000140c04723c */ /* 0x010fde0000001804 */
[----:B------:R-:W-:-:S04]  /*148a0*/  NOP ;  /* 0x0000000000007918 */ /* 0x000fc80000000000 */
[----:B------:R-:W-:Y:S04]  /*148b0*/  STL.64 [R1+0x60], R4 ;  /* 0x0000600401007387 */ /* 0x000fe80000100a00 */
[----:B------:R0:W-:Y:S04]  /*148c0*/  STL.64 [R1+0x68], R6 ;  /* 0x0000680601007387 */ /* 0x0001e80000100a00 */
[----:B0-----:R-:W4:Y:S04]  /*148d0*/  LDL.LU.64 R6, [R1+0x15a8] ;  /* 0x0015a80001067983 */ /* 0x001f280000300a00 */
[----:B------:R-:W4:Y:S01]  /*148e0*/  LDL.LU.64 R4, [R1+0x15a0] ;  /* 0x0015a00001047983 */ /* 0x000f220000300a00 */
[----:B--2---:R-:W-:-:S03]  /*148f0*/  IMAD.MOV.U32 R21, RZ, RZ, R0 ;  /* 0x000000ffff157224 */ /* 0x004fc600078e0000 */
[----:B------:R-:W2:Y:S04]  /*14900*/  LDL.LU R20, [R1+0x1c0] ;  /* 0x0001c00001147983 */ /* 0x000ea80000300800 */
[----:B------:R-:W2:Y:S01]  /*14910*/  LDL.LU R0, [R1+0x1598] ;  /* 0x0015980001007983 */ /* 0x000ea20000300800 */
[----:B----4-:R-:W-:-:S15]  /*14920*/  HMMA.16816.F32 R4, R12, R18, R4 ;  /* 0x000000120c04723c */ /* 0x010fde0000001804 */
[----:B------:R-:W-:-:S04]  /*14930*/  NOP ;  /* 0x0000000000007918 */ /* 0x000fc80000000000 */
[----:B------:R-:W-:Y:S04]  /*14940*/  STL.64 [R1+0x50], R4 ;  /* 0x0000500401007387 */ /* 0x000fe80000100a00 */
[----:B------:R0:W-:Y:S04]  /*14950*/  STL.64 [R1+0x58], R6 ;  /* 0x0000580601007387 */ /* 0x0001e80000100a00 */
[----:B0-----:R-:W4:Y:S04]  /*14960*/  LDL.LU.64 R6, [R1+0x1590] ;  /* 0x0015900001067983 */ /* 0x001f280000300a00 */
[----:B------:R-:W4:Y:S04]  /*14970*/  LDL.LU.64 R4, [R1+0x1588] ;  /* 0x0015880001047983 */ /* 0x000f280000300a00 */
[----:B------:R0:W-:Y:S04]  /*14980*/  STL.64 [R1+0x1570], R16 ;  /* 0x0015701001007387 */ /* 0x0001e80000100a00 */
[----:B0-----:R-:W2:Y:S04]  /*14990*/  LDL.LU R16, [R1+0x1e0] ;  /* 0x0001e00001107983 */ /* 0x001ea80000300800 */
[----:B------:R-:W2:Y:S04]  /*149a0*/  LDL.LU R17, [R1+0x1e4] ;  /* 0x0001e40001117983 */ /* 0x000ea80000300800 */
[----:B------:R-:W2:Y:S01]  /*149b0*/  LDL.LU R18, [R1+0x1e8] ;  /* 0x0001e80001127983 */ /* 0x000ea20000300800 */
[----:B----4-:R-:W-:-:S15]  /*149c0*/  HMMA.16816.F32 R4, R12, R2, R4 ;  /* 0x000000020c04723c */ /* 0x010fde0000001804 */
[----:B------:R-:W-:-:S04]  /*149d0*/  NOP ;  /* 0x0000000000007918 */ /* 0x000fc80000000000 */
[----:B------:R-:W-:Y:S04]  /*149e0*/  STL.64 [R1+0x40], R4 ;  /* 0x0000400401007387 */ /* 0x000fe80000100a00 */
[----:B------:R0:W-:Y:S04]  /*149f0*/  STL.64 [R1+0x48], R6 ;  /* 0x0000480601007387 */ /* 0x0001e80000100a00 */
[----:B0-----:R-:W3:Y:S04]  /*14a00*/  LDL.LU.64 R6, [R1+0x1580] ;  /* 0x0015800001067983 */ /* 0x001ee80000300a00 */
[----:B------:R-:W4:Y:S01]  /*14a10*/  LDL.LU.64 R4, [R1+0x1578] ;  /* 0x0015780001047983 */ /* 0x000f220000300a00 */
[----:B--2---:R-:W-:-:S07]  /*14a20*/  IMAD.MOV.U32 R19, RZ, RZ, R0 ;  /* 0x000000ffff137224 */ /* 0x004fce00078e0000 */
[----:B----4-:R-:W-:-:S15]  /*14a30*/  HMMA.16816.F32 R16, R12, R4, R16 ;  /* 0x000000040c10723c */ /* 0x010fde0000001810 */
[----:B------:R-:W-:-:S04]  /*14a40*/  NOP ;  /* 0x0000000000007918 */ /* 0x000fc80000000000 */
[----:B------:R-:W-:Y:S04]  /*14a50*/  STL.64 [R1+0x30], R16 ;  /* 0x0000301001007387 */ /* 0x000fe80000100a00 */
[----:B------:R3:W-:Y:S02]  /*14a60*/  STL.64 [R1+0x38], R18 ;  /* 0x0000381201007387 */ /* 0x0007e40000100a00 */
[----:B---3--:R-:W-:-:S15]  /*14a70*/  HMMA.16816.F32 R16, R12, R6, R24 ;  /* 0x000000060c10723c */ /* 0x008fde0000001818 */
[----:B------:R-:W-:-:S04]  /*14a80*/  NOP ;  /* 0x0000000000007918 */ /* 0x000fc80000000000 */
[----:B------:R-:W-:Y:S04]  /*14a90*/  STL.64 [R1+0x20], R16 ;  /* 0x0000201001007387 */ /* 0x000fe80000100a00 */
[----:B------:R0:W-:Y:S04]  /*14aa0*/  STL [R1+0x28], R18 ;  /* 0x0000281201007387 */ /* 0x0001e80000100800 */
[----:B------:R-:W2:Y:S04]  /*14ab0*/  LDL.LU R29, [R1+0x44c] ;  /* 0x00044c00011d7983 */ /* 0x000ea80000300800 */
[----:B------:R-:W2:Y:S04]  /*14ac0*/  LDL.LU R2, [R1+0x448] ;  /* 0x0004480001027983 */ /* 0x000ea80000300800 */
[----:B------:R-:W3:Y:S04]  /*14ad0*/  LDL.LU R28, [R1+0x454] ;  /* 0x00045400011c7983 */ /* 0x000ee80000300800 */
[----:B------:R-:W3:Y:S04]  /*14ae0*/  LDL.LU R3, [R1+0x450] ;  /* 0x0004500001037983 */ /* 0x000ee80000300800 */
[----:B------:R-:W4:Y:S04]  /*14af0*/  LDL.LU R4, [R1+0x458] ;  /* 0x0004580001047983 */ /* 0x000f280000300800 */
[----:B------:R-:W2:Y:S04]  /*14b00*/  LDL.LU R5, [R1+0x460] ;  /* 0x0004600001057983 */ /* 0x000ea80000300800 */
[----:B------:R-:W2:Y:S04]  /*14b10*/  LDL.LU R24, [R1+0x170] ;  /* 0x0001700001187983 */ /* 0x000ea80000300800 */
[----:B------:R-:W2:Y:S04]  /*14b20*/  LDL.LU R25, [R1+0x174] ;  /* 0x0001740001197983 */ /* 0x000ea80000300800 */
[----:B------:R-:W2:Y:S04]  /*14b30*/  LDL.LU R26, [R1+0x178] ;  /* 0x00017800011a7983 */ /* 0x000ea80000300800 */
[----:B------:R-:W2:Y:S01]  /*14b40*/  LDL.LU R27, [R1+0x17c] ;  /* 0x00017c00011b7983 */ /* 0x000ea20000300800 */
[----:B------:R-:W-:-:S02]  /*14b50*/  IMAD.MOV.U32 R0, RZ, RZ, R19 ;  /* 0x000000ffff007224 */ /* 0x000fc400078e0013 */
[----:B0-----:R-:W-:Y:S01]  /*14b60*/  HMMA.16816.F32 R16, R12, R8, R20 ;  /* 0x000000080c10723c */ /* 0x001fe20000001814 */
[----:B--2---:R-:W-:Y:S04]  /*14b70*/  STL.64 [R1+0x1568], R26 ;  /* 0x0015681a01007387 */ /* 0x004fe80000100a00 */
[----:B------:R0:W-:Y:S04]  /*14b80*/  STL.64 [R1+0x1560], R24 ;  /* 0x0015601801007387 */ /* 0x0001e80000100a00 */
[----:B0-----:R-:W2:Y:S04]  /*14b90*/  LDL.LU R24, [R1+0x190] ;  /* 0x0001900001187983 */ /* 0x001ea80000300800 */
[----:B------:R-:W2:Y:S04]  /*14ba0*/  LDL.LU R25, [R1+0x194] ;  /* 0x0001940001197983 */ /* 0x000ea80000300800 */
[----:B------:R-:W2:Y:S04]  /*14bb0*/  LDL.LU R26, [R1+0x198] ;  /* 0x00019800011a7983 */ /* 0x000ea80000300800 */
[----:B------:R-:W2:Y:S01]  /*14bc0*/  LDL.LU R27, [R1+0x19c] ;  /* 0x00019c00011b7983 */ /* 0x000ea20000300800 */
[----:B------:R-:W-:-:S02]  /*14bd0*/  IMAD.MOV.U32 R22, RZ, RZ, R18 ;  /* 0x000000ffff167224 */ /* 0x000fc400078e0012 */
[----:B------:R-:W-:Y:S01]  /*14be0*/  IMAD.MOV.U32 R23, RZ, RZ, R19 ;  /* 0x000000ffff177224 */ /* 0x000fe200078e0013 */
[----:B------:R-:W-:Y:S04]  /*14bf0*/  STL [R1+0x13c8], R0 ;  /* 0x0013c80001007387 */ /* 0x000fe80000100800 */
[----:B------:R0:W-:Y:S04]  /*14c00*/  STL.64 [R1+0x10], R16 ;  /* 0x0000101001007387 */ /* 0x0001e80000100a00 */
[----:B0-----:R-:W3:Y:S04]  /*14c10*/  LDL.LU.64 R16, [R1+0x1570] ;  /* 0x0015700001107983 */ /* 0x001ee80000300a00 */
[----:B------:R-:W3:Y:S04]  /*14c20*/  LDL R19, [R1+0x2fc] ;  /* 0x0002fc0001137983 */ /* 0x000ee80000100800 */
[----:B------:R-:W3:Y:S04]  /*14c30*/  LDL R6, [R1+0x30c] ;  /* 0x00030c0001067983 */ /* 0x000ee80000100800 */
[----:B------:R-:W3:Y:S04]  /*14c40*/  LDL R7, [R1+0x318] ;  /* 0x0003180001077983 */ /* 0x000ee80000100800 */
[----:B------:R0:W-:Y:S04]  /*14c50*/  STL [R1+0x13f4], R22 ;  /* 0x0013f41601007387 */ /* 0x0001e80000100800 */
[----:B0-----:R-:W3:Y:S04]  /*14c60*/  LDL R22, [R1+0x308] ;  /* 0x0003080001167983 */ /* 0x001ee80000100800 */
[----:B------:R0:W-:Y:S04]  /*14c70*/  STL [R1+0x13f0], R23 ;  /* 0x0013f01701007387 */ /* 0x0001e80000100800 */
[----:B0-----:R-:W3:Y:S01]  /*14c80*/  LDL.LU R23, [R1+0x464] ;  /* 0x0004640001177983 */ /* 0x001ee20000300800 */
[----:B--2---:R-:W-:Y:S03]  /*14c90*/  HMMA.16816.F32 R8, R12, R10, R24 ;  /* 0x0000000a0c08723c */ /* 0x004fe60000001818 */
[----:B------:R-:W3:Y:S04]  /*14ca0*/  LDL.LU.64 R26, [R1+0x1568] ;  /* 0x00156800011a7983 */ /* 0x000ee80000300a00 */
[----:B------:R-:W3:-:S12]  /*14cb0*/  LDL.LU.64 R24, [R1+0x1560] ;  /* 0x0015600001187983 */ /* 0x000ed80000300a00 */
[----:B------:R0:W-:Y:S01]  /*14cc0*/  STL.64 [R1], R8 ;  /* 0x0000000801007387 */ /* 0x0001e20000100a00 */
[----:B------:R-:W-:-:S03]  /*14cd0*/  IMAD.MOV.U32 R0, RZ, RZ, R10 ;  /* 0x000000ffff007224 */ /* 0x000fc600078e000a */
[----:B------:R1:W-:Y:S04]  /*14ce0*/  STL [R1+0xc], R11 ;  /* 0x00000c0b01007387 */ /* 0x0003e80000100800 */
[----:B------:R-:W2:Y:S04]  /*14cf0*/  LDL R20, [R1+0x2e8] ;  /* 0x0002e80001147983 */ /* 0x000ea80000100800 */
[----:B------:R-:W2:Y:S04]  /*14d00*/  LDL R21, [R1+0x2ec] ;  /* 0x0002ec0001157983 */ /* 0x000ea80000100800 */
[----:B------:R-:W2:Y:S04]  /*14d10*/  LDL R18, [R1+0x2f8] ;  /* 0x0002f80001127983 */ /* 0x000ea80000100800 */
[----:B0-----:R-:W2:Y:S04]  /*14d20*/  LDL.LU R8, [R1+0x260] ;  /* 0x0002600001087983 */ /* 0x001ea80000300800 */
[----:B------:R-:W2:Y:S04]  /*14d30*/  LDL.LU R9, [R1+0x264] ;  /* 0x0002640001097983 */ /* 0x000ea80000300800 */
[----:B------:R-:W2:Y:S04]  /*14d40*/  LDL.LU R10, [R1+0x268] ;  /* 0x00026800010a7983 */ /* 0x000ea80000300800 */
[----:B-1----:R-:W2:Y:S04]  /*14d50*/  LDL.LU R11, [R1+0x26c] ;  /* 0x00026c00010b7983 */ /* 0x002ea80000300800 */
[----:B--2---:R-:W-:Y:S04]  /*14d60*/  STL.64 [R1+0x1550], R10 ;  /* 0x0015500a01007387 */ /* 0x004fe80000100a00 */
[----:B------:R0:W-:Y:S04]  /*14d70*/  STL.64 [R1+0x1548], R8 ;  /* 0x0015480801007387 */ /* 0x0001e80000100a00 */
[----:B0-----:R-:W2:Y:S04]  /*14d80*/  LDL.LU R8, [R1+0x230] ;  /* 0x0002300001087983 */ /* 0x001ea80000300800 */
[----:B------:R-:W2:Y:S04]  /*14d90*/  LDL.LU R9, [R1+0x234] ;  /* 0x0002340001097983 */ /* 0x000ea80000300800 */
[----:B------:R-:W2:Y:S04]  /*14da0*/  LDL.LU R10, [R1+0x238] ;  /* 0x00023800010a7983 */ /* 0x000ea80000300800 */
[----:B------:R-:W2:Y:S04]  /*14db0*/  LDL.LU R11, [R1+0x23c] ;  /* 0x00023c00010b7983 */ /* 0x000ea80000300800 */
[----:B------:R0:W-:Y:S04]  /*14dc0*/  STL [R1+0x1408], R0 ;  /* 0x0014080001007387 */ /* 0x0001e80000100800 */
[----:B0-----:R-:W4:Y:S01]  /*14dd0*/  LDL.LU R0, [R1+0x45c] ;  /* 0x00045c0001007983 */ /* 0x001f220000300800 */
[----:B---3--:R-:W-:Y:S01]  /*14de0*/  HMMA.16816.F32 R24, R12, R16, R24 ;  /* 0x000000100c18723c */ /* 0x008fe20000001818 */
[----:B------:R-:W-:-:S02]  /*14df0*/  IMAD R2, R2, 0x100, R29 ;  /* 0x0000010002027824 */ /* 0x000fc400078e021d */
[----:B------:R-:W-:Y:S01]  /*14e00*/  IMAD R3, R3, 0x100, R28 ;  /* 0x0000010003037824 */ /* 0x000fe200078e021c */
[----:B------:R-:W3:Y:S01]  /*14e10*/  LDL.LU R29, [R1+0x155c] ;  /* 0x00155c00011d7983 */ /* 0x000ee20000300800 */
[----:B------:R-:W-:Y:S01]  /*14e20*/  IMAD R5, R5, 0x100, R23 ;  /* 0x0000010005057824 */ /* 0x000fe200078e0217 */
[----:B------:R-:W-:Y:S02]  /*14e30*/  F2FP.F16.E4M3.UNPACK_B R12, R2 ;  /* 0x00000002ff0c723e */ /* 0x000fe400020006ff */
[----:B------:R-:W2:Y:S01]  /*14e40*/  LDL.LU R28, [R1+0x1558] ;  /* 0x00155800011c7983 */ /* 0x000ea20000300800 */
[----:B------:R-:W-:Y:S02]  /*14e50*/  F2FP.F16.E4M3.UNPACK_B R13, R3 ;  /* 0x00000003ff0d723e */ /* 0x000fe400020006ff */
[----:B------:R-:W-:Y:S02]  /*14e60*/  F2FP.F16.E4M3.UNPACK_B R15, R5 ;  /* 0x00000005ff0f723e */ /* 0x000fe400020006ff */
[----:B------:R-:W-:-:S02]  /*14e70*/  F2FP.F16.E4M3.UNPACK_B R20, R20 ;  /* 0x00000014ff14723e */ /* 0x000fc400020006ff */
[----:B------:R-:W-:-:S04]  /*14e80*/  F2FP.F16.E4M3.UNPACK_B R21, R21 ;  /* 0x00000015ff15723e */ /* 0x000fc800020006ff */
[----:B------:R0:W-:Y:S04]  /*14e90*/  STL [R1+0x1394], R24 ;  /* 0x0013941801007387 */ /* 0x0001e80000100800 */
[----:B------:R1:W-:Y:S04]  /*14ea0*/  STL [R1+0x1390], R25 ;  /* 0x0013901901007387 */ /* 0x0003e80000100800 */
[----:B------:R1:W-:Y:S04]  /*14eb0*/  STL [R1+0x138c], R26 ;  /* 0x00138c1a01007387 */ /* 0x0003e80000100800 */
[----:B------:R1:W-:Y:S04]  /*14ec0*/  STL [R1+0x1388], R27 ;  /* 0x0013881b01007387 */ /* 0x0003e80000100800 */
[----:B0-----:R-:W3:Y:S04]  /*14ed0*/  LDL.LU R24, [R1+0x250] ;  /* 0x0002500001187983 */ /* 0x001ee80000300800 */
[----:B-1----:R-:W3:Y:S04]  /*14ee0*/  LDL.LU R25, [R1+0x254] ;  /* 0x0002540001197983 */ /* 0x002ee80000300800 */
[----:B------:R-:W3:Y:S04]  /*14ef0*/  LDL.LU R26, [R1+0x258] ;  /* 0x00025800011a7983 */ /* 0x000ee80000300800 */
[----:B------:R-:W3:Y:S01]  /*14f00*/  LDL.LU R27, [R1+0x25c] ;  /* 0x00025c00011b7983 */ /* 0x000ee20000300800 */
[----:B----4-:R-:W-:-:S05]  /*14f10*/  IMAD R4, R4, 0x100, R0 ;  /* 0x0000010004047824 */ /* 0x010fca00078e0200 */
        /* <DEDUP_REMOVED lines=9> */
[----:B---3--:R-:W-:Y:S01]  /*14fb0*/  HMMA.16816.F32 R24, R12, R18, R24 ;  /* 0x000000120c18723c */ /* 0x008fe20000001818 */
[----:B------:R-:W-:Y:S02]  /*14fc0*/  F2FP.F16.E4M3.UNPACK_B R2, R22 ;  /* 0x00000016ff02723e */ /* 0x000fe400020006ff */
[----:B------:R-:W-:-:S15]  /*14fd0*/  F2FP.F16.E4M3.UNPACK_B R3, R6 ;  /* 0x00000006ff03723e */ /* 0x000fde00020006ff */
[----:B------:R-:W-:Y:S01]  /*14fe0*/  NOP ;  /* 0x0000000000007918 */ /* 0x000fe20000000000 */
[----:B------:R-:W-:Y:S04]  /*14ff0*/  STL.64 [R1+0x130], R24 ;  /* 0x0001301801007387 */ /* 0x000fe80000100a00 */
[----:B------:R2:W-:Y:S04]  /*15000*/  STL.64 [R1+0x138], R26 ;  /* 0x0001381a01007387 */ /* 0x0005e80000100a00 */
[----:B------:R-:W3:Y:S01]  /*15010*/  LDL R22, [R1+0x31c] ;  /* 0x00031c0001167983 */ /* 0x000ee20000100800 */
[----:B--2---:R-:W-:Y:S03]  /*15020*/  HMMA.16816.F32 R24, R12, R2, R8 ;  /* 0x000000020c18723c */ /* 0x004fe60000001808 */
[----:B------:R-:W2:-:S15]  /*15030*/  LDL R11, [R1+0x34c] ;  /* 0x00034c00010b7983 */ /* 0x000e9e0000100800 */
[----:B------:R-:W-:Y:S01]  /*15040*/  NOP ;  /* 0x0000000000007918 */ /* 0x000fe20000000000 */
[----:B------:R-:W-:Y:S04]  /*15050*/  STL.64 [R1+0x140], R24 ;  /* 0x0001401801007387 */ /* 0x000fe80000100a00 */
[----:B------:R-:W-:Y:S04]  /*15060*/  STL.64 [R1+0x148], R26 ;  /* 0x0001481a01007387 */ /* 0x000fe80000100a00 */
[----:B------:R-:W4:Y:S04]  /*15070*/  LDL R16, [R1+0x358] ;  /* 0x0003580001107983 */ /* 0x000f280000100800 */
[----:B------:R-:W4:Y:S04]  /*15080*/  LDL R17, [R1+0x35c] ;  /* 0x00035c0001117983 */ /* 0x000f280000100800 */
[----:B------:R-:W-:Y:S04]  /*15090*/  STL.64 [R1+0x1518], R18 ;  /* 0x0015181201007387 */ /* 0x000fe80000100a00 */
[----:B----4-:R0:W-:Y:S04]  /*150a0*/  STL.64 [R1+0x1510], R16 ;  /* 0x0015101001007387 */ /* 0x0101e80000100a00 */
[----:B0-----:R-:W4:Y:S04]  /*150b0*/  LDL.LU R16, [R1+0x2c0] ;  /* 0x0002c00001107983 */ /* 0x001f280000300800 */
[----:B------:R-:W4:Y:S01]  /*150c0*/  LDL.LU R17, [R1+0x2c4] ;  /* 0x0002c40001117983 */ /* 0x000f220000300800 */
[----:B------:R-:W-:-:S02]  /*150d0*/  IMAD.MOV.U32 R18, RZ, RZ, R28 ;  /* 0x000000ffff127224 */ /* 0x000fc400078e001c */
[----:B------:R-:W-:Y:S01]  /*150e0*/  IMAD.MOV.U32 R19, RZ, RZ, R29 ;  /* 0x000000ffff137224 */ /* 0x000fe200078e001d */
[----:B------:R-:W2:Y:S01]  /*150f0*/  LDL.LU R28, [R1+0x1544] ;  /* 0x00154400011c7983 */ /* 0x000ea20000300800 */
[----:B------:R-:W-:-:S03]  /*15100*/  F2FP.F16.E4M3.UNPACK_B R4, R7 ;  /* 0x00000007ff04723e */ /* 0x000fc600020006ff */
[----:B------:R-:W2:Y:S04]  /*15110*/  LDL.LU R29, [R1+0x1540] ;  /* 0x00154000011d7983 */ /* 0x000ea80000300800 */
[----:B------:R-:W2:Y:S04]  /*15120*/  LDL R6, [R1+0x328] ;  /* 0x0003280001067983 */ /* 0x000ea80000100800 */
[----:B------:R-:W2:Y:S04]  /*15130*/  LDL R7, [R1+0x32c] ;  /* 0x00032c0001077983 */ /* 0x000ea80000100800 */
[----:B------:R-:W2:Y:S04]  /*15140*/  LDL R8, [R1+0x338] ;  /* 0x0003380001087983 */ /* 0x000ea80000100800 */
[----:B------:R-:W-:Y:S04]  /*15150*/  STL.64 [R1+0x1528], R18 ;  /* 0x0015281201007387 */ /* 0x000fe80000100a00 */
[----:B----4-:R0:W-:Y:S04]  /*15160*/  STL.64 [R1+0x1520], R16 ;  /* 0x0015201001007387 */ /* 0x0101e80000100a00 */
[----:B0-----:R-:W4:Y:S04]  /*15170*/  LDL.LU R16, [R1+0x2a0] ;  /* 0x0002a00001107983 */ /* 0x001f280000300800 */
[----:B------:R-:W4:Y:S04]  /*15180*/  LDL.LU R17, [R1+0x2a4] ;  /* 0x0002a40001117983 */ /* 0x000f280000300800 */
[----:B------:R-:W2:Y:S04]  /*15190*/  LDL.LU R18, [R1+0x2a8] ;  /* 0x0002a80001127983 */ /* 0x000ea80000300800 */
[----:B------:R-:W2:Y:S01]  /*151a0*/  LDL.LU R19, [R1+0x2ac] ;  /* 0x0002ac0001137983 */ /* 0x000ea20000300800 */
[----:B---3--:R-:W-:-:S03]  /*151b0*/  F2FP.F16.E4M3.UNPACK_B R5, R22 ;  /* 0x00000016ff05723e */ /* 0x008fc600020006ff */
[----:B--2---:R0:W-:Y:S04]  /*151c0*/  STL.64 [R1+0x1538], R18 ;  /* 0x0015381201007387 */ /* 0x0041e80000100a00 */
[----:B----4-:R1:W-:Y:S01]  /*151d0*/  STL.64 [R1+0x1530], R16 ;  /* 0x0015301001007387 */ /* 0x0103e20000100a00 */
[----:B0-----:R-:W-:-:S03]  /*151e0*/  IMAD.MOV.U32 R19, RZ, RZ, R28 ;  /* 0x000000ffff137224 */ /* 0x001fc600078e001c */
[----:B-1----:R-:W2:Y:S04]  /*151f0*/  LDL.LU R16, [R1+0x280] ;  /* 0x0002800001107983 */ /* 0x002ea80000300800 */
[----:B------:R-:W2:Y:S01]  /*15200*/  LDL.LU R17, [R1+0x284] ;  /* 0x0002840001117983 */ /* 0x000ea20000300800 */
[----:B------:R-:W-:-:S03]  /*15210*/  IMAD.MOV.U32 R18, RZ, RZ, R29 ;  /* 0x000000ffff127224 */ /* 0x000fc600078e001d */
[----:B------:R-:W3:Y:S04]  /*15220*/  LDL R9, [R1+0x33c] ;  /* 0x00033c0001097983 */ /* 0x000ee80000100800 */
[----:B------:R-:W4:Y:S04]  /*15230*/  LDL R10, [R1+0x348] ;  /* 0x00034800010a7983 */ /* 0x000f280000100800 */
[----:B------:R-:W3:Y:S04]  /*15240*/  LDL.LU R28, [R1+0x468] ;  /* 0x00046800011c7983 */ /* 0x000ee80000300800 */
[----:B------:R-:W3:Y:S04]  /*15250*/  LDL.LU R27, [R1+0x474] ;  /* 0x00047400011b7983 */ /* 0x000ee80000300800 */
[----:B------:R-:W3:Y:S04]  /*15260*/  LDL.LU R29, [R1+0x470] ;  /* 0x00047000011d7983 */ /* 0x000ee80000300800 */
[----:B------:R-:W3:Y:S04]  /*15270*/  LDL.LU R26, [R1+0x47c] ;  /* 0x00047c00011a7983 */ /* 0x000ee80000300800 */
[----:B------:R-:W3:Y:S04]  /*15280*/  LDL.LU R0, [R1+0x478] ;  /* 0x0004780001007983 */ /* 0x000ee80000300800 */
[----:B------:R0:W-:Y:S04]  /*15290*/  STL [R1+0x14fc], R2 ;  /* 0x0014fc0201007387 */ /* 0x0001e80000100800 */
[----:B0-----:R-:W3:Y:S04]  /*152a0*/  LDL.LU R2, [R1+0x46c] ;  /* 0x00046c0001027983 */ /* 0x001ee80000300800 */
[----:B------:R-:W-:Y:S04]  /*152b0*/  STL [R1+0x14f8], R3 ;  /* 0x0014f80301007387 */ /* 0x000fe80000100800 */
[----:B------:R-:W3:Y:S04]  /*152c0*/  LDL.LU R23, [R1+0x484] ;  /* 0x0004840001177983 */ /* 0x000ee80000300800 */
[----:B------:R-:W3:Y:S01]  /*152d0*/  LDL.LU R22, [R1+0x480] ;  /* 0x0004800001167983 */ /* 0x000ee20000300800 */
[----:B--2---:R-:W-:-:S15]  /*152e0*/  HMMA.16816.F32 R16, R12, R4, R16 ;  /* 0x000000040c10723c */ /* 0x004fde0000001810 */
[----:B------:R-:W-:-:S04]  /*152f0*/  NOP ;  /* 0x0000000000007918 */ /* 0x000fc80000000000 */
[----:B------:R-:W-:Y:S02]  /*15300*/  IMAD.MOV.U32 R24, RZ, RZ, R18 ;  /* 0x000000ffff187224 */ /* 0x000fe400078e0012 */
[----:B------:R-:W-:Y:S01]  /*15310*/  IMAD.MOV.U32 R25, RZ, RZ, R19 ;  /* 0x000000ffff197224 */ /* 0x000fe200078e0013 */
[----:B---3--:R-:W-:Y:S04]  /*15320*/  STL.64 [R1+0x1508], R22 ;  /* 0x0015081601007387 */ /* 0x008fe80000100a00 */
[----:B------:R0:W-:Y:S04]  /*15330*/  STL.64 [R1+0x1500], R20 ;  /* 0x0015001401007387 */ /* 0x0001e80000100a00 */
[----:B0-----:R-:W2:Y:S04]  /*15340*/  LDL.LU R20, [R1+0x2d0] ;  /* 0x0002d00001147983 */ /* 0x001ea80000300800 */
[----:B------:R-:W2:Y:S04]  /*15350*/  LDL.LU R21, [R1+0x2d4] ;  /* 0x0002d40001157983 */ /* 0x000ea80000300800 */
[----:B------:R-:W2:Y:S04]  /*15360*/  LDL.LU R22, [R1+0x2d8] ;  /* 0x0002d80001167983 */ /* 0x000ea80000300800 */
[----:B------:R-:W2:Y:S04]  /*15370*/  LDL.LU R23, [R1+0x2dc] ;  /* 0x0002dc0001177983 */ /* 0x000ea80000300800 */
[----:B------:R0:W-:Y:S04]  /*15380*/  STL.64 [R1+0x160], R16 ;  /* 0x0001601001007387 */ /* 0x0001e80000100a00 */
[----:B------:R-:W3:Y:S04]  /*15390*/  LDL.LU.64 R18, [R1+0x1538] ;  /* 0x0015380001127983 */ /* 0x000ee80000300a00 */
[----:B0-----:R-:W3:Y:S01]  /*153a0*/  LDL.LU.64 R16, [R1+0x1530] ;  /* 0x0015300001107983 */ /* 0x001ee20000300a00 */
[----:B------:R-:W-:-:S02]  /*153b0*/  F2FP.F16.E4M3.UNPACK_B R6, R6 ;  /* 0x00000006ff06723e */ /* 0x000fc400020006ff */
[----:B------:R-:W-:Y:S01]  /*153c0*/  F2FP.F16.E4M3.UNPACK_B R7, R7 ;  /* 0x00000007ff07723e */ /* 0x000fe200020006ff */
[----:B------:R-:W-:Y:S06]  /*153d0*/  STL.64 [R1+0x13b0], R24 ;  /* 0x0013b01801007387 */ /* 0x000fec0000100a00 */
[----:B---3--:R-:W-:-:S15]  /*153e0*/  HMMA.16816.F32 R16, R12, R6, R16 ;  /* 0x000000060c10723c */ /* 0x008fde0000001810 */
[----:B------:R-:W-:-:S04]  /*153f0*/  NOP ;  /* 0x0000000000007918 */ /* 0x000fc80000000000 */
[----:B------:R-:W-:Y:S04]  /*15400*/  STL.64 [R1+0x180], R16 ;  /* 0x0001801001007387 */ /* 0x000fe80000100a00 */
[----:B------:R0:W-:Y:S04]  /*15410*/  STL.64 [R1+0x188], R18 ;  /* 0x0001881201007387 */ /* 0x0001e80000100a00 */
[----:B0-----:R-:W3:Y:S04]  /*15420*/  LDL.LU.64 R18, [R1+0x1528] ;  /* 0x0015280001127983 */ /* 0x001ee80000300a00 */
[----:B------:R-:W3:Y:S01]  /*15430*/  LDL.LU.64 R16, [R1+0x1520] ;  /* 0x0015200001107983 */ /* 0x000ee20000300a00 */
[----:B------:R-:W-:-:S02]  /*15440*/  F2FP.F16.E4M3.UNPACK_B R8, R8 ;  /* 0x00000008ff08723e */ /* 0x000fc400020006ff */
[----:B------:R-:W-:Y:S02]  /*15450*/  F2FP.F16.E4M3.UNPACK_B R9, R9 ;  /* 0x00000009ff09723e */ /* 0x000fe400020006ff */
[----:B----4-:R-:W-:Y:S02]  /*15460*/  F2FP.F16.E4M3.UNPACK_B R10, R10 ;  /* 0x0000000aff0a723e */ /* 0x010fe400020006ff */
[----:B------:R-:W-:Y:S01]  /*15470*/  F2FP.F16.E4M3.UNPACK_B R11, R11 ;  /* 0x0000000bff0b723e */ /* 0x000fe200020006ff */
[----:B------:R-:W-:Y:S04]  /*15480*/  STL.64 [R1+0x14d0], R6 ;  /* 0x0014d00601007387 */ /* 0x000fe80000100a00 */
[----:B------:R0:W-:Y:S02]  /*15490*/  STL.64 [R1+0x14c8], R4 ;  /* 0x0014c80401007387 */ /* 0x0001e40000100a00 */
[----:B--2---:R-:W-:Y:S02]  /*154a0*/  HMMA.16816.F32 R20, R12, R10, R20 ;  /* 0x0000000a0c14723c */ /* 0x004fe40000001814 */
[----:B0-----:R-:W2:Y:S04]  /*154b0*/  LDL.LU R4, [R1+0x290] ;  /* 0x0002900001047983 */ /* 0x001ea80000300800 */
[----:B------:R-:W2:Y:S04]  /*154c0*/  LDL.LU R5, [R1+0x294] ;  /* 0x0002940001057983 */ /* 0x000ea80000300800 */
[----:B------:R-:W2:Y:S04]  /*154d0*/  LDL.LU R6, [R1+0x298] ;  /* 0x0002980001067983 */ /* 0x000ea80000300800 */
[----:B------:R-:W2:Y:S01]  /*154e0*/  LDL.LU R7, [R1+0x29c] ;  /* 0x00029c0001077983 */ /* 0x000ea20000300800 */
[----:B------:R-:W-:-:S02]  /*154f0*/  IMAD R28, R28, 0x100, R2 ;  /* 0x000001001c1c7824 */ /* 0x000fc400078e0202 */
[----:B------:R-:W-:Y:S02]  /*15500*/  IMAD R2, R0, 0x100, R26 ;  /* 0x0000010000027824 */ /* 0x000fe400078e021a */
[----:B------:R-:W-:Y:S01]  /*15510*/  IMAD R29, R29, 0x100, R27 ;  /* 0x000001001d1d7824 */ /* 0x000fe200078e021b */
        /* <DEDUP_REMOVED lines=8> */
[----:B0-----:R-:W3:Y:S04]  /*155a0*/  LDL.LU.64 R22, [R1+0x1508] ;  /* 0x0015080001167983 */ /* 0x001ee80000300a00 */
[----:B------:R-:W3:Y:S04]  /*155b0*/  LDL.LU.64 R20, [R1+0x1500] ;  /* 0x0015000001147983 */ /* 0x000ee80000300a00 */
[----:B------:R-:W-:Y:S04]  /*155c0*/  STL.64 [R1+0x14b0], R10 ;  /* 0x0014b00a01007387 */ /* 0x000fe80000100a00 */
[----:B------:R-:W-:Y:S04]  /*155d0*/  STL.64 [R1+0x14a8], R8 ;  /* 0x0014a80801007387 */ /* 0x000fe80000100a00 */
[----:B------:R-:W3:Y:S04]  /*155e0*/  LDL.LU R24, [R1+0xc0] ;  /* 0x0000c00001187983 */ /* 0x000ee80000300800 */
[----:B------:R-:W3:Y:S04]  /*155f0*/  LDL.LU R25, [R1+0xc4] ;  /* 0x0000c40001197983 */ /* 0x000ee80000300800 */
[----:B------:R-:W3:Y:S04]  /*15600*/  LDL.LU R26, [R1+0xc8] ;  /* 0x0000c800011a7983 */ /* 0x000ee80000300800 */
[----:B------:R-:W3:Y:S01]  /*15610*/  LDL.LU R27, [R1+0xcc] ;  /* 0x0000cc00011b7983 */ /* 0x000ee20000300800 */
[----:B----4-:R-:W-:-:S02]  /*15620*/  F2FP.F16.E4M3.UNPACK_B R16, R16 ;  /* 0x00000010ff10723e */ /* 0x010fc400020006ff */
[----:B------:R-:W-:-:S07]  /*15630*/  F2FP.F16.E4M3.UNPACK_B R17, R17 ;  /* 0x00000011ff11723e */ /* 0x000fce00020006ff */
[----:B--2---:R-:W-:Y:S01]  /*15640*/  HMMA.16816.F32 R4, R12, R16, R4 ;  /* 0x000000100c04723c */ /* 0x004fe20000001804 */
[----:B---3--:R-:W-:Y:S04]  /*15650*/  STL.64 [R1+0x1450], R26 ;  /* 0x0014501a01007387 */ /* 0x008fe80000100a00 */
[----:B------:R0:W-:Y:S04]  /*15660*/  STL.64 [R1+0x1448], R24 ;  /* 0x0014481801007387 */ /* 0x0001e80000100a00 */
[----:B------:R-:W-:Y:S04]  /*15670*/  STL [R1+0x147c], R16 ;  /* 0x00147c1001007387 */ /* 0x000fe80000100800 */
[----:B------:R-:W-:Y:S06]  /*15680*/  STL [R1+0x1478], R17 ;  /* 0x0014781101007387 */ /* 0x000fec0000100800 */
[----:B------:R-:W-:Y:S04]  /*15690*/  STL.64 [R1+0x200], R4 ;  /* 0x0002000401007387 */ /* 0x000fe80000100a00 */
[----:B------:R-:W-:Y:S04]  /*156a0*/  STL.64 [R1+0x208], R6 ;  /* 0x0002080601007387 */ /* 0x000fe80000100a00 */
[----:B0-----:R-:W2:Y:S04]  /*156b0*/  LDL.LU R24, [R1+0xe0] ;  /* 0x0000e00001187983 */ /* 0x001ea80000300800 */
[----:B------:R-:W2:Y:S04]  /*156c0*/  LDL.LU R25, [R1+0xe4] ;  /* 0x0000e40001197983 */ /* 0x000ea80000300800 */
[----:B------:R-:W3:Y:S04]  /*156d0*/  LDL.LU R26, [R1+0xe8] ;  /* 0x0000e800011a7983 */ /* 0x000ee80000300800 */
[----:B------:R-:W3:Y:S04]  /*156e0*/  LDL.LU R27, [R1+0xec] ;  /* 0x0000ec00011b7983 */ /* 0x000ee80000300800 */
[----:B------:R-:W4:Y:S04]  /*156f0*/  LDL.LU R8, [R1+0x150] ;  /* 0x0001500001087983 */ /* 0x000f280000300800 */
[----:B------:R-:W4:Y:S04]  /*15700*/  LDL.LU R9, [R1+0x154] ;  /* 0x0001540001097983 */ /* 0x000f280000300800 */
[----:B------:R-:W2:Y:S04]  /*15710*/  LDL.LU R10, [R1+0x158] ;  /* 0x00015800010a7983 */ /* 0x000ea80000300800 */
[----:B------:R-:W2:Y:S04]  /*15720*/  LDL.LU R11, [R1+0x15c] ;  /* 0x00015c00010b7983 */ /* 0x000ea80000300800 */
[----:B--2---:R-:W-:Y:S04]  /*15730*/  STL.64 [R1+0x14c0], R10 ;  /* 0x0014c00a01007387 */ /* 0x004fe80000100a00 */
[----:B----4-:R0:W-:Y:S04]  /*15740*/  STL.64 [R1+0x14b8], R8 ;  /* 0x0014b80801007387 */ /* 0x0101e80000100a00 */
[----:B0-----:R-:W2:Y:S04]  /*15750*/  LDL.LU R8, [R1+0x220] ;  /* 0x0002200001087983 */ /* 0x001ea80000300800 */
[----:B------:R-:W2:Y:S04]  /*15760*/  LDL.LU R9, [R1+0x224] ;  /* 0x0002240001097983 */ /* 0x000ea80000300800 */
[----:B------:R-:W4:Y:S04]  /*15770*/  LDL.LU R10, [R1+0x228] ;  /* 0x00022800010a7983 */ /* 0x000f280000300800 */
[----:B------:R-:W4:Y:S04]  /*15780*/  LDL.LU R11, [R1+0x22c] ;  /* 0x00022c00010b7983 */ /* 0x000f280000300800 */
[----:B----4-:R-:W-:Y:S04]  /*15790*/  STL.64 [R1+0x14e0], R10 ;  /* 0x0014e00a01007387 */ /* 0x010fe80000100a00 */
[----:B--2---:R0:W-:Y:S04]  /*157a0*/  STL.64 [R1+0x14d8], R8 ;  /* 0x0014d80801007387 */ /* 0x0041e80000100a00 */
[----:B------:R-:W2:Y:S04]  /*157b0*/  LDL.LU R4, [R1+0x240] ;  /* 0x0002400001047983 */ /* 0x000ea80000300800 */
[----:B------:R-:W2:Y:S04]  /*157c0*/  LDL.LU R5, [R1+0x244] ;  /* 0x0002440001057983 */ /* 0x000ea80000300800 */
[----:B------:R-:W4:Y:S04]  /*157d0*/  LDL.LU R6, [R1+0x248] ;  /* 0x0002480001067983 */ /* 0x000f280000300800 */
[----:B------:R-:W4:Y:S04]  /*157e0*/  LDL.LU R7, [R1+0x24c] ;  /* 0x00024c0001077983 */ /* 0x000f280000300800 */
[----:B----4-:R-:W-:Y:S04]  /*157f0*/  STL.64 [R1+0x14f0], R6 ;  /* 0x0014f00601007387 */ /* 0x010fe80000100a00 */
[----:B--2---:R1:W-:Y:S04]  /*15800*/  STL.64 [R1+0x14e8], R4 ;  /* 0x0014e80401007387 */ /* 0x0043e80000100a00 */
[----:B0-----:R-:W2:Y:S04]  /*15810*/  LDL.LU R8, [R1+0x270] ;  /* 0x0002700001087983 */ /* 0x001ea80000300800 */
[----:B------:R-:W2:Y:S04]  /*15820*/  LDL.LU R9, [R1+0x274] ;  /* 0x0002740001097983 */ /* 0x000ea80000300800 */
[----:B------:R-:W2:Y:S04]  /*15830*/  LDL.LU R10, [R1+0x278] ;  /* 0x00027800010a7983 */ /* 0x000ea80000300800 */
[----:B------:R-:W2:Y:S04]  /*15840*/  LDL.LU R11, [R1+0x27c] ;  /* 0x00027c00010b7983 */ /* 0x000ea80000300800 */
[----:B-1----:R-:W4:Y:S04]  /*15850*/  LDL.LU R4, [R1+0x2b0] ;  /* 0x0002b00001047983 */ /* 0x002f280000300800 */
[----:B------:R-:W4:Y:S04]  /*15860*/  LDL.LU R5, [R1+0x2b4] ;  /* 0x0002b40001057983 */ /* 0x000f280000300800 */
[----:B------:R-:W4:Y:S04]  /*15870*/  LDL.LU R6, [R1+0x2b8] ;  /* 0x0002b80001067983 */ /* 0x000f280000300800 */
[----:B------:R-:W4:Y:S04]  /*15880*/  LDL.LU R7, [R1+0x2bc] ;  /* 0x0002bc0001077983 */ /* 0x000f280000300800 */
[----:B------:R-:W2:Y:S01]  /*15890*/  LDL.LU R16, [R1+0x494] ;  /* 0x0004940001107983 */ /* 0x000ea20000300800 */
[----:B------:R-:W-:-:S03]  /*158a0*/  IMAD R3, R22, 0x100, R23 ;  /* 0x0000010016037824 */ /* 0x000fc600078e0217 */
[----:B--2---:R0:W-:Y:S04]  /*158b0*/  STL [R1+0x1480], R16 ;  /* 0x0014801001007387 */ /* 0x0041e80000100800 */
[----:B0-----:R-:W2:Y:S04]  /*158c0*/  LDL.LU R16, [R1+0x48c] ;  /* 0x00048c0001107983 */ /* 0x001ea80000300800 */
[----:B------:R-:W2:Y:S04]  /*158d0*/  LDL.LU R17, [R1+0x49c] ;  /* 0x00049c0001117983 */ /* 0x000ea80000300800 */
[----:B------:R-:W2:Y:S04]  /*158e0*/  LDL.LU R22, [R1+0x498] ;  /* 0x0004980001167983 */ /* 0x000ea80000300800 */
[----:B------:R-:W2:Y:S04]  /*158f0*/  LDL.LU R0, [R1+0x4a4] ;  /* 0x0004a40001007983 */ /* 0x000ea80000300800 */
[----:B------:R-:W2:Y:S04]  /*15900*/  LDL.LU R23, [R1+0x4a0] ;  /* 0x0004a00001177983 */ /* 0x000ea80000300800 */
[----:B---3--:R-:W-:Y:S04]  /*15910*/  STL.64 [R1+0x1460], R26 ;  /* 0x0014601a01007387 */ /* 0x008fe80000100a00 */
[----:B------:R0:W-:Y:S04]  /*15920*/  STL.64 [R1+0x1458], R24 ;  /* 0x0014581801007387 */ /* 0x0001e80000100a00 */
[----:B0-----:R-:W3:Y:S04]  /*15930*/  LDL.LU R24, [R1+0xf0] ;  /* 0x0000f00001187983 */ /* 0x001ee80000300800 */
[----:B------:R-:W3:Y:S04]  /*15940*/  LDL.LU R25, [R1+0xf4] ;  /* 0x0000f40001197983 */ /* 0x000ee80000300800 */
[----:B------:R-:W2:Y:S04]  /*15950*/  LDL.LU R26, [R1+0xf8] ;  /* 0x0000f800011a7983 */ /* 0x000ea80000300800 */
[----:B------:R-:W2:Y:S04]  /*15960*/  LDL.LU R27, [R1+0xfc] ;  /* 0x0000fc00011b7983 */ /* 0x000ea80000300800 */
[----:B--2---:R-:W-:Y:S04]  /*15970*/  STL.64 [R1+0x1470], R26 ;  /* 0x0014701a01007387 */ /* 0x004fe80000100a00 */
[----:B---3--:R0:W-:Y:S04]  /*15980*/  STL.64 [R1+0x1468], R24 ;  /* 0x0014681801007387 */ /* 0x0081e80000100a00 */
[----:B0-----:R-:W2:Y:S04]  /*15990*/  LDL.LU R24, [R1+0x80] ;  /* 0x0000800001187983 */ /* 0x001ea80000300800 */
[----:B------:R-:W2:Y:S04]  /*159a0*/  LDL.LU R25, [R1+0x84] ;  /* 0x0000840001197983 */ /* 0x000ea80000300800 */
[----:B------:R-:W3:Y:S04]  /*159b0*/  LDL.LU R26, [R1+0x88] ;  /* 0x00008800011a7983 */ /* 0x000ee80000300800 */
[----:B------:R-:W3:Y:S01]  /*159c0*/  LDL.LU R27, [R1+0x8c] ;  /* 0x00008c00011b7983 */ /* 0x000ee20000300800 */
[----:B------:R-:W-:-:S02]  /*159d0*/  F2FP.F16.E4M3.UNPACK_B R12, R28 ;  /* 0x0000001cff0c723e */ /* 0x000fc400020006ff */
[----:B------:R-:W-:Y:S02]  /*159e0*/  F2FP.F16.E4M3.UNPACK_B R13, R29 ;  /* 0x0000001dff0d723e */ /* 0x000fe400020006ff */
[----:B------:R-:W-:Y:S02]  /*159f0*/  F2FP.F16.E4M3.UNPACK_B R14, R2 ;  /* 0x00000002ff0e723e */ /* 0x000fe400020006ff */
[----:B------:R-:W-:Y:S01]  /*15a00*/  F2FP.F16.E4M3.UNPACK_B R15, R3 ;  /* 0x00000003ff0f723e */ /* 0x000fe200020006ff */
[----:B---3--:R-:W-:Y:S04]  /*15a10*/  STL.64 [R1+0x1490], R26 ;  /* 0x0014901a01007387 */ /* 0x008fe80000100a00 */
[----:B--2---:R0:W-:Y:S04]  /*15a20*/  STL.64 [R1+0x1488], R24 ;  /* 0x0014881801007387 */ /* 0x0041e80000100a00 */
[----:B0-----:R-:W2:Y:S04]  /*15a30*/  LDL.LU R24, [R1+0x110] ;  /* 0x0001100001187983 */ /* 0x001ea80000300800 */
[----:B------:R-:W2:Y:S04]  /*15a40*/  LDL.LU R25, [R1+0x114] ;  /* 0x0001140001197983 */ /* 0x000ea80000300800 */
[----:B------:R-:W3:Y:S04]  /*15a50*/  LDL.LU R26, [R1+0x118] ;  /* 0x00011800011a7983 */ /* 0x000ee80000300800 */
[----:B------:R-:W3:Y:S01]  /*15a60*/  LDL.LU R27, [R1+0x11c] ;  /* 0x00011c00011b7983 */ /* 0x000ee20000300800 */
[C---:B----4-:R-:W-:Y:S03]  /*15a70*/  HMMA.16816.F32 R4, R12.reuse, R20, R4 ;  /* 0x000000140c04723c */ /* 0x050fe60000001804 */
[----:B---3--:R-:W-:Y:S04]  /*15a80*/  STL.64 [R1+0x14a0], R26 ;  /* 0x0014a01a01007387 */ /* 0x008fe80000100a00 */
[----:B--2---:R0:W-:Y:S04]  /*15a90*/  STL.64 [R1+0x1498], R24 ;  /* 0x0014981801007387 */ /* 0x0041e80000100a00 */
[----:B0-----:R-:W2:Y:S04]  /*15aa0*/  LDL.LU R24, [R1+0x120] ;  /* 0x0001200001187983 */ /* 0x001ea80000300800 */
[----:B------:R-:W2:Y:S04]  /*15ab0*/  LDL.LU R25, [R1+0x124] ;  /* 0x0001240001197983 */ /* 0x000ea80000300800 */
[----:B------:R-:W2:Y:S04]  /*15ac0*/  LDL.LU R26, [R1+0x128] ;  /* 0x00012800011a7983 */ /* 0x000ea80000300800 */
[----:B------:R-:W2:Y:S04]  /*15ad0*/  LDL.LU R27, [R1+0x12c] ;  /* 0x00012c00011b7983 */ /* 0x000ea80000300800 */
[----:B------:R-:W3:Y:S04]  /*15ae0*/  LDL.LU R28, [R1+0x488] ;  /* 0x00048800011c7983 */ /* 0x000ee80000300800 */
[----:B------:R-:W4:Y:S04]  /*15af0*/  LDL.LU R29, [R1+0x490] ;  /* 0x00049000011d7983 */ /* 0x000f280000300800 */
[----:B------:R-:W2:Y:S04]  /*15b00*/  LDL.LU R2, [R1+0x14fc] ;  /* 0x0014fc0001027983 */ /* 0x000ea80000300800 */
[----:B------:R-:W2:Y:S04]  /*15b10*/  LDL.LU R3, [R1+0x14f8] ;  /* 0x0014f80001037983 */ /* 0x000ea80000300800 */
[----:B------:R-:W-:Y:S04]  /*15b20*/  STL.64 [R1+0x230], R4 ;  /* 0x0002300401007387 */ /* 0x000fe80000100a00 */
[----:B------:R0:W-:Y:S04]  /*15b30*/  STL.64 [R1+0x238], R6 ;  /* 0x0002380601007387 */ /* 0x0001e80000100a00 */
[----:B0-----:R-:W2:Y:S04]  /*15b40*/  LDL.LU.64 R6, [R1+0x14f0] ;  /* 0x0014f00001067983 */ /* 0x001ea80000300a00 */
[----:B------:R-:W2:Y:S01]  /*15b50*/  LDL.LU.64 R4, [R1+0x14e8] ;  /* 0x0014e80001047983 */ /* 0x000ea20000300a00 */
[----:B------:R-:W-:-:S15]  /*15b60*/  HMMA.16816.F32 R8, R12, R18, R8 ;  /* 0x000000120c08723c */ /* 0x000fde0000001808 */
[----:B------:R-:W-:-:S04]  /*15b70*/  NOP ;  /* 0x0000000000007918 */ /* 0x000fc80000000000 */
[----:B------:R-:W-:Y:S04]  /*15b80*/  STL.64 [R1+0x210], R8 ;  /* 0x0002100801007387 */ /* 0x000fe80000100a00 */
[----:B------:R0:W-:Y:S04]  /*15b90*/  STL.64 [R1+0x218], R10 ;  /* 0x0002180a01007387 */ /* 0x0001e80000100a00 */
[----:B0-----:R-:W3:Y:S04]  /*15ba0*/  LDL.LU.64 R10, [R1+0x14e0] ;  /* 0x0014e000010a7983 */ /* 0x001ee80000300a00 */
[----:B------:R-:W3:Y:S01]  /*15bb0*/  LDL.LU.64 R8, [R1+0x14d8] ;  /* 0x0014d80001087983 */ /* 0x000ee20000300a00 */
[----:B--2---:R-:W-:-:S15]  /*15bc0*/  HMMA.16816.F32 R4, R12, R2, R4 ;  /* 0x000000020c04723c */ /* 0x004fde0000001804 */
[----:B------:R-:W-:-:S04]  /*15bd0*/  NOP ;  /* 0x0000000000007918 */ /* 0x000fc80000000000 */
[----:B------:R-:W-:Y:S04]  /*15be0*/  STL.64 [R1+0x1f0], R4 ;  /* 0x0001f00401007387 */ /* 0x000fe80000100a00 */
[----:B------:R0:W-:Y:S04]  /*15bf0*/  STL.64 [R1+0x1f8], R6 ;  /* 0x0001f80601007387 */ /* 0x0001e80000100a00 */
[----:B0-----:R-:W2:Y:S04]  /*15c00*/  LDL.LU.64 R6, [R1+0x14d0] ;  /* 0x0014d00001067983 */ /* 0x001ea80000300a00 */
[----:B------:R-:W3:Y:S02]  /*15c10*/  LDL.LU.64 R4, [R1+0x14c8] ;  /* 0x0014c80001047983 */ /* 0x000ee40000300a00 */
[----:B---3--:R-:W-:-:S15]  /*15c20*/  HMMA.16816.F32 R8, R12, R4, R8 ;  /* 0x000000040c08723c */ /* 0x008fde0000001808 */
        /* <DEDUP_REMOVED lines=16> */
[----:B------:R-:W2:Y:S01]  /*15d30*/  LDL.LU.64 R24, [R1+0x1498] ;  /* 0x0014980001187983 */ /* 0x000ea20000300a00 */
[----:B------:R-:W-:Y:S01]  /*15d40*/  IMAD R28, R28, 0x100, R16 ;  /* 0x000001001c1c7824 */ /* 0x000fe200078e0210 */
        /* <DEDUP_REMOVED lines=8> */
[----:B0-----:R-:W3:Y:S04]  /*15dd0*/  LDL.LU R8, [R1+0xd0] ;  /* 0x0000d00001087983 */ /* 0x001ee80000300800 */
[----:B------:R-:W3:Y:S04]  /*15de0*/  LDL.LU R9, [R1+0xd4] ;  /* 0x0000d40001097983 */ /* 0x000ee80000300800 */
[----:B------:R-:W3:Y:S04]  /*15df0*/  LDL.LU R10, [R1+0xd8] ;  /* 0x0000d800010a7983 */ /* 0x000ee80000300800 */
[----:B------:R-:W3:Y:S04]  /*15e00*/  LDL.LU R11, [R1+0xdc] ;  /* 0x0000dc00010b7983 */ /* 0x000ee80000300800 */
[----:B------:R-:W4:Y:S01]  /*15e10*/  LDL.LU R16, [R1+0x1480] ;  /* 0x0014800001107983 */ /* 0x000f220000300800 */
[----:B------:R-:W-:-:S02]  /*15e20*/  IMAD R22, R22, 0x100, R17 ;  /* 0x0000010016167824 */ /* 0x000fc400078e0211 */
[----:B----4-:R-:W-:Y:S02]  /*15e30*/  IMAD R29, R29, 0x100, R16 ;  /* 0x000001001d1d7824 */ /* 0x010fe400078e0210 */
[----:B------:R-:W2:Y:S04]  /*15e40*/  LDL.LU R16, [R1+0x147c] ;  /* 0x00147c0001107983 */ /* 0x000ea80000300800 */
[----:B------:R-:W2:Y:S01]  /*15e50*/  LDL.LU R17, [R1+0x1478] ;  /* 0x0014780001117983 */ /* 0x000ea20000300800 */
[----:B------:R-:W-:Y:S01]  /*15e60*/  IMAD R0, R23, 0x100, R0 ;  /* 0x0000010017007824 */ /* 0x000fe200078e0200 */
[----:B--2---:R-:W-:Y:S02]  /*15e70*/  HMMA.16816.F32 R12, R12, R16, R24 ;  /* 0x000000100c0c723c */ /* 0x004fe40000001818 */
[----:B------:R-:W2:Y:S04]  /*15e80*/  LDL.LU.64 R26, [R1+0x1470] ;  /* 0x00147000011a7983 */ /* 0x000ea80000300a00 */
[----:B------:R-:W2:Y:S04]  /*15e90*/  LDL.LU.64 R24, [R1+0x1468] ;  /* 0x0014680001187983 */ /* 0x000ea80000300a00 */
[----:B------:R-:W-:Y:S04]  /*15ea0*/  STL [R1+0x1410], R16 ;  /* 0x0014101001007387 */ /* 0x000fe80000100800 */
[----:B------:R-:W-:Y:S05]  /*15eb0*/  STL [R1+0x140c], R17 ;  /* 0x00140c1101007387 */ /* 0x000fea0000100800 */
[----:B------:R0:W-:Y:S04]  /*15ec0*/  STL.64 [R1+0x170], R12 ;  /* 0x0001700c01007387 */ /* 0x0001e80000100a00 */
[----:B------:R1:W-:Y:S01]  /*15ed0*/  STL.64 [R1+0x178], R14 ;  /* 0x0001780e01007387 */ /* 0x0003e20000100a00 */
[----:B0-----:R-:W-:-:S02]  /*15ee0*/  F2FP.F16.E4M3.UNPACK_B R12, R28 ;  /* 0x0000001cff0c723e */ /* 0x001fc400020006ff */
[----:B------:R-:W-:Y:S02]  /*15ef0*/  F2FP.F16.E4M3.UNPACK_B R13, R29 ;  /* 0x0000001dff0d723e */ /* 0x000fe400020006ff */
[----:B-1----:R-:W-:Y:S02]  /*15f00*/  F2FP.F16.E4M3.UNPACK_B R14, R22 ;  /* 0x00000016ff0e723e */ /* 0x002fe400020006ff */
[----:B------:R-:W-:-:S07]  /*15f10*/  F2FP.F16.E4M3.UNPACK_B R15, R0 ;  /* 0x00000000ff0f723e */ /* 0x000fce00020006ff */
[----:B--2---:R-:W-:-:S15]  /*15f20*/  HMMA.16816.F32 R24, R12, R20, R24 ;  /* 0x000000140c18723c */ /* 0x004fde0000001818 */
[----:B------:R-:W-:-:S04]  /*15f30*/  NOP ;  /* 0x0000000000007918 */ /* 0x000fc80000000000 */
[----:B------:R-:W-:Y:S04]  /*15f40*/  STL.64 [R1+0x190], R24 ;  /* 0x0001901801007387 */ /* 0x000fe80000100a00 */
[----:B------:R0:W-:Y:S04]  /*15f50*/  STL.64 [R1+0x198], R26 ;  /* 0x0001981a01007387 */ /* 0x0001e80000100a00 */
[----:B0-----:R-:W2:Y:S04]  /*15f60*/  LDL.LU.64 R26, [R1+0x1460] ;  /* 0x00146000011a7983 */ /* 0x001ea80000300a00 */
[----:B------:R-:W2:Y:S04]  /*15f70*/  LDL.LU.64 R24, [R1+0x1458] ;  /* 0x0014580001187983 */ /* 0x000ea80000300a00 */
[----:B------:R-:W-:Y:S01]  /*15f80*/  STL [R1+0x1414], R21 ;  /* 0x0014141501007387 */ /* 0x000fe20000100800 */
[----:B--2---:R-:W-:-:S15]  /*15f90*/  HMMA.16816.F32 R24, R12, R18, R24 ;  /* 0x000000120c18723c */ /* 0x004fde0000001818 */
[----:B------:R-:W-:-:S04]  /*15fa0*/  NOP ;  /* 0x0000000000007918 */ /* 0x000fc80000000000 */
[----:B------:R-:W-:Y:S04]  /*15fb0*/  STL.64 [R1+0x150], R24 ;  /* 0x0001501801007387 */ /* 0x000fe80000100a00 */
[----:B------:R0:W-:Y:S04]  /*15fc0*/  STL.64 [R1+0x158], R26 ;  /* 0x0001581a01007387 */ /* 0x0001e80000100a00 */
[----:B0-----:R-:W2:Y:S04]  /*15fd0*/  LDL.LU.64 R26, [R1+0x1450] ;  /* 0x00145000011a7983 */ /* 0x001ea80000300a00 */
[----:B------:R-:W2:Y:S01]  /*15fe0*/  LDL.LU.64 R24, [R1+0x1448] ;  /* 0x0014480001187983 */ /* 0x000ea20000300a00 */
[----:B---3--:R-:W-:-:S15]  /*15ff0*/  HMMA.16816.F32 R8, R12, R2, R8 ;  /* 0x000000020c08723c */ /* 0x008fde0000001808 */
[----:B------:R-:W-:-:S04]  /*16000*/  NOP ;  /* 0x0000000000007918 */ /* 0x000fc80000000000 */
[----:B------:R-:W-:Y:S04]  /*16010*/  STL.64 [R1+0x120], R8 ;  /* 0x0001200801007387 */ /* 0x000fe80000100a00 */
[----:B------:R2:W-:Y:S02]  /*16020*/  STL.64 [R1+0x128], R10 ;  /* 0x0001280a01007387 */ /* 0x0005e40000100a00 */
[----:B--2---:R-:W-:Y:S02]  /*16030*/  HMMA.16816.F32 R8, R12, R4, R24 ;  /* 0x000000040c08723c */ /* 0x004fe40000001818 */
[----:B------:R-:W2:-:S15]  /*16040*/  LDL.LU R24, [R1+0x30] ;  /* 0x0000300001187983 */ /* 0x000e9e0000300800 */
[----:B------:R-:W-:Y:S02]  /*16050*/  NOP ;  /* 0x0000000000007918 */ /* 0x000fe40000000000 */
[----:B------:R-:W-:Y:S04]  /*16060*/  STL.64 [R1+0x110], R8 ;  /* 0x0001100801007387 */ /* 0x000fe80000100a00 */
[----:B------:R-:W-:Y:S04]  /*16070*/  STL.64 [R1+0x118], R10 ;  /* 0x0001180a01007387 */ /* 0x000fe80000100a00 */
[----:B------:R-:W2:Y:S04]  /*16080*/  LDL.LU R25, [R1+0x34] ;  /* 0x0000340001197983 */ /* 0x000ea80000300800 */
[----:B------:R-:W3:Y:S04]  /*16090*/  LDL.LU R26, [R1+0x38] ;  /* 0x00003800011a7983 */ /* 0x000ee80000300800 */
[----:B------:R-:W3:Y:S04]  /*160a0*/  LDL.LU R27, [R1+0x3c] ;  /* 0x00003c00011b7983 */ /* 0x000ee80000300800 */
[----:B------:R-:W4:Y:S04]  /*160b0*/  LDL.LU R21, [R1+0x4ac] ;  /* 0x0004ac0001157983 */ /* 0x000f280000300800 */
[----:B------:R-:W4:Y:S04]  /*160c0*/  LDL.LU R28, [R1+0x4a8] ;  /* 0x0004a800011c7983 */ /* 0x000f280000300800 */
[----:B------:R-:W2:Y:S04]  /*160d0*/  LDL.LU R16, [R1+0x4b4] ;  /* 0x0004b40001107983 */ /* 0x000ea80000300800 */
[----:B------:R-:W2:Y:S04]  /*160e0*/  LDL.LU R29, [R1+0x4b0] ;  /* 0x0004b000011d7983 */ /* 0x000ea80000300800 */
[----:B------:R-:W2:Y:S04]  /*160f0*/  LDL.LU R17, [R1+0x4bc] ;  /* 0x0004bc0001117983 */ /* 0x000ea80000300800 */
[----:B------:R-:W-:Y:S04]  /*16100*/  STL.64 [R1+0x1420], R18 ;  /* 0x0014201201007387 */ /* 0x000fe80000100a00 */
[----:B--2---:R0:W-:Y:S04]  /*16110*/  STL.64 [R1+0x1418], R16 ;  /* 0x0014181001007387 */ /* 0x0041e80000100a00 */
[----:B0-----:R-:W2:Y:S04]  /*16120*/  LDL.LU R16, [R1+0x90] ;  /* 0x0000900001107983 */ /* 0x001ea80000300800 */
[----:B------:R-:W2:Y:S04]  /*16130*/  LDL.LU R17, [R1+0x94] ;  /* 0x0000940001117983 */ /* 0x000ea80000300800 */
[----:B------:R-:W2:Y:S04]  /*16140*/  LDL.LU R18, [R1+0x98] ;  /* 0x0000980001127983 */ /* 0x000ea80000300800 */
[----:B------:R-:W2:Y:S04]  /*16150*/  LDL.LU R19, [R1+0x9c] ;  /* 0x00009c0001137983 */ /* 0x000ea80000300800 */
[----:B------:R-:W3:Y:S04]  /*16160*/  LDL.LU R8, [R1+0xb0] ;  /* 0x0000b00001087983 */ /* 0x000ee80000300800 */
[----:B------:R-:W3:Y:S04]  /*16170*/  LDL.LU R9, [R1+0xb4] ;  /* 0x0000b40001097983 */ /* 0x000ee80000300800 */
[----:B------:R-:W3:Y:S04]  /*16180*/  LDL.LU R10, [R1+0xb8] ;  /* 0x0000b800010a7983 */ /* 0x000ee80000300800 */
[----:B------:R-:W3:Y:S04]  /*16190*/  LDL.LU R11, [R1+0xbc] ;  /* 0x0000bc00010b7983 */ /* 0x000ee80000300800 */
[----:B--2---:R-:W-:Y:S04]  /*161a0*/  STL.64 [R1+0x1430], R18 ;  /* 0x0014301201007387 */ /* 0x004fe80000100a00 */
        /* <DEDUP_REMOVED lines=20> */
[C---:B------:R-:W-:Y:S03]  /*162f0*/  HMMA.16816.F32 R8, R12.reuse, R6, R8 ;  /* 0x000000060c08723c */ /* 0x040fe60000001808 */
[----:B---3--:R-:W-:Y:S04]  /*16300*/  STL.64 [R1+0x13e8], R26 ;  /* 0x0013e81a01007387 */ /* 0x008fe80000100a00 */
[----:B--2---:R0:W-:Y:S04]  /*16310*/  STL.64 [R1+0x13e0], R24 ;  /* 0x0013e01801007387 */ /* 0x0041e80000100a00 */
[----:B0-----:R-:W2:Y:S04]  /*16320*/  LDL.LU R24, [R1+0x60] ;  /* 0x0000600001187983 */ /* 0x001ea80000300800 */
[----:B------:R-:W2:Y:S04]  /*16330*/  LDL.LU R25, [R1+0x64] ;  /* 0x0000640001197983 */ /* 0x000ea80000300800 */
[----:B------:R-:W3:Y:S04]  /*16340*/  LDL.LU R26, [R1+0x68] ;  /* 0x00006800011a7983 */ /* 0x000ee80000300800 */
[----:B------:R-:W3:Y:S04]  /*16350*/  LDL.LU R27, [R1+0x6c] ;  /* 0x00006c00011b7983 */ /* 0x000ee80000300800 */
[----:B---3--:R-:W-:Y:S04]  /*16360*/  STL.64 [R1+0x1400], R26 ;  /* 0x0014001a01007387 */ /* 0x008fe80000100a00 */
[----:B--2---:R0:W-:Y:S04]  /*16370*/  STL.64 [R1+0x13f8], R24 ;  /* 0x0013f81801007387 */ /* 0x0041e80000100a00 */
[----:B0-----:R-:W2:Y:S04]  /*16380*/  LDL.LU R24, [R1+0x70] ;  /* 0x0000700001187983 */ /* 0x001ea80000300800 */
[----:B------:R-:W2:Y:S04]  /*16390*/  LDL.LU R25, [R1+0x74] ;  /* 0x0000740001197983 */ /* 0x000ea80000300800 */
[----:B------:R-:W2:Y:S04]  /*163a0*/  LDL.LU R26, [R1+0x78] ;  /* 0x00007800011a7983 */ /* 0x000ea80000300800 */
[----:B------:R-:W2:Y:S04]  /*163b0*/  LDL.LU R27, [R1+0x7c] ;  /* 0x00007c00011b7983 */ /* 0x000ea80000300800 */
[----:B------:R-:W-:Y:S04]  /*163c0*/  STL.64 [R1+0xf0], R8 ;  /* 0x0000f00801007387 */ /* 0x000fe80000100a00 */
[----:B------:R0:W-:Y:S04]  /*163d0*/  STL.64 [R1+0xf8], R10 ;  /* 0x0000f80a01007387 */ /* 0x0001e80000100a00 */
[----:B0-----:R-:W3:Y:S04]  /*163e0*/  LDL.LU.64 R10, [R1+0x1440] ;  /* 0x00144000010a7983 */ /* 0x001ee80000300a00 */
[----:B------:R-:W2:Y:S02]  /*163f0*/  LDL.LU.64 R8, [R1+0x1438] ;  /* 0x0014380001087983 */ /* 0x000ea40000300a00 */
        /* <DEDUP_REMOVED lines=11> */
[----:B------:R-:W3:Y:S01]  /*164b0*/  LDL.LU.64 R16, [R1+0x1418] ;  /* 0x0014180001107983 */ /* 0x000ee20000300a00 */
[----:B----4-:R-:W-:-:S03]  /*164c0*/  IMAD R28, R28, 0x100, R21 ;  /* 0x000001001c1c7824 */ /* 0x010fc600078e0215 */
[----:B------:R-:W4:Y:S01]  /*164d0*/  LDL.LU R21, [R1+0x1414] ;  /* 0x0014140001157983 */ /* 0x000f220000300800 */
[----:B---3--:R-:W-:-:S03]  /*164e0*/  IMAD R29, R29, 0x100, R16 ;  /* 0x000001001d1d7824 */ /* 0x008fc600078e0210 */
[----:B------:R-:W3:Y:S01]  /*164f0*/  LDL.LU R16, [R1+0x1410] ;  /* 0x0014100001107983 */ /* 0x000ee20000300800 */
[----:B------:R-:W-:-:S03]  /*16500*/  IMAD R22, R22, 0x100, R17 ;  /* 0x0000010016167824 */ /* 0x000fc600078e0211 */
[----:B------:R-:W3:Y:S01]  /*16510*/  LDL.LU R17, [R1+0x140c] ;  /* 0x00140c0001117983 */ /* 0x000ee20000300800 */
[----:B------:R-:W-:-:S03]  /*16520*/  IMAD R23, R23, 0x100, R0 ;  /* 0x0000010017177824 */ /* 0x000fc600078e0200 */
[----:B------:R-:W2:Y:S01]  /*16530*/  LDL.LU R0, [R1+0x1408] ;  /* 0x0014080001007983 */ /* 0x000ea20000300800 */
[----:B---3--:R-:W-:Y:S03]  /*16540*/  HMMA.16816.F32 R12, R12, R16, R24 ;  /* 0x000000100c0c723c */ /* 0x008fe60000001818 */
[----:B------:R-:W4:Y:S04]  /*16550*/  LDL.LU.64 R26, [R1+0x1400] ;  /* 0x00140000011a7983 */ /* 0x000f280000300a00 */
[----:B------:R-:W4:-:S12]  /*16560*/  LDL.LU.64 R24, [R1+0x13f8] ;  /* 0x0013f80001187983 */ /* 0x000f180000300a00 */
[----:B------:R0:W-:Y:S04]  /*16570*/  STL.64 [R1+0xb0], R12 ;  /* 0x0000b00c01007387 */ /* 0x0001e80000100a00 */
[----:B------:R1:W-:Y:S01]  /*16580*/  STL.64 [R1+0xb8], R14 ;  /* 0x0000b80e01007387 */ /* 0x0003e20000100a00 */
[----:B0-----:R-:W-:Y:S02]  /*16590*/  F2FP.F16.E4M3.UNPACK_B R12, R28 ;  /* 0x0000001cff0c723e */ /* 0x001fe400020006ff */
[----:B------:R-:W-:Y:S02]  /*165a0*/  F2FP.F16.E4M3.UNPACK_B R13, R29 ;  /* 0x0000001dff0d723e */ /* 0x000fe400020006ff */
[----:B-1----:R-:W-:Y:S02]  /*165b0*/  F2FP.F16.E4M3.UNPACK_B R14, R22 ;  /* 0x00000016ff0e723e */ /* 0x002fe400020006ff */
[----:B------:R-:W-:Y:S01]  /*165c0*/  F2FP.F16.E4M3.UNPACK_B R15, R23 ;  /* 0x00000017ff0f723e */ /* 0x000fe200020006ff */
[----:B------:R-:W3:Y:S04]  /*165d0*/  LDL.LU R22, [R1+0x13f4] ;  /* 0x0013f40001167983 */ /* 0x000ee80000300800 */
[----:B------:R-:W3:Y:S02]  /*165e0*/  LDL.LU R23, [R1+0x13f0] ;  /* 0x0013f00001177983 */ /* 0x000ee40000300800 */
[----:B----4-:R-:W-:-:S15]  /*165f0*/  HMMA.16816.F32 R24, R12, R20, R24 ;  /* 0x000000140c18723c */ /* 0x010fde0000001818 */
[----:B------:R-:W-:-:S04]  /*16600*/  NOP ;  /* 0x0000000000007918 */ /* 0x000fc80000000000 */
[----:B------:R-:W-:Y:S04]  /*16610*/  STL.64 [R1+0x90], R24 ;  /* 0x0000901801007387 */ /* 0x000fe80000100a00 */
[----:B------:R0:W-:Y:S04]  /*16620*/  STL.64 [R1+0x98], R26 ;  /* 0x0000981a01007387 */ /* 0x0001e80000100a00 */
[----:B0-----:R-:W2:Y:S04]  /*16630*/  LDL.LU.64 R26, [R1+0x13e8] ;  /* 0x0013e800011a7983 */ /* 0x001ea80000300a00 */
[----:B------:R-:W2:Y:S04]  /*16640*/  LDL.LU.64 R24, [R1+0x13e0] ;  /* 0x0013e00001187983 */ /* 0x000ea80000300a00 */
[----:B------:R-:W3:Y:S04]  /*16650*/  LDL.LU R20, [R1+0x10] ;  /* 0x0000100001147983 */ /* 0x000ee80000300800 */
[----:B------:R-:W3:Y:S01]  /*16660*/  LDL.LU R21, [R1+0x14] ;  /* 0x0000140001157983 */ /* 0x000ee20000300800 */
[----:B--2---:R-:W-:Y:S01]  /*16670*/  HMMA.16816.F32 R24, R12, R18, R24 ;  /* 0x000000120c18723c */ /* 0x004fe20000001818 */
[----:B------:R-:W-:-:S15]  /*16680*/  IMAD.MOV.U32 R18, RZ, RZ, R0 ;  /* 0x000000ffff127224 */ /* 0x000fde00078e0000 */
[----:B------:R-:W-:-:S03]  /*16690*/  NOP ;  /* 0x0000000000007918 */ /* 0x000fc60000000000 */
[----:B------:R-:W-:Y:S04]  /*166a0*/  STL.64 [R1+0x70], R24 ;  /* 0x0000701801007387 */ /* 0x000fe80000100a00 */
[----:B------:R0:W-:Y:S04]  /*166b0*/  STL.64 [R1+0x78], R26 ;  /* 0x0000781a01007387 */ /* 0x0001e80000100a00 */
[----:B0-----:R-:W2:Y:S04]  /*166c0*/  LDL.LU.64 R26, [R1+0x13d8] ;  /* 0x0013d800011a7983 */ /* 0x001ea80000300a00 */
[----:B------:R-:W2:Y:S04]  /*166d0*/  LDL.LU.64 R24, [R1+0x13d0] ;  /* 0x0013d00001187983 */ /* 0x000ea80000300a00 */
[----:B------:R0:W-:Y:S04]  /*166e0*/  STL.64 [R1+0x1398], R16 ;  /* 0x0013981001007387 */ /* 0x0001e80000100a00 */
[----:B0-----:R-:W4:Y:S04]  /*166f0*/  LDL.LU R16, [R1] ;  /* 0x0000000001107983 */ /* 0x001f280000300800 */
[----:B------:R-:W4:Y:S04]  /*16700*/  LDL.LU R17, [R1+0x4] ;  /* 0x0000040001117983 */ /* 0x000f280000300800 */
[----:B------:R-:W3:Y:S04]  /*16710*/  LDL.LU R0, [R1+0x13c8] ;  /* 0x0013c80001007983 */ /* 0x000ee80000300800 */
[----:B------:R-:W3:Y:S01]  /*16720*/  LDL.LU R19, [R1+0xc] ;  /* 0x00000c0001137983 */ /* 0x000ee20000300800 */
[C---:B--2---:R-:W-:Y:S03]  /*16730*/  HMMA.16816.F32 R24, R12.reuse, R2, R24 ;  /* 0x000000020c18723c */ /* 0x044fe60000001818 */
[----:B---3--:R-:W-:Y:S04]  /*16740*/  STL.64 [R1+0x13a8], R18 ;  /* 0x0013a81201007387 */ /* 0x008fe80000100a00 */
[----:B----4-:R0:W-:Y:S04]  /*16750*/  STL.64 [R1+0x13a0], R16 ;  /* 0x0013a01001007387 */ /* 0x0101e80000100a00 */
[----:B0-----:R-:W2:Y:S04]  /*16760*/  LDL.LU R16, [R1+0x20] ;  /* 0x0000200001107983 */ /* 0x001ea80000300800 */
[----:B------:R-:W2:Y:S04]  /*16770*/  LDL.LU R17, [R1+0x24] ;  /* 0x0000240001117983 */ /* 0x000ea80000300800 */
[----:B------:R-:W2:Y:S04]  /*16780*/  LDL.LU R18, [R1+0x28] ;  /* 0x0000280001127983 */ /* 0x000ea80000300800 */
[----:B------:R-:W-:Y:S04]  /*16790*/  STL.64 [R1+0x60], R24 ;  /* 0x0000601801007387 */ /* 0x000fe80000100a00 */
[----:B------:R0:W-:Y:S04]  /*167a0*/  STL.64 [R1+0x68], R26 ;  /* 0x0000681a01007387 */ /* 0x0001e80000100a00 */
[----:B0-----:R-:W3:Y:S04]  /*167b0*/  LDL.LU.64 R26, [R1+0x13c0] ;  /* 0x0013c000011a7983 */ /* 0x001ee80000300a00 */
[----:B------:R-:W3:Y:S01]  /*167c0*/  LDL.LU.64 R24, [R1+0x13b8] ;  /* 0x0013b80001187983 */ /* 0x000ee20000300a00 */
[----:B------:R-:W-:Y:S01]  /*167d0*/  IMAD.MOV.U32 R19, RZ, RZ, R0 ;  /* 0x000000ffff137224 */ /* 0x000fe200078e0000 */
[C---:B---3--:R-:W-:Y:S08]  /*167e0*/  HMMA.16816.F32 R24, R12.reuse, R4, R24 ;  /* 0x000000040c18723c */ /* 0x048ff00000001818 */
[C---:B--2---:R-:W-:Y:S08]  /*167f0*/  HMMA.16816.F32 R4, R12.reuse, R6, R16 ;  /* 0x000000060c04723c */ /* 0x044ff00000001810 */
[----:B------:R-:W-:Y:S03]  /*16800*/  HMMA.16816.F32 R16, R12, R8, R20 ;  /* 0x000000080c10723c */ /* 0x000fe60000001814 */
[----:B------:R0:W-:Y:S04]  /*16810*/  STL.64 [R1+0x40], R24 ;  /* 0x0000401801007387 */ /* 0x0001e80000100a00 */
[----:B------:R1:W-:Y:S04]  /*16820*/  STL.64 [R1+0x48], R26 ;  /* 0x0000481a01007387 */ /* 0x0003e80000100a00 */
[----:B0-----:R-:W2:Y:S04]  /*16830*/  LDL.LU.64 R24, [R1+0x13b0] ;  /* 0x0013b00001187983 */ /* 0x001ea80000300a00 */
[----:B-1----:R-:W3:Y:S04]  /*16840*/  LDL.LU R26, [R1+0x4cc] ;  /* 0x0004cc00011a7983 */ /* 0x002ee80000300800 */
[----:B------:R-:W3:Y:S04]  /*16850*/  LDL.LU R2, [R1+0x4c8] ;  /* 0x0004c80001027983 */ /* 0x000ee80000300800 */
[----:B------:R0:W-:Y:S04]  /*16860*/  STL.64 [R1+0x20], R4 ;  /* 0x0000200401007387 */ /* 0x0001e80000100a00 */
[----:B------:R-:W-:Y:S04]  /*16870*/  STL.64 [R1+0x28], R6 ;  /* 0x0000280601007387 */ /* 0x000fe80000100a00 */
[----:B------:R-:W4:Y:S01]  /*16880*/  LDL.LU R27, [R1+0x4d4] ;  /* 0x0004d400011b7983 */ /* 0x000f220000300800 */
[----:B------:R-:W-:-:S03]  /*16890*/  IMAD.MOV.U32 R22, RZ, RZ, R18 ;  /* 0x000000ffff167224 */ /* 0x000fc600078e0012 */
[----:B------:R-:W4:Y:S01]  /*168a0*/  LDL.LU R3, [R1+0x4d0] ;  /* 0x0004d00001037983 */ /* 0x000f220000300800 */
[----:B------:R-:W-:-:S03]  /*168b0*/  IMAD.MOV.U32 R0, RZ, RZ, R19 ;  /* 0x000000ffff007224 */ /* 0x000fc600078e0013 */
[----:B0-----:R-:W2:Y:S01]  /*168c0*/  LDL.LU R4, [R1+0x4d8] ;  /* 0x0004d80001047983 */ /* 0x001ea20000300800 */
[----:B------:R-:W-:-:S03]  /*168d0*/  IMAD.MOV.U32 R23, RZ, RZ, R17 ;  /* 0x000000ffff177224 */ /* 0x000fc600078e0011 */
[----:B------:R-:W2:Y:S04]  /*168e0*/  LDL.LU R5, [R1+0x4e0] ;  /* 0x0004e00001057983 */ /* 0x000ea80000300800 */
[----:B------:R0:W-:Y:S04]  /*168f0*/  STL [R1+0x10], R16 ;  /* 0x0000101001007387 */ /* 0x0001e80000100800 */
[----:B------:R-:W2:Y:S04]  /*16900*/  LDL.LU.64 R18, [R1+0x13a8] ;  /* 0x0013a80001127983 */ /* 0x000ea80000300a00 */
[----:B0-----:R-:W2:Y:S04]  /*16910*/  LDL.LU.64 R16, [R1+0x13a0] ;  /* 0x0013a00001107983 */ /* 0x001ea80000300a00 */
[----:B------:R-:W3:Y:S04]  /*16920*/  LDL.LU R20, [R1+0x2e8] ;  /* 0x0002e80001147983 */ /* 0x000ee80000300800 */
[----:B------:R-:W3:Y:S04]  /*16930*/  LDL.LU R21, [R1+0x2ec] ;  /* 0x0002ec0001157983 */ /* 0x000ee80000300800 */
[----:B------:R-:W3:Y:S04]  /*16940*/  LDL.LU R28, [R1+0x32c] ;  /* 0x00032c00011c7983 */ /* 0x000ee80000300800 */
[----:B------:R-:W-:Y:S04]  /*16950*/  STL [R1+0x1320], R0 ;  /* 0x0013200001007387 */ /* 0x000fe80000100800 */
[----:B------:R0:W-:Y:S04]  /*16960*/  STL [R1+0x123c], R22 ;  /* 0x00123c1601007387 */ /* 0x0001e80000100800 */
[----:B0-----:R-:W3:Y:S04]  /*16970*/  LDL.LU R22, [R1+0x4e4] ;  /* 0x0004e40001167983 */ /* 0x001ee80000300800 */
[----:B------:R0:W-:Y:S04]  /*16980*/  STL [R1+0x1238], R23 ;  /* 0x0012381701007387 */ /* 0x0001e80000100800 */
[----:B0-----:R-:W3:Y:S01]  /*16990*/  LDL.LU R23, [R1+0x4dc] ;  /* 0x0004dc0001177983 */ /* 0x001ee20000300800 */
[----:B--2---:R-:W-:Y:S03]  /*169a0*/  HMMA.16816.F32 R8, R12, R10, R16 ;  /* 0x0000000a0c08723c */ /* 0x004fe60000001810 */
[----:B------:R-:W2:Y:S04]  /*169b0*/  LDL.LU.64 R16, [R1+0x1398] ;  /* 0x0013980001107983 */ /* 0x000ea80000300a00 */
[----:B------:R-:W2:Y:S04]  /*169c0*/  LDL.LU R18, [R1+0x2f8] ;  /* 0x0002f80001127983 */ /* 0x000ea80000300800 */
[----:B------:R-:W2:Y:S08]  /*169d0*/  LDL.LU R19, [R1+0x2fc] ;  /* 0x0002fc0001137983 */ /* 0x000eb00000300800 */
[----:B------:R0:W-:Y:S04]  /*169e0*/  STL.64 [R1], R8 ;  /* 0x0000000801007387 */ /* 0x0001e80000100a00 */
[----:B------:R1:W-:Y:S04]  /*169f0*/  STL.64 [R1+0x8], R10 ;  /* 0x0000080a01007387 */ /* 0x0003e80000100a00 */
[----:B------:R-:W2:Y:S04]  /*16a00*/  LDL.LU R0, [R1+0x30c] ;  /* 0x00030c0001007983 */ /* 0x000ea80000300800 */
[----:B------:R-:W2:Y:S04]  /*16a10*/  LDL.LU R6, [R1+0x318] ;  /* 0x0003180001067983 */ /* 0x000ea80000300800 */
[----:B------:R-:W2:Y:S04]  /*16a20*/  LDL.LU R7, [R1+0x31c] ;  /* 0x00031c0001077983 */ /* 0x000ea80000300800 */
[----:B------:R-:W2:Y:S04]  /*16a30*/  LDL.LU R29, [R1+0x328] ;  /* 0x00032800011d7983 */ /* 0x000ea80000300800 */
[----:B0-----:R-:W2:Y:S04]  /*16a40*/  LDL.LU R8, [R1+0x160] ;  /* 0x0001600001087983 */ /* 0x001ea80000300800 */
[----:B------:R-:W2:Y:S01]  /*16a50*/  LDL.LU R9, [R1+0x164] ;  /* 0x0001640001097983 */ /* 0x000ea20000300800 */
[----:B-1----:R-:W-:-:S02]  /*16a60*/  IMAD.MOV.U32 R10, RZ, RZ, R24 ;  /* 0x000000ffff0a7224 */ /* 0x002fc400078e0018 */
[----:B------:R-:W-:Y:S01]  /*16a70*/  IMAD.MOV.U32 R11, RZ, RZ, R25 ;  /* 0x000000ffff0b7224 */ /* 0x000fe200078e0019 */
[----:B------:R-:W2:Y:S04]  /*16a80*/  LDL.LU R24, [R1+0x1394] ;  /* 0x0013940001187983 */ /* 0x000ea80000300800 */
[----:B------:R-:W2:Y:S04]  /*16a90*/  LDL.LU R25, [R1+0x1390] ;  /* 0x0013900001197983 */ /* 0x000ea80000300800 */
[----:B------:R-:W-:Y:S01]  /*16aa0*/  STL.64 [R1+0x1380], R10 ;  /* 0x0013800a01007387 */ /* 0x000fe20000100a00 */
[----:B---3--:R-:W-:-:S02]  /*16ab0*/  IMAD R2, R2, 0x100, R26 ;  /* 0x0000010002027824 */ /* 0x008fc400078e021a */
[----:B----4-:R-:W-:Y:S01]  /*16ac0*/  IMAD R3, R3, 0x100, R27 ;  /* 0x0000010003037824 */ /* 0x010fe200078e021b */
[----:B--2---:R0:W-:Y:S04]  /*16ad0*/  STL.64 [R1+0x1378], R8 ;  /* 0x0013780801007387 */ /* 0x0041e80000100a00 */
[----:B0-----:R-:W2:Y:S04]  /*16ae0*/  LDL.LU R8, [R1+0x100] ;  /* 0x0001000001087983 */ /* 0x001ea80000300800 */
[----:B------:R-:W2:Y:S04]  /*16af0*/  LDL.LU R9, [R1+0x104] ;  /* 0x0001040001097983 */ /* 0x000ea80000300800 */
[----:B------:R-:W2:Y:S04]  /*16b00*/  LDL.LU R10, [R1+0x108] ;  /* 0x00010800010a7983 */ /* 0x000ea80000300800 */
[----:B------:R-:W2:Y:S04]  /*16b10*/  LDL.LU R11, [R1+0x10c] ;  /* 0x00010c00010b7983 */ /* 0x000ea80000300800 */
[----:B------:R-:W3:Y:S04]  /*16b20*/  LDL.LU R26, [R1+0x138c] ;  /* 0x00138c00011a7983 */ /* 0x000ee80000300800 */
[----:B------:R-:W3:Y:S01]  /*16b30*/  LDL.LU R27, [R1+0x1388] ;  /* 0x00138800011b7983 */ /* 0x000ee20000300800 */
[----:B------:R-:W-:-:S02]  /*16b40*/  IMAD R4, R4, 0x100, R23 ;  /* 0x0000010004047824 */ /* 0x000fc400078e0217 */
[----:B------:R-:W-:Y:S01]  /*16b50*/  IMAD R5, R5, 0x100, R22 ;  /* 0x0000010005057824 */ /* 0x000fe200078e0216 */
[----:B------:R-:W-:Y:S02]  /*16b60*/  F2FP.F16.E4M3.UNPACK_B R20, R20.H1 ;  /* 0x00000014ff14723e */ /* 0x000fe400030006ff */
[----:B------:R-:W-:Y:S01]  /*16b70*/  F2FP.F16.E4M3.UNPACK_B R21, R21.H1 ;  /* 0x00000015ff15723e */ /* 0x000fe200030006ff */
[----:B---3--:R-:W-:Y:S01]  /*16b80*/  HMMA.16816.F32 R24, R12, R16, R24 ;  /* 0x000000100c18723c */ /* 0x008fe20000001818 */
[----:B------:R-:W-:Y:S01]  /*16b90*/  F2FP.F16.E4M3.UNPACK_B R12, R2 ;  /* 0x00000002ff0c723e */ /* 0x000fe200020006ff */
[----:B------:R-:W3:Y:S01]  /*16ba0*/  LDL.LU R17, [R1+0x308] ;  /* 0x0003080001117983 */ /* 0x000ee20000300800 */
[----:B------:R-:W-:Y:S02]  /*16bb0*/  F2FP.F16.E4M3.UNPACK_B R13, R3 ;  /* 0x00000003ff0d723e */ /* 0x000fe400020006ff */
[----:B------:R-:W-:Y:S02]  /*16bc0*/  F2FP.F16.E4M3.UNPACK_B R14, R4 ;  /* 0x00000004ff0e723e */ /* 0x000fe400020006ff */
[----:B------:R-:W-:-:S07]  /*16bd0*/  F2FP.F16.E4M3.UNPACK_B R15, R5 ;  /* 0x00000005ff0f723e */ /* 0x000fce00020006ff */
[----:B--2---:R-:W-:Y:S05]  /*16be0*/  HMMA.16816.F32 R8, R12, R20, R8 ;  /* 0x000000140c08723c */ /* 0x004fea0000001808 */
[----:B------:R-:W-:Y:S04]  /*16bf0*/  STL.64 [R1+0x11e0], R26 ;  /* 0x0011e01a01007387 */ /* 0x000fe80000100a00 */
[----:B------:R0:W-:Y:S04]  /*16c00*/  STL.64 [R1+0x11d8], R24 ;  /* 0x0011d81801007387 */ /* 0x0001e80000100a00 */
[----:B0-----:R-:W2:Y:S04]  /*16c10*/  LDL.LU R24, [R1+0x140] ;  /* 0x0001400001187983 */ /* 0x001ea80000300800 */
[----:B------:R-:W2:Y:S04]  /*16c20*/  LDL.LU R25, [R1+0x144] ;  /* 0x0001440001197983 */ /* 0x000ea80000300800 */
[----:B------:R-:W2:Y:S04]  /*16c30*/  LDL.LU R26, [R1+0x148] ;  /* 0x00014800011a7983 */ /* 0x000ea80000300800 */
[----:B------:R-:W2:Y:S04]  /*16c40*/  LDL.LU R27, [R1+0x14c] ;  /* 0x00014c00011b7983 */ /* 0x000ea80000300800 */
[----:B------:R-:W-:Y:S04]  /*16c50*/  STL.64 [R1+0x30], R8 ;  /* 0x0000300801007387 */ /* 0x000fe80000100a00 */
[----:B------:R0:W-:Y:S04]  /*16c60*/  STL.64 [R1+0x38], R10 ;  /* 0x0000380a01007387 */ /* 0x0001e80000100a00 */
[----:B0-----:R-:W4:Y:S04]  /*16c70*/  LDL.LU.64 R10, [R1+0x1380] ;  /* 0x00138000010a7983 */ /* 0x001f280000300a00 */
[----:B------:R-:W4:Y:S04]  /*16c80*/  LDL.LU.64 R8, [R1+0x1378] ;  /* 0x0013780001087983 */ /* 0x000f280000300a00 */
[----:B------:R0:W-:Y:S04]  /*16c90*/  STL [R1+0x133c], R20 ;  /* 0x00133c1401007387 */ /* 0x0001e80000100800 */
[----:B------:R1:W-:Y:S04]  /*16ca0*/  STL [R1+0x1338], R21 ;  /* 0x0013381501007387 */ /* 0x0003e80000100800 */
[----:B0-----:R-:W2:Y:S04]  /*16cb0*/  LDL.LU R20, [R1+0x130] ;  /* 0x0001300001147983 */ /* 0x001ea80000300800 */
[----:B-1----:R-:W2:Y:S04]  /*16cc0*/  LDL.LU R21, [R1+0x134] ;  /* 0x0001340001157983 */ /* 0x002ea80000300800 */
[----:B------:R-:W2:Y:S04]  /*16cd0*/  LDL.LU R22, [R1+0x138] ;  /* 0x0001380001167983 */ /* 0x000ea80000300800 */
[----:B------:R-:W2:Y:S01]  /*16ce0*/  LDL.LU R23, [R1+0x13c] ;  /* 0x00013c0001177983 */ /* 0x000ea20000300800 */
[----:B------:R-:W-:-:S02]  /*16cf0*/  F2FP.F16.E4M3.UNPACK_B R18, R18.H1 ;  /* 0x00000012ff12723e */ /* 0x000fc400030006ff */
[----:B------:R-:W-:Y:S02]  /*16d00*/  F2FP.F16.E4M3.UNPACK_B R19, R19.H1 ;  /* 0x00000013ff13723e */ /* 0x000fe400030006ff */
[----:B------:R-:W-:Y:S02]  /*16d10*/  F2FP.F16.E4M3.UNPACK_B R3, R0.H1 ;  /* 0x00000000ff03723e */ /* 0x000fe400030006ff */
[----:B------:R-:W-:Y:S02]  /*16d20*/  F2FP.F16.E4M3.UNPACK_B R4, R6.H1 ;  /* 0x00000006ff04723e */ /* 0x000fe400030006ff */
[----:B------:R-:W-:Y:S01]  /*16d30*/  F2FP.F16.E4M3.UNPACK_B R5, R7.H1 ;  /* 0x00000007ff05723e */ /* 0x000fe200030006ff */
[----:B------:R-:W-:Y:S04]  /*16d40*/  STL [R1+0x1344], R18 ;  /* 0x0013441201007387 */ /* 0x000fe80000100800 */
[----:B------:R0:W-:Y:S01]  /*16d50*/  STL [R1+0x1340], R19 ;  /* 0x0013401301007387 */ /* 0x0001e20000100800 */
[----:B---3--:R-:W-:Y:S01]  /*16d60*/  F2FP.F16.E4M3.UNPACK_B R2, R17.H1 ;  /* 0x00000011ff02723e */ /* 0x008fe200030006ff */
[C---:B----4-:R-:W-:Y:S08]  /*16d70*/  HMMA.16816.F32 R8, R12.reuse, R4, R8 ;  /* 0x000000040c08723c */ /* 0x050ff00000001808 */
[C---:B--2---:R-:W-:Y:S08]  /*16d80*/  HMMA.16816.F32 R20, R12.reuse, R18, R20 ;  /* 0x000000120c14723c */ /* 0x044ff00000001814 */
[----:B0-----:R-:W-:Y:S11]  /*16d90*/  HMMA.16816.F32 R16, R12, R2, R24 ;  /* 0x000000020c10723c */ /* 0x001ff60000001818 */
[----:B------:R-:W-:Y:S04]  /*16da0*/  STL.64 [R1+0x50], R20 ;  /* 0x0000501401007387 */ /* 0x000fe80000100a00 */
[----:B------:R-:W-:Y:S04]  /*16db0*/  STL.64 [R1+0x58], R22 ;  /* 0x0000581601007387 */ /* 0x000fe80000100a00 */
[----:B------:R-:W-:Y:S04]  /*16dc0*/  STL [R1+0x1324], R3 ;  /* 0x0013240301007387 */ /* 0x000fe80000100800 */
[----:B------:R-:W-:Y:S04]  /*16dd0*/  STL.64 [R1+0x80], R16 ;  /* 0x0000801001007387 */ /* 0x000fe80000100a00 */
[----:B------:R-:W-:Y:S04]  /*16de0*/  STL.64 [R1+0x88], R18 ;  /* 0x0000881201007387 */ /* 0x000fe80000100a00 */
[----:B------:R-:W2:Y:S04]  /*16df0*/  LDL.LU R24, [R1+0x50c] ;  /* 0x00050c0001187983 */ /* 0x000ea80000300800 */
[----:B------:R-:W-:Y:S04]  /*16e00*/  STL.64 [R1+0xa0], R8 ;  /* 0x0000a00801007387 */ /* 0x000fe80000100a00 */
[----:B------:R-:W-:Y:S04]  /*16e10*/  STL.64 [R1+0xa8], R10 ;  /* 0x0000a80a01007387 */ /* 0x000fe80000100a00 */
[----:B------:R-:W2:Y:S04]  /*16e20*/  LDL.LU R25, [R1+0x508] ;  /* 0x0005080001197983 */ /* 0x000ea80000300800 */
[----:B------:R-:W3:Y:S04]  /*16e30*/  LDL.LU R26, [R1+0x514] ;  /* 0x00051400011a7983 */ /* 0x000ee80000300800 */
[----:B------:R-:W3:Y:S04]  /*16e40*/  LDL.LU R27, [R1+0x510] ;  /* 0x00051000011b7983 */ /* 0x000ee80000300800 */
        /* <DEDUP_REMOVED lines=37> */
[----:B------:R-:W-:-:S03]  /*170a0*/  F2FP.F16.E4M3.UNPACK_B R6, R29.H1 ;  /* 0x0000001dff06723e */ /* 0x000fc600030006ff */
        /* <DEDUP_REMOVED lines=26> */
[----:B------:R-:W-:Y:S03]  /*17250*/  HMMA.16816.F32 R16, R12, R6, R16 ;  /* 0x000000060c10723c */ /* 0x000fe60000001810 */
        /* <DEDUP_REMOVED lines=16> */
[----:B0-----:R-:W3:Y:S04]  /*17360*/  LDL.LU.64 R18, [R1+0x1370] ;  /* 0x0013700001127983 */ /* 0x001ee80000300a00 */
[----:B------:R-:W3:Y:S01]  /*17370*/  LDL.LU.64 R16, [R1+0x1368] ;  /* 0x0013680001107983 */ /* 0x000ee20000300a00 */
[----:B------:R-:W-:-:S02]  /*17380*/  F2FP.F16.E4M3.UNPACK_B R8, R8.H1 ;  /* 0x00000008ff08723e */ /* 0x000fc400030006ff */
[----:B------:R-:W-:Y:S02]  /*17390*/  F2FP.F16.E4M3.UNPACK_B R9, R9.H1 ;  /* 0x00000009ff09723e */ /* 0x000fe400030006ff */
[----:B------:R-:W-:Y:S02]  /*173a0*/  F2FP.F16.E4M3.UNPACK_B R10, R10.H1 ;  /* 0x0000000aff0a723e */ /* 0x000fe400030006ff */
[----:B----4-:R-:W-:-:S07]  /*173b0*/  F2FP.F16.E4M3.UNPACK_B R11, R11.H1 ;  /* 0x0000000bff0b723e */ /* 0x010fce00030006ff */
[C---:B--2---:R-:W-:Y:S08]  /*173c0*/  HMMA.16816.F32 R24, R12.reuse, R10, R24 ;  /* 0x0000000a0c18723c */ /* 0x044ff00000001818 */
        /* <DEDUP_REMOVED lines=10> */
[----:B------:R-:W-:-:S02]  /*17470*/  IMAD R3, R3, 0x100, R20 ;  /* 0x0000010003037824 */ /* 0x000fc400078e0214 */
[----:B------:R-:W-:Y:S02]  /*17480*/  IMAD R0, R0, 0x100, R21 ;  /* 0x0000010000007824 */ /* 0x000fe400078e0215 */
[----:B--2---:R-:W-:Y:S02]  /*17490*/  IMAD R28, R28, 0x100, R18 ;  /* 0x000001001c1c7824 */ /* 0x004fe400078e0212 */
[----:B------:R-:W2:Y:S01]  /*174a0*/  LDL.LU R18, [R1+0x1344] ;  /* 0x0013440001127983 */ /* 0x000ea20000300800 */
[----:B---3--:R-:W-:Y:S02]  /*174b0*/  F2FP.F16.E4M3.UNPACK_B R16, R16.H1 ;  /* 0x00000010ff10723e */ /* 0x008fe400030006ff */
[----:B------:R-:W-:Y:S01]  /*174c0*/  F2FP.F16.E4M3.UNPACK_B R17, R17.H1 ;  /* 0x00000011ff11723e */ /* 0x000fe200030006ff */
[----:B------:R-:W-:Y:S02]  /*174d0*/  IMAD R29, R29, 0x100, R19 ;  /* 0x000001001d1d7824 */ /* 0x000fe400078e0213 */
[----:B------:R-:W2:Y:S04]  /*174e0*/  LDL.LU R19, [R1+0x1340] ;  /* 0x0013400001137983 */ /* 0x000ea80000300800 */
[----:B------:R-:W3:Y:S04]  /*174f0*/  LDL.LU R20, [R1+0x133c] ;  /* 0x00133c0001147983 */ /* 0x000ee80000300800 */
[----:B------:R-:W3:Y:S01]  /*17500*/  LDL.LU R21, [R1+0x1338] ;  /* 0x0013380001157983 */ /* 0x000ee20000300800 */
[----:B----4-:R-:W-:Y:S03]  /*17510*/  HMMA.16816.F32 R12, R12, R16, R24 ;  /* 0x000000100c0c723c */ /* 0x010fe60000001818 */
[----:B------:R-:W3:Y:S04]  /*17520*/  LDL.LU.64 R26, [R1+0x1330] ;  /* 0x00133000011a7983 */ /* 0x000ee80000300a00 */
[----:B------:R-:W3:-:S12]  /*17530*/  LDL.LU.64 R24, [R1+0x1328] ;  /* 0x0013280001187983 */ /* 0x000ed80000300a00 */
[----:B------:R0:W-:Y:S04]  /*17540*/  STL.64 [R1+0x180], R12 ;  /* 0x0001800c01007387 */ /* 0x0001e80000100a00 */
[----:B------:R1:W-:Y:S01]  /*17550*/  STL.64 [R1+0x188], R14 ;  /* 0x0001880e01007387 */ /* 0x0003e20000100a00 */
[----:B0-----:R-:W-:Y:S02]  /*17560*/  F2FP.F16.E4M3.UNPACK_B R12, R28 ;  /* 0x0000001cff0c723e */ /* 0x001fe400020006ff */
[----:B------:R-:W-:Y:S02]  /*17570*/  F2FP.F16.E4M3.UNPACK_B R13, R29 ;  /* 0x0000001dff0d723e */ /* 0x000fe400020006ff */
[----:B-1----:R-:W-:Y:S02]  /*17580*/  F2FP.F16.E4M3.UNPACK_B R14, R3 ;  /* 0x00000003ff0e723e */ /* 0x002fe400020006ff */
[----:B------:R-:W-:Y:S01]  /*17590*/  F2FP.F16.E4M3.UNPACK_B R15, R0 ;  /* 0x00000000ff0f723e */ /* 0x000fe200020006ff */
[----:B------:R-:W4:Y:S04]  /*175a0*/  LDL.LU R3, [R1+0x1324] ;  /* 0x0013240001037983 */ /* 0x000f280000300800 */
[----:B------:R-:W2:Y:S02]  /*175b0*/  LDL.LU R0, [R1+0x1320] ;  /* 0x0013200001007983 */ /* 0x000ea40000300800 */
        /* <DEDUP_REMOVED lines=35> */
[----:B------:R-:W3:Y:S01]  /*177f0*/  LDL.LU R7, [R1+0x1ac] ;  /* 0x0001ac0001077983 */ /* 0x000ee20000300800 */
[----:B--2---:R-:W-:-:S15]  /*17800*/  HMMA.16816.F32 R24, R12, R8, R24 ;  /* 0x000000080c18723c */ /* 0x004fde0000001818 */
[----:B------:R-:W-:-:S04]  /*17810*/  NOP ;  /* 0x0000000000007918 */ /* 0x000fc80000000000 */
[----:B------:R-:W-:Y:S04]  /*17820*/  STL.64 [R1+0x1c0], R24 ;  /* 0x0001c01801007387 */ /* 0x000fe80000100a00 */
[----:B------:R0:W-:Y:S04]  /*17830*/  STL.64 [R1+0x1c8], R26 ;  /* 0x0001c81a01007387 */ /* 0x0001e80000100a00 */
[----:B0-----:R-:W2:Y:S04]  /*17840*/  LDL.LU.64 R26, [R1+0x12c8] ;  /* 0x0012c800011a7983 */ /* 0x001ea80000300a00 */
[----:B------:R-:W4:Y:S01]  /*17850*/  LDL.LU.64 R24, [R1+0x12c0] ;  /* 0x0012c00001187983 */ /* 0x000f220000300a00 */
[----:B---3--:R-:W-:Y:S03]  /*17860*/  HMMA.16816.F32 R4, R12, R10, R4 ;  /* 0x0000000a0c04723c */ /* 0x008fe60000001804 */
[----:B------:R-:W-:Y:S04]  /*17870*/  STL.64 [R1+0x1268], R10 ;  /* 0x0012680a01007387 */ /* 0x000fe80000100a00 */
[----:B------:R0:W-:-:S12]  /*17880*/  STL.64 [R1+0x1260], R8 ;  /* 0x0012600801007387 */ /* 0x0001d80000100a00 */
[----:B------:R1:W-:Y:S04]  /*17890*/  STL.64 [R1+0x1b0], R4 ;  /* 0x0001b00401007387 */ /* 0x0003e80000100a00 */
[----:B------:R3:W-:Y:S01]  /*178a0*/  STL.64 [R1+0x1b8], R6 ;  /* 0x0001b80601007387 */ /* 0x0007e20000100a00 */
[----:B----4-:R-:W-:Y:S02]  /*178b0*/  IMAD R28, R25, 0x100, R24 ;  /* 0x00000100191c7824 */ /* 0x010fe400078e0218 */
[----:B------:R-:W-:Y:S02]  /*178c0*/  IMAD R25, R22, 0x100, R23 ;  /* 0x0000010016197824 */ /* 0x000fe400078e0217 */
[----:B------:R-:W4:Y:S04]  /*178d0*/  LDL.LU R23, [R1+0x524] ;  /* 0x0005240001177983 */ /* 0x000f280000300800 */
[----:B------:R-:W4:Y:S04]  /*178e0*/  LDL.LU R22, [R1+0x520] ;  /* 0x0005200001167983 */ /* 0x000f280000300800 */
[----:B0-----:R-:W2:Y:S04]  /*178f0*/  LDL.LU R8, [R1+0xf0] ;  /* 0x0000f00001087983 */ /* 0x001ea80000300800 */
[----:B------:R-:W2:Y:S04]  /*17900*/  LDL.LU R9, [R1+0xf4] ;  /* 0x0000f40001097983 */ /* 0x000ea80000300800 */
[----:B------:R-:W2:Y:S04]  /*17910*/  LDL.LU R10, [R1+0xf8] ;  /* 0x0000f800010a7983 */ /* 0x000ea80000300800 */
[----:B------:R-:W2:Y:S04]  /*17920*/  LDL.LU R11, [R1+0xfc] ;  /* 0x0000fc00010b7983 */ /* 0x000ea80000300800 */
[----:B-1----:R-:W2:Y:S04]  /*17930*/  LDL.LU R4, [R1+0x120] ;  /* 0x0001200001047983 */ /* 0x002ea80000300800 */
[----:B------:R-:W2:Y:S04]  /*17940*/  LDL.LU R5, [R1+0x124] ;  /* 0x0001240001057983 */ /* 0x000ea80000300800 */
[----:B---3--:R-:W3:Y:S04]  /*17950*/  LDL.LU R6, [R1+0x128] ;  /* 0x0001280001067983 */ /* 0x008ee80000300800 */
        /* <DEDUP_REMOVED lines=20> */
[----:B------:R0:W-:Y:S01]  /*17aa0*/  STL.64 [R1+0x1270], R8 ;  /* 0x0012700801007387 */ /* 0x0001e20000100a00 */
[----:B----4-:R-:W-:-:S02]  /*17ab0*/  IMAD R24, R22, 0x100, R23 ;  /* 0x0000010016187824 */ /* 0x010fc400078e0217 */
[----:B------:R-:W-:Y:S01]  /*17ac0*/  IMAD R29, R27, 0x100, R26 ;  /* 0x000001001b1d7824 */ /* 0x000fe200078e021a */
[----:B0-----:R-:W3:Y:S04]  /*17ad0*/  LDL.LU R8, [R1+0x110] ;  /* 0x0001100001087983 */ /* 0x001ee80000300800 */
[----:B------:R-:W3:Y:S04]  /*17ae0*/  LDL.LU R9, [R1+0x114] ;  /* 0x0001140001097983 */ /* 0x000ee80000300800 */
[----:B------:R-:W3:Y:S04]  /*17af0*/  LDL.LU R10, [R1+0x118] ;  /* 0x00011800010a7983 */ /* 0x000ee80000300800 */
[----:B------:R-:W3:Y:S04]  /*17b00*/  LDL.LU R11, [R1+0x11c] ;  /* 0x00011c00010b7983 */ /* 0x000ee80000300800 */
[----:B------:R-:W4:Y:S04]  /*17b10*/  LDL.LU R22, [R1+0x52c] ;  /* 0x00052c0001167983 */ /* 0x000f280000300800 */
[----:B------:R-:W3:Y:S01]  /*17b20*/  LDL.LU R23, [R1+0x534] ;  /* 0x0005340001177983 */ /* 0x000ee20000300800 */
[----:B--2---:R-:W-:Y:S03]  /*17b30*/  HMMA.16816.F32 R12, R12, R16, R4 ;  /* 0x000000100c0c723c */ /* 0x004fe60000001804 */
[----:B------:R-:W2:Y:S04]  /*17b40*/  LDL.LU.64 R6, [R1+0x12b8] ;  /* 0x0012b80001067983 */ /* 0x000ea80000300a00 */
[----:B------:R-:W2:-:S12]  /*17b50*/  LDL.LU.64 R4, [R1+0x12b0] ;  /* 0x0012b00001047983 */ /* 0x000e980000300a00 */
[----:B------:R0:W-:Y:S04]  /*17b60*/  STL.64 [R1+0x130], R12 ;  /* 0x0001300c01007387 */ /* 0x0001e80000100a00 */
[----:B------:R1:W-:Y:S01]  /*17b70*/  STL.64 [R1+0x138], R14 ;  /* 0x0001380e01007387 */ /* 0x0003e20000100a00 */
[----:B0-----:R-:W-:-:S03]  /*17b80*/  F2FP.F16.E4M3.UNPACK_B R12, R28 ;  /* 0x0000001cff0c723e */ /* 0x001fc600020006ff */
[----:B------:R-:W4:Y:S01]  /*17b90*/  LDL.LU R28, [R1+0x528] ;  /* 0x00052800011c7983 */ /* 0x000f220000300800 */
[----:B------:R-:W-:Y:S02]  /*17ba0*/  F2FP.F16.E4M3.UNPACK_B R13, R29 ;  /* 0x0000001dff0d723e */ /* 0x000fe400020006ff */
[----:B-1----:R-:W-:Y:S01]  /*17bb0*/  F2FP.F16.E4M3.UNPACK_B R15, R24 ;  /* 0x00000018ff0f723e */ /* 0x002fe200020006ff */
[----:B------:R-:W2:Y:S01]  /*17bc0*/  LDL.LU R29, [R1+0x530] ;  /* 0x00053000011d7983 */ /* 0x000ea20000300800 */
[----:B------:R-:W-:-:S03]  /*17bd0*/  F2FP.F16.E4M3.UNPACK_B R14, R25 ;  /* 0x00000019ff0e723e */ /* 0x000fc600020006ff */
        /* <DEDUP_REMOVED lines=47> */
[----:B0-----:R-:W2:Y:S04]  /*17ed0*/  LDL.LU R4, [R1+0xb0] ;  /* 0x0000b00001047983 */ /* 0x001ea80000300800 */
        /* <DEDUP_REMOVED lines=8> */
[----:B------:R-:W2:Y:S01]  /*17f60*/  LDL.LU.64 R24, [R1+0x1250] ;  /* 0x0012500001187983 */ /* 0x000ea20000300a00 */
[----:B----4-:R-:W-:-:S02]  /*17f70*/  IMAD R28, R28, 0x100, R22 ;  /* 0x000001001c1c7824 */ /* 0x010fc400078e0216 */
[----:B------:R-:W-:Y:S01]  /*17f80*/  IMAD R29, R29, 0x100, R23 ;  /* 0x000001001d1d7824 */ /* 0x000fe200078e0217 */
[C---:B--2---:R-:W-:Y:S08]  /*17f90*/  HMMA.16816.F32 R24, R12.reuse, R10, R24 ;  /* 0x0000000a0c18723c */ /* 0x044ff00000001818 */
[----:B------:R-:W-:Y:S11]  /*17fa0*/  HMMA.16816.F32 R12, R12, R16, R4 ;  /* 0x000000100c0c723c */ /* 0x000ff60000001804 */
[----:B------:R-:W-:Y:S04]  /*17fb0*/  STL.64 [R1+0x120], R24 ;  /* 0x0001201801007387 */ /* 0x000fe80000100a00 */
[----:B------:R0:W-:Y:S04]  /*17fc0*/  STL.64 [R1+0x128], R26 ;  /* 0x0001281a01007387 */ /* 0x0001e80000100a00 */
[----:B0-----:R-:W2:Y:S04]  /*17fd0*/  LDL.LU.64 R26, [R1+0x1248] ;  /* 0x00124800011a7983 */ /* 0x001ea80000300a00 */
[----:B------:R-:W2:Y:S04]  /*17fe0*/  LDL.LU.64 R24, [R1+0x1240] ;  /* 0x0012400001187983 */ /* 0x000ea80000300a00 */
[----:B------:R0:W-:Y:S04]  /*17ff0*/  STL.64 [R1+0x1200], R10 ;  /* 0x0012000a01007387 */ /* 0x0001e80000100a00 */
[----:B0-----:R-:W3:Y:S04]  /*18000*/  LDL.LU R10, [R1+0x544] ;  /* 0x00054400010a7983 */ /* 0x001ee80000300800 */
[----:B------:R-:W3:Y:S04]  /*18010*/  LDL.LU R11, [R1+0x540] ;  /* 0x00054000010b7983 */ /* 0x000ee80000300800 */
[----:B------:R0:W-:Y:S04]  /*18020*/  STL.64 [R1+0x11f8], R8 ;  /* 0x0011f80801007387 */ /* 0x0001e80000100a00 */
[----:B0-----:R-:W4:Y:S04]  /*18030*/  LDL.LU R8, [R1+0x53c] ;  /* 0x00053c0001087983 */ /* 0x001f280000300800 */
[----:B------:R-:W4:Y:S04]  /*18040*/  LDL.LU R9, [R1+0x538] ;  /* 0x0005380001097983 */ /* 0x000f280000300800 */
[----:B------:R-:W2:Y:S04]  /*18050*/  LDL.LU R22, [R1+0x123c] ;  /* 0x00123c0001167983 */ /* 0x000ea80000300800 */
[----:B------:R-:W2:Y:S04]  /*18060*/  LDL.LU R23, [R1+0x1238] ;  /* 0x0012380001177983 */ /* 0x000ea80000300800 */
[----:B------:R-:W2:Y:S04]  /*18070*/  LDL.LU R4, [R1+0x60] ;  /* 0x0000600001047983 */ /* 0x000ea80000300800 */
[----:B------:R0:W-:Y:S04]  /*18080*/  STL.64 [R1+0xf0], R12 ;  /* 0x0000f00c01007387 */ /* 0x0001e80000100a00 */
[----:B------:R1:W-:Y:S04]  /*18090*/  STL.64 [R1+0xf8], R14 ;  /* 0x0000f80e01007387 */ /* 0x0003e80000100a00 */
[----:B------:R-:W2:Y:S04]  /*180a0*/  LDL.LU R5, [R1+0x64] ;  /* 0x0000640001057983 */ /* 0x000ea80000300800 */
[----:B------:R-:W2:Y:S04]  /*180b0*/  LDL.LU R6, [R1+0x68] ;  /* 0x0000680001067983 */ /* 0x000ea80000300800 */
[----:B------:R-:W2:Y:S01]  /*180c0*/  LDL.LU R7, [R1+0x6c] ;  /* 0x00006c0001077983 */ /* 0x000ea20000300800 */
[----:B0-----:R-:W-:-:S02]  /*180d0*/  F2FP.F16.E4M3.UNPACK_B R12, R28 ;  /* 0x0000001cff0c723e */ /* 0x001fc400020006ff */
[----:B------:R-:W-:Y:S01]  /*180e0*/  F2FP.F16.E4M3.UNPACK_B R13, R29 ;  /* 0x0000001dff0d723e */ /* 0x000fe200020006ff */
[----:B----4-:R-:W-:Y:S02]  /*180f0*/  IMAD R9, R9, 0x100, R8 ;  /* 0x0000010009097824 */ /* 0x010fe400078e0208 */
[----:B---3--:R-:W-:-:S03]  /*18100*/  IMAD R8, R11, 0x100, R10 ;  /* 0x000001000b087824 */ /* 0x008fc600078e020a */
[----:B-1----:R-:W-:Y:S02]  /*18110*/  F2FP.F16.E4M3.UNPACK_B R14, R9 ;  /* 0x00000009ff0e723e */ /* 0x002fe400020006ff */
[----:B------:R-:W-:-:S07]  /*18120*/  F2FP.F16.E4M3.UNPACK_B R15, R8 ;  /* 0x00000008ff0f723e */ /* 0x000fce00020006ff */
[C---:B--2---:R-:W-:Y:S01]  /*18130*/  HMMA.16816.F32 R24, R12.reuse, R20, R24 ;  /* 0x000000140c18723c */ /* 0x044fe20000001818 */
[----:B------:R-:W-:Y:S04]  /*18140*/  STL.64 [R1+0x1230], R6 ;  /* 0x0012300601007387 */ /* 0x000fe80000100a00 */
[----:B------:R0:W-:Y:S04]  /*18150*/  STL.64 [R1+0x1228], R4 ;  /* 0x0012280401007387 */ /* 0x0001e80000100a00 */
[----:B0-----:R-:W2:Y:S04]  /*18160*/  LDL.LU R4, [R1+0x70] ;  /* 0x0000700001047983 */ /* 0x001ea80000300800 */
[----:B------:R-:W2:Y:S04]  /*18170*/  LDL.LU R5, [R1+0x74] ;  /* 0x0000740001057983 */ /* 0x000ea80000300800 */
[----:B------:R-:W2:Y:S04]  /*18180*/  LDL.LU R6, [R1+0x78] ;  /* 0x0000780001067983 */ /* 0x000ea80000300800 */
[----:B------:R-:W2:Y:S04]  /*18190*/  LDL.LU R7, [R1+0x7c] ;  /* 0x00007c0001077983 */ /* 0x000ea80000300800 */
[----:B------:R-:W3:Y:S04]  /*181a0*/  LDL.LU R8, [R1+0x20] ;  /* 0x0000200001087983 */ /* 0x000ee80000300800 */
[----:B------:R-:W-:Y:S04]  /*181b0*/  STL.64 [R1+0xd0], R24 ;  /* 0x0000d01801007387 */ /* 0x000fe80000100a00 */
[----:B------:R-:W-:Y:S04]  /*181c0*/  STL.64 [R1+0xd8], R26 ;  /* 0x0000d81a01007387 */ /* 0x000fe80000100a00 */
[----:B------:R-:W3:Y:S04]  /*181d0*/  LDL.LU R9, [R1+0x24] ;  /* 0x0000240001097983 */ /* 0x000ee80000300800 */
[----:B------:R-:W4:Y:S04]  /*181e0*/  LDL.LU R10, [R1+0x28] ;  /* 0x00002800010a7983 */ /* 0x000f280000300800 */
[----:B------:R-:W4:Y:S04]  /*181f0*/  LDL.LU R11, [R1+0x2c] ;  /* 0x00002c00010b7983 */ /* 0x000f280000300800 */
[----:B----4-:R-:W-:Y:S04]  /*18200*/  STL.64 [R1+0x1210], R10 ;  /* 0x0012100a01007387 */ /* 0x010fe80000100a00 */
[----:B---3--:R0:W-:Y:S04]  /*18210*/  STL.64 [R1+0x1208], R8 ;  /* 0x0012080801007387 */ /* 0x0081e80000100a00 */
[----:B0-----:R-:W3:Y:S04]  /*18220*/  LDL.LU R8, [R1+0x40] ;  /* 0x0000400001087983 */ /* 0x001ee80000300800 */
[----:B------:R-:W3:Y:S04]  /*18230*/  LDL.LU R9, [R1+0x44] ;  /* 0x0000440001097983 */ /* 0x000ee80000300800 */
[----:B------:R-:W3:Y:S04]  /*18240*/  LDL.LU R10, [R1+0x48] ;  /* 0x00004800010a7983 */ /* 0x000ee80000300800 */
[----:B------:R-:W3:Y:S04]  /*18250*/  LDL.LU R11, [R1+0x4c] ;  /* 0x00004c00010b7983 */ /* 0x000ee80000300800 */
[----:B------:R-:W4:Y:S04]  /*18260*/  LDL.LU R24, [R1] ;  /* 0x0000000001187983 */ /* 0x000f280000300800 */
[----:B------:R-:W4:Y:S04]  /*18270*/  LDL.LU R25, [R1+0x4] ;  /* 0x0000040001197983 */ /* 0x000f280000300800 */
[----:B------:R-:W3:Y:S04]  /*18280*/  LDL.LU R26, [R1+0x8] ;  /* 0x00000800011a7983 */ /* 0x000ee80000300800 */
[----:B------:R-:W3:Y:S01]  /*18290*/  LDL.LU R27, [R1+0xc] ;  /* 0x00000c00011b7983 */ /* 0x000ee20000300800 */
[----:B--2---:R-:W-:Y:S03]  /*182a0*/  HMMA.16816.F32 R4, R12, R18, R4 ;  /* 0x000000120c04723c */ /* 0x004fe60000001804 */
[----:B---3--:R-:W-:Y:S04]  /*182b0*/  STL.64 [R1+0x11f0], R26 ;  /* 0x0011f01a01007387 */ /* 0x008fe80000100a00 */
[----:B----4-:R0:W-:Y:S04]  /*182c0*/  STL.64 [R1+0x11e8], R24 ;  /* 0x0011e81801007387 */ /* 0x0101e80000100a00 */
[----:B0-----:R-:W2:Y:S04]  /*182d0*/  LDL.LU R24, [R1+0x10] ;  /* 0x0000100001187983 */ /* 0x001ea80000300800 */
[----:B------:R-:W3:Y:S04]  /*182e0*/  LDL.LU R29, [R1+0x564] ;  /* 0x00056400011d7983 */ /* 0x000ee80000300800 */
[----:B------:R-:W3:Y:S04]  /*182f0*/  LDL.LU R28, [R1+0x560] ;  /* 0x00056000011c7983 */ /* 0x000ee80000300800 */
[----:B------:R-:W-:Y:S04]  /*18300*/  STL.64 [R1+0xb0], R4 ;  /* 0x0000b00401007387 */ /* 0x000fe80000100a00 */
[----:B------:R0:W-:Y:S04]  /*18310*/  STL.64 [R1+0xb8], R6 ;  /* 0x0000b80601007387 */ /* 0x0001e80000100a00 */
[----:B0-----:R-:W4:Y:S04]  /*18320*/  LDL.LU.64 R6, [R1+0x1230] ;  /* 0x0012300001067983 */ /* 0x001f280000300a00 */
[----:B------:R-:W4:Y:S01]  /*18330*/  LDL.LU.64 R4, [R1+0x1228] ;  /* 0x0012280001047983 */ /* 0x000f220000300a00 */
[----:B------:R-:W-:-:S02]  /*18340*/  IMAD.MOV.U32 R26, RZ, RZ, R22 ;  /* 0x000000ffff1a7224 */ /* 0x000fc400078e0016 */
[----:B------:R-:W-:Y:S01]  /*18350*/  IMAD.MOV.U32 R27, RZ, RZ, R0 ;  /* 0x000000ffff1b7224 */ /* 0x000fe200078e0000 */
[----:B------:R-:W0:Y:S01]  /*18360*/  S2R R22, SR_TID.X ;  /* 0x0000000000167919 */ /* 0x000e220000002100 */
[----:B------:R-:W1:Y:S01]  /*18370*/  S2R R0, SR_TID.X ;  /* 0x0000000000007919 */ /* 0x000e620000002100 */
[----:B------:R-:W-:Y:S01]  /*18380*/  IMAD.MOV.U32 R25, RZ, RZ, R23 ;  /* 0x000000ffff197224 */ /* 0x000fe200078e0017 */
[----:B----4-:R-:W-:-:S15]  /*18390*/  HMMA.16816.F32 R4, R12, R2, R4 ;  /* 0x000000020c04723c */ /* 0x010fde0000001804 */
[----:B------:R-:W-:-:S04]  /*183a0*/  NOP ;  /* 0x0000000000007918 */ /* 0x000fc80000000000 */
[----:B------:R-:W-:Y:S01]  /*183b0*/  STL.64 [R1+0x90], R4 ;  /* 0x0000900401007387 */ /* 0x000fe20000100a00 */
[----:B------:R-:W-:Y:S01]  /*183c0*/  IMAD.MOV.U32 R23, RZ, RZ, R7 ;  /* 0x000000ffff177224 */ /* 0x000fe200078e0007 */
[C---:B0-----:R-:W-:Y:S02]  /*183d0*/  LOP3.LUT R7, R22.reuse, 0x7, RZ, 0xc0, !PT ;  /* 0x0000000716077812 */ /* 0x041fe400078ec0ff */
[----:B------:R0:W-:Y:S03]  /*183e0*/  STL [R1+0x98], R6 ;  /* 0x0000980601007387 */ /* 0x0001e60000100800 */
[----:B------:R-:W-:Y:S01]  /*183f0*/  IMAD.SHL.U32 R7, R7, 0x10, RZ ;  /* 0x0000001007077824 */ /* 0x000fe200078e00ff */
[----:B------:R-:W4:Y:S04]  /*18400*/  LDL.LU R2, [R1+0x548] ;  /* 0x0005480001027983 */ /* 0x000f280000300800 */
[----:B------:R-:W2:Y:S01]  /*18410*/  LDL.LU R3, [R1+0x550] ;  /* 0x0005500001037983 */ /* 0x000ea20000300800 */
[----:B0-----:R-:W-:-:S02]  /*18420*/  IMAD.SHL.U32 R6, R22, 0x2, RZ ;  /* 0x0000000216067824 */ /* 0x001fc400078e00ff */
[C---:B-1----:R-:W-:Y:S01]  /*18430*/  IMAD.SHL.U32 R22, R0.reuse, 0x20, RZ ;  /* 0x0000002000167824 */ /* 0x042fe200078e00ff */
[----:B------:R-:W-:-:S04]  /*18440*/  LOP3.LUT R0, R0, 0x7, RZ, 0xc0, !PT ;  /* 0x0000000700007812 */ /* 0x000fc800078ec0ff */
[----:B------:R-:W-:Y:S02]  /*18450*/  LOP3.LUT R22, R22, 0xc00, RZ, 0xc0, !PT ;  /* 0x00000c0016167812 */ /* 0x000fe400078ec0ff */
[----:B------:R-:W-:-:S03]  /*18460*/  LOP3.LUT R4, R7, 0x30, R6, 0x78, !PT ;  /* 0x0000003007047812 */ /* 0x000fc600078e7806 */
[----:B------:R-:W-:-:S04]  /*18470*/  IMAD R0, R0, 0x80, R22 ;  /* 0x0000008000007824 */ /* 0x000fc800078e0216 */
[----:B------:R-:W-:-:S05]  /*18480*/  IMAD.IADD R0, R0, 0x1, R4 ;  /* 0x0000000100007824 */ /* 0x000fca00078e0204 */
[----:B------:R-:W-:-:S05]  /*18490*/  LOP3.LUT R0, R0, 0x40, RZ, 0x3c, !PT ;  /* 0x0000004000007812 */ /* 0x000fca00078e3cff */
[----:B------:R-:W0:Y:S04]  /*184a0*/  LDSM.16.M88.4 R4, [R0+UR4] ;  /* 0x000000040004783b */ /* 0x000e280008000200 */
[----:B------:R1:W-:Y:S04]  /*184b0*/  STL [R1+0x10b8], R23 ;  /* 0x0010b81701007387 */ /* 0x0003e80000100800 */
[----:B-1----:R-:W2:Y:S04]  /*184c0*/  LDL.LU R23, [R1+0x558] ;  /* 0x0005580001177983 */ /* 0x002ea80000300800 */
[----:B0-----:R-:W-:Y:S01]  /*184d0*/  STL.64 [R1+0x390], R4 ;  /* 0x0003900401007387 */ /* 0x001fe20000100a00 */
[----:B------:R-:W-:-:S02]  /*184e0*/  IMAD.MOV.U32 R20, RZ, RZ, R4 ;  /* 0x000000ffff147224 */ /* 0x000fc400078e0004 */
[----:B------:R-:W-:Y:S01]  /*184f0*/  IMAD.MOV.U32 R21, RZ, RZ, R5 ;  /* 0x000000ffff157224 */ /* 0x000fe200078e0005 */
[----:B------:R0:W-:Y:S04]  /*18500*/  STL.64 [R1+0x398], R6 ;  /* 0x0003980601007387 */ /* 0x0001e80000100a00 */
[----:B0-----:R-:W2:Y:S04]  /*18510*/  LDL.LU.64 R6, [R1+0x1220] ;  /* 0x0012200001067983 */ /* 0x001ea80000300a00 */
[----:B------:R-:W2:Y:S02]  /*18520*/  LDL.LU.64 R4, [R1+0x1218] ;  /* 0x0012180001047983 */ /* 0x000ea40000300a00 */
[----:B--2---:R-:W-:-:S15]  /*18530*/  HMMA.16816.F32 R8, R12, R4, R8 ;  /* 0x000000040c08723c */ /* 0x004fde0000001808 */
[----:B------:R-:W-:-:S04]  /*18540*/  NOP ;  /* 0x0000000000007918 */ /* 0x000fc80000000000 */
[----:B------:R-:W-:Y:S04]  /*18550*/  STL.64 [R1+0x70], R8 ;  /* 0x0000700801007387 */ /* 0x000fe80000100a00 */
[----:B------:R-:W2:Y:S01]  /*18560*/  LDL R4, [R1+0x948] ;  /* 0x0009480001047983 */ /* 0x000ea20000100800 */
[----:B------:R-:W-:Y:S02]  /*18570*/  IMAD.MOV.U32 R22, RZ, RZ, R10 ;  /* 0x000000ffff167224 */ /* 0x000fe400078e000a */
[----:B------:R-:W-:Y:S01]  /*18580*/  IMAD.MOV.U32 R0, RZ, RZ, R11 ;  /* 0x000000ffff007224 */ /* 0x000fe200078e000b */
[----:B------:R-:W3:Y:S04]  /*18590*/  LDL.LU R5, [R1+0x55c] ;  /* 0x00055c0001057983 */ /* 0x000ee80000300800 */
[----:B------:R-:W-:Y:S04]  /*185a0*/  STL [R1+0x1058], R22 ;  /* 0x0010581601007387 */ /* 0x000fe80000100800 */
[----:B------:R-:W-:Y:S04]  /*185b0*/  STL [R1+0x1054], R0 ;  /* 0x0010540001007387 */ /* 0x000fe80000100800 */
[----:B--2---:R-:W0:Y:S04]  /*185c0*/  LDSM.16.M88.4 R8, [R4+UR4+0x1000] ;  /* 0x001000040408783b */ /* 0x004e280008000200 */
        /* <DEDUP_REMOVED lines=8> */
[----:B------:R-:W-:Y:S01]  /*18650*/  STL [R1+0x40], R8 ;  /* 0x0000400801007387 */ /* 0x000fe20000100800 */
[----:B------:R-:W-:Y:S02]  /*18660*/  IMAD.MOV.U32 R22, RZ, RZ, R9 ;  /* 0x000000ffff167224 */ /* 0x000fe400078e0009 */
[----:B------:R-:W-:Y:S01]  /*18670*/  IMAD.MOV.U32 R0, RZ, RZ, R10 ;  /* 0x000000ffff007224 */ /* 0x000fe200078e000a */
[----:B------:R-:W-:Y:S04]  /*18680*/  STL [R1+0x4c], R11 ;  /* 0x00004c0b01007387 */ /* 0x000fe80000100800 */
[----:B------:R-:W0:Y:S04]  /*18690*/  LDSM.16.M88.4 R8, [R4+UR4+0x2000] ;  /* 0x002000040408783b */ /* 0x000e280008000200 */
[----:B------:R-:W4:Y:S04]  /*186a0*/  LDL.LU R6, [R1+0x54c] ;  /* 0x00054c0001067983 */ /* 0x000f280000300800 */
[----:B------:R-:W2:Y:S04]  /*186b0*/  LDL.LU R7, [R1+0x554] ;  /* 0x0005540001077983 */ /* 0x000ea80000300800 */
[----:B------:R-:W-:Y:S04]  /*186c0*/  STL [R1+0x10d0], R0 ;  /* 0x0010d00001007387 */ /* 0x000fe80000100800 */
[----:B------:R-:W-:Y:S04]  /*186d0*/  STL [R1+0x10bc], R22 ;  /* 0x0010bc1601007387 */ /* 0x000fe80000100800 */
[----:B0-----:R-:W-:Y:S04]  /*186e0*/  STL.64 [R1+0x370], R8 ;  /* 0x0003700801007387 */ /* 0x001fe80000100a00 */
[----:B------:R0:W-:Y:S04]  /*186f0*/  STL.64 [R1+0x378], R10 ;  /* 0x0003780a01007387 */ /* 0x0001e80000100a00 */
[----:B0-----:R-:W2:Y:S04]  /*18700*/  LDL.LU.64 R10, [R1+0x1200] ;  /* 0x00120000010a7983 */ /* 0x001ea80000300a00 */
[----:B------:R-:W2:Y:S02]  /*18710*/  LDL.LU.64 R8, [R1+0x11f8] ;  /* 0x0011f80001087983 */ /* 0x000ea40000300a00 */
[----:B--2---:R-:W-:-:S15]  /*18720*/  HMMA.16816.F32 R24, R12, R8, R24 ;  /* 0x000000080c18723c */ /* 0x004fde0000001818 */
[----:B------:R-:W-:-:S04]  /*18730*/  NOP ;  /* 0x0000000000007918 */ /* 0x000fc80000000000 */
[----:B------:R-:W-:Y:S04]  /*18740*/  STL.64 [R1+0x20], R24 ;  /* 0x0000201801007387 */ /* 0x000fe80000100a00 */
[----:B------:R-:W-:Y:S04]  /*18750*/  STL.64 [R1+0x28], R26 ;  /* 0x0000281a01007387 */ /* 0x000fe80000100a00 */
[----:B------:R-:W0:Y:S04]  /*18760*/  LDSM.16.M88.4 R24, [R4+UR4+0x3000] ;  /* 0x003000040418783b */ /* 0x000e280008000200 */
[----:B0-----:R-:W-:Y:S04]  /*18770*/  STL.64 [R1+0x360], R24 ;  /* 0x0003601801007387 */ /* 0x001fe80000100a00 */
[----:B------:R0:W-:Y:S04]  /*18780*/  STL.64 [R1+0x368], R26 ;  /* 0x0003681a01007387 */ /* 0x0001e80000100a00 */
[----:B0-----:R-:W2:Y:S04]  /*18790*/  LDL.LU.64 R26, [R1+0x11f0] ;  /* 0x0011f000011a7983 */ /* 0x001ea80000300a00 */
[----:B------:R-:W2:Y:S02]  /*187a0*/  LDL.LU.64 R24, [R1+0x11e8] ;  /* 0x0011e80001187983 */ /* 0x000ea40000300a00 */
[----:B--2---:R-:W-:Y:S02]  /*187b0*/  HMMA.16816.F32 R8, R12, R10, R24 ;  /* 0x0000000a0c08723c */ /* 0x004fe40000001818 */
[----:B------:R-:W2:Y:S04]  /*187c0*/  LDL.LU.64 R26, [R1+0x11e0] ;  /* 0x0011e000011a7983 */ /* 0x000ea80000300a00 */
[----:B------:R-:W2:-:S13]  /*187d0*/  LDL.LU.64 R24, [R1+0x11d8] ;  /* 0x0011d80001187983 */ /* 0x000e9a0000300a00 */
[----:B------:R-:W-:Y:S04]  /*187e0*/  STL.64 [R1], R8 ;  /* 0x0000000801007387 */ /* 0x000fe80000100a00 */
[----:B------:R-:W-:Y:S04]  /*187f0*/  STL.64 [R1+0x8], R10 ;  /* 0x0000080a01007387 */ /* 0x000fe80000100a00 */
[----:B------:R-:W0:Y:S04]  /*18800*/  LDSM.16.M88.4 R8, [R4+UR4+0x4000] ;  /* 0x004000040408783b */ /* 0x000e280008000200 */
[----:B0-----:R-:W-:Y:S04]  /*18810*/  STL.64 [R1+0x350], R8 ;  /* 0x0003500801007387 */ /* 0x001fe80000100a00 */
[----:B------:R-:W-:Y:S01]  /*18820*/  STL.64 [R1+0x358], R10 ;  /* 0x0003580a01007387 */ /* 0x000fe20000100a00 */
[----:B--2---:R-:W-:Y:S03]  /*18830*/  HMMA.16816.F32 R24, R12, R16, R24 ;  /* 0x000000100c18723c */ /* 0x004fe60000001818 */
[----:B------:R-:W2:-:S15]  /*18840*/  LDL R17, [R1+0x948] ;  /* 0x0009480001117983 */ /* 0x000e9e0000100800 */
[----:B------:R-:W-:Y:S01]  /*18850*/  NOP ;  /* 0x0000000000007918 */ /* 0x000fe20000000000 */
[----:B------:R-:W-:Y:S04]  /*18860*/  STL.64 [R1+0xfe0], R26 ;  /* 0x000fe01a01007387 */ /* 0x000fe80000100a00 */
[----:B------:R-:W-:Y:S01]  /*18870*/  STL.64 [R1+0xfd8], R24 ;  /* 0x000fd81801007387 */ /* 0x000fe20000100a00 */
[----:B---3--:R-:W-:Y:S02]  /*18880*/  IMAD R4, R23, 0x100, R5 ;  /* 0x0000010017047824 */ /* 0x008fe400078e0205 */
[----:B------:R-:W-:Y:S02]  /*18890*/  IMAD R5, R28, 0x100, R29 ;  /* 0x000001001c057824 */ /* 0x000fe400078e021d */
[----:B----4-:R-:W-:Y:S02]  /*188a0*/  IMAD R2, R2, 0x100, R6 ;  /* 0x0000010002027824 */ /* 0x010fe400078e0206 */
[----:B------:R-:W-:Y:S01]  /*188b0*/  IMAD R3, R3, 0x100, R7 ;  /* 0x0000010003037824 */ /* 0x000fe200078e0207 */
[----:B------:R-:W-:-:S02]  /*188c0*/  F2FP.F16.E4M3.UNPACK_B R14, R4 ;  /* 0x00000004ff0e723e */ /* 0x000fc400020006ff */
[----:B------:R-:W-:Y:S02]  /*188d0*/  F2FP.F16.E4M3.UNPACK_B R15, R5 ;  /* 0x00000005ff0f723e */ /* 0x000fe400020006ff */
[----:B------:R-:W-:Y:S02]  /*188e0*/  F2FP.F16.E4M3.UNPACK_B R12, R2 ;  /* 0x00000002ff0c723e */ /* 0x000fe400020006ff */
[----:B------:R-:W-:Y:S01]  /*188f0*/  F2FP.F16.E4M3.UNPACK_B R13, R3 ;  /* 0x00000003ff0d723e */ /* 0x000fe200020006ff */
[----:B------:R-:W-:Y:S01]  /*18900*/  STL.64 [R1+0x11d0], R14 ;  /* 0x0011d00e01007387 */ /* 0x000fe20000100a00 */
[----:B------:R-:W-:-:S03]  /*18910*/  IMAD.MOV.U32 R6, RZ, RZ, R8 ;  /* 0x000000ffff067224 */ /* 0x000fc600078e0008 */
[----:B------:R-:W-:Y:S01]  /*18920*/  STL.64 [R1+0x11c8], R12 ;  /* 0x0011c80c01007387 */ /* 0x000fe20000100a00 */
[----:B------:R-:W-:-:S03]  /*18930*/  IMAD.MOV.U32 R7, RZ, RZ, R9 ;  /* 0x000000ffff077224 */ /* 0x000fc600078e0009 */
[----:B--2---:R-:W0:Y:S04]  /*18940*/  LDSM.16.M88.4 R24, [R17+UR4+0x5000] ;  /* 0x005000041118783b */ /* 0x004e280008000200 */
[----:B------:R-:W1:Y:S04]  /*18950*/  LDSM.16.M88.4 R12, [R17+UR4+0x6000] ;  /* 0x00600004110c783b */ /* 0x000e680008000200 */
[----:B0-----:R0:W-:Y:S01]  /*18960*/  STL.64 [R1+0x320], R24 ;  /* 0x0003201801007387 */ /* 0x0011e20000100a00 */
[----:B------:R-:W-:Y:S02]  /*18970*/  IMAD.MOV.U32 R8, RZ, RZ, R24 ;  /* 0x000000ffff087224 */ /* 0x000fe400078e0018 */
[----:B------:R-:W-:Y:S01]  /*18980*/  IMAD.MOV.U32 R9, RZ, RZ, R25 ;  /* 0x000000ffff097224 */ /* 0x000fe200078e0019 */
[----:B------:R2:W-:Y:S04]  /*18990*/  STL.64 [R1+0x328], R26 ;  /* 0x0003281a01007387 */ /* 0x0005e80000100a00 */
[----:B0-----:R-:W3:Y:S04]  /*189a0*/  LDL.LU R24, [R1+0x180] ;  /* 0x0001800001187983 */ /* 0x001ee80000300800 */
[----:B------:R-:W3:Y:S04]  /*189b0*/  LDL.LU R25, [R1+0x184] ;  /* 0x0001840001197983 */ /* 0x000ee80000300800 */
[----:B--2---:R-:W2:Y:S04]  /*189c0*/  LDL.LU R26, [R1+0x188] ;  /* 0x00018800011a7983 */ /* 0x004ea80000300800 */
[----:B------:R-:W2:Y:S04]  /*189d0*/  LDL.LU R27, [R1+0x18c] ;  /* 0x00018c00011b7983 */ /* 0x000ea80000300800 */
[----:B--2---:R-:W-:Y:S04]  /*189e0*/  STL.64 [R1+0x1160], R26 ;  /* 0x0011601a01007387 */ /* 0x004fe80000100a00 */
[----:B---3--:R0:W-:Y:S04]  /*189f0*/  STL.64 [R1+0x1158], R24 ;  /* 0x0011581801007387 */ /* 0x0081e80000100a00 */
        /* <DEDUP_REMOVED lines=10> */
[----:B------:R-:W4:Y:S04]  /*18aa0*/  LDL R4, [R1+0x360] ;  /* 0x0003600001047983 */ /* 0x000f280000100800 */
[----:B------:R-:W4:Y:S04]  /*18ab0*/  LDL R5, [R1+0x364] ;  /* 0x0003640001057983 */ /* 0x000f280000100800 */
[----:B------:R-:W2:Y:S04]  /*18ac0*/  LDL R3, [R1+0x374] ;  /* 0x0003740001037983 */ /* 0x000ea80000100800 */
[----:B------:R-:W-:Y:S04]  /*18ad0*/  STL.64 [R1+0x11b0], R6 ;  /* 0x0011b00601007387 */ /* 0x000fe80000100a00 */
[----:B----4-:R0:W-:Y:S04]  /*18ae0*/  STL.64 [R1+0x11a8], R4 ;  /* 0x0011a80401007387 */ /* 0x0101e80000100a00 */
[----:B0-----:R-:W4:Y:S04]  /*18af0*/  LDL.LU R4, [R1+0x50] ;  /* 0x0000500001047983 */ /* 0x001f280000300800 */
[----:B------:R-:W4:Y:S04]  /*18b00*/  LDL.LU R5, [R1+0x54] ;  /* 0x0000540001057983 */ /* 0x000f280000300800 */
[----:B------:R-:W2:Y:S04]  /*18b10*/  LDL.LU R6, [R1+0x58] ;  /* 0x0000580001067983 */ /* 0x000ea80000300800 */
[----:B------:R-:W2:Y:S04]  /*18b20*/  LDL.LU R7, [R1+0x5c] ;  /* 0x00005c0001077983 */ /* 0x000ea80000300800 */
[----:B--2---:R-:W-:Y:S04]  /*18b30*/  STL.64 [R1+0x11c0], R6 ;  /* 0x0011c00601007387 */ /* 0x004fe80000100a00 */
[----:B----4-:R0:W-:Y:S04]  /*18b40*/  STL.64 [R1+0x11b8], R4 ;  /* 0x0011b80401007387 */ /* 0x0101e80000100a00 */
[----:B0-----:R-:W2:Y:S04]  /*18b50*/  LDL.LU R4, [R1+0x30] ;  /* 0x0000300001047983 */ /* 0x001ea80000300800 */
[----:B------:R-:W2:Y:S04]  /*18b60*/  LDL.LU R5, [R1+0x34] ;  /* 0x0000340001057983 */ /* 0x000ea80000300800 */
[----:B------:R-:W2:Y:S04]  /*18b70*/  LDL.LU R6, [R1+0x38] ;  /* 0x0000380001067983 */ /* 0x000ea80000300800 */
[----:B------:R-:W2:Y:S04]  /*18b80*/  LDL.LU R7, [R1+0x3c] ;  /* 0x00003c0001077983 */ /* 0x000ea80000300800 */
[----:B------:R-:W4:Y:S04]  /*18b90*/  LDL R2, [R1+0x370] ;  /* 0x0003700001027983 */ /* 0x000f280000100800 */
        /* <DEDUP_REMOVED lines=12> */
[----:B-1----:R-:W-:-:S02]  /*18c60*/  IMAD.MOV.U32 R10, RZ, RZ, R12 ;  /* 0x000000ffff0a7224 */ /* 0x002fc400078e000c */
[----:B------:R-:W-:Y:S01]  /*18c70*/  IMAD.MOV.U32 R11, RZ, RZ, R13 ;  /* 0x000000ffff0b7224 */ /* 0x000fe200078e000d */
[----:B---3--:R-:W-:Y:S04]  /*18c80*/  STL.64 [R1+0x11a0], R26 ;  /* 0x0011a01a01007387 */ /* 0x008fe80000100a00 */
[----:B--2---:R0:W-:Y:S04]  /*18c90*/  STL.64 [R1+0x1198], R24 ;  /* 0x0011981801007387 */ /* 0x0041e80000100a00 */
[----:B0-----:R-:W2:Y:S04]  /*18ca0*/  LDL.LU R24, [R1+0x80] ;  /* 0x0000800001187983 */ /* 0x001ea80000300800 */
[----:B------:R-:W2:Y:S04]  /*18cb0*/  LDL.LU R25, [R1+0x84] ;  /* 0x0000840001197983 */ /* 0x000ea80000300800 */
[----:B------:R-:W2:Y:S04]  /*18cc0*/  LDL.LU R26, [R1+0x88] ;  /* 0x00008800011a7983 */ /* 0x000ea80000300800 */
[----:B------:R-:W2:Y:S04]  /*18cd0*/  LDL.LU R27, [R1+0x8c] ;  /* 0x00008c00011b7983 */ /* 0x000ea80000300800 */
[----:B------:R-:W3:Y:S04]  /*18ce0*/  LDL.LU R28, [R1+0x568] ;  /* 0x00056800011c7983 */ /* 0x000ee80000300800 */
[----:B------:R-:W2:Y:S04]  /*18cf0*/  LDL.LU R29, [R1+0x570] ;  /* 0x00057000011d7983 */ /* 0x000ea80000300800 */
[----:B------:R-:W2:Y:S04]  /*18d00*/  LDL.LU R22, [R1+0x578] ;  /* 0x0005780001167983 */ /* 0x000ea80000300800 */
[----:B------:R-:W2:Y:S04]  /*18d10*/  LDL.LU R0, [R1+0x584] ;  /* 0x0005840001007983 */ /* 0x000ea80000300800 */
[----:B------:R-:W2:Y:S04]  /*18d20*/  LDL.LU R23, [R1+0x580] ;  /* 0x0005800001177983 */ /* 0x000ea80000300800 */
        /* <DEDUP_REMOVED lines=9> */
[----:B------:R-:W-:Y:S04]  /*18dc0*/  STL.64 [R1+0x18], R6 ;  /* 0x0000180601007387 */ /* 0x000fe80000100a00 */
[----:B------:R-:W0:Y:S04]  /*18dd0*/  LDSM.16.M88.4 R4, [R17+UR4+0x7000] ;  /* 0x007000041104783b */ /* 0x000e280008000200 */
[----:B0-----:R-:W-:Y:S01]  /*18de0*/  STL.64 [R1+0x330], R4 ;  /* 0x0003300401007387 */ /* 0x001fe20000100a00 */
[----:B------:R-:W-:-:S02]  /*18df0*/  IMAD.MOV.U32 R16, RZ, RZ, R4 ;  /* 0x000000ffff107224 */ /* 0x000fc400078e0004 */
[----:B------:R-:W-:Y:S01]  /*18e00*/  IMAD.MOV.U32 R17, RZ, RZ, R5 ;  /* 0x000000ffff117224 */ /* 0x000fe200078e0005 */
[----:B------:R0:W-:Y:S04]  /*18e10*/  STL.64 [R1+0x338], R6 ;  /* 0x0003380601007387 */ /* 0x0001e80000100a00 */
[----:B0-----:R-:W2:Y:S04]  /*18e20*/  LDL.LU.64 R6, [R1+0x11c0] ;  /* 0x0011c00001067983 */ /* 0x001ea80000300a00 */
[----:B------:R-:W2:Y:S01]  /*18e30*/  LDL.LU.64 R4, [R1+0x11b8] ;  /* 0x0011b80001047983 */ /* 0x000ea20000300a00 */
[----:B------:R-:W-:-:S02]  /*18e40*/  F2FP.F16.E4M3.UNPACK_B R18, R18 ;  /* 0x00000012ff12723e */ /* 0x000fc400020006ff */
[----:B------:R-:W-:Y:S02]  /*18e50*/  F2FP.F16.E4M3.UNPACK_B R19, R19 ;  /* 0x00000013ff13723e */ /* 0x000fe400020006ff */
[----:B----4-:R-:W-:Y:S02]  /*18e60*/  F2FP.F16.E4M3.UNPACK_B R2, R2 ;  /* 0x00000002ff02723e */ /* 0x010fe400020006ff */
[----:B------:R-:W-:-:S07]  /*18e70*/  F2FP.F16.E4M3.UNPACK_B R3, R3 ;  /* 0x00000003ff03723e */ /* 0x000fce00020006ff */
[C---:B------:R-:W-:Y:S08]  /*18e80*/  HMMA.16816.F32 R24, R12.reuse, R2, R24 ;  /* 0x000000020c18723c */ /* 0x040ff00000001818 */
        /* <DEDUP_REMOVED lines=8> */
[----:B0-----:R-:W2:Y:S04]  /*18f10*/  LDL.LU.64 R26, [R1+0x11a0] ;  /* 0x0011a000011a7983 */ /* 0x001ea80000300a00 */
[----:B------:R-:W2:Y:S04]  /*18f20*/  LDL.LU.64 R24, [R1+0x1198] ;  /* 0x0011980001187983 */ /* 0x000ea80000300a00 */
[----:B------:R0:W-:Y:S04]  /*18f30*/  STL [R1+0x1150], R3 ;  /* 0x0011500301007387 */ /* 0x0001e80000100800 */
[----:B0-----:R-:W3:Y:S01]  /*18f40*/  LDL.LU R3, [R1+0x57c] ;  /* 0x00057c0001037983 */ /* 0x001ee20000300800 */
[----:B----4-:R-:W-:-:S02]  /*18f50*/  F2FP.F16.E4M3.UNPACK_B R4, R4 ;  /* 0x00000004ff04723e */ /* 0x010fc400020006ff */
        /* <DEDUP_REMOVED lines=16> */
[----:B------:R-:W-:Y:S01]  /*19060*/  F2FP.F16.E4M3.UNPACK_B R9, R9 ;  /* 0x00000009ff09723e */ /* 0x000fe200020006ff */
[----:B------:R0:W-:Y:S04]  /*19070*/  STL.64 [R1+0x1128], R6 ;  /* 0x0011280601007387 */ /* 0x0001e80000100a00 */
[----:B0-----:R-:W3:Y:S04]  /*19080*/  LDL.LU R6, [R1+0x56c] ;  /* 0x00056c0001067983 */ /* 0x001ee80000300800 */
[----:B------:R-:W4:Y:S04]  /*19090*/  LDL.LU R7, [R1+0x574] ;  /* 0x0005740001077983 */ /* 0x000f280000300800 */
[----:B------:R-:W-:Y:S01]  /*190a0*/  STL.64 [R1+0x1120], R4 ;  /* 0x0011200401007387 */ /* 0x000fe20000100a00 */
        /* <DEDUP_REMOVED lines=16> */
[----:B---3--:R-:W-:Y:S02]  /*191b0*/  IMAD R28, R28, 0x100, R6 ;  /* 0x000001001c1c7824 */ /* 0x008fe400078e0206 */
[----:B----4-:R-:W-:Y:S01]  /*191c0*/  IMAD R29, R29, 0x100, R7 ;  /* 0x000001001d1d7824 */ /* 0x010fe200078e0207 */
[----:B------:R-:W-:Y:S04]  /*191d0*/  STL.64 [R1+0x1108], R10 ;  /* 0x0011080a01007387 */ /* 0x000fe80000100a00 */
[----:B------:R-:W-:Y:S04]  /*191e0*/  STL.64 [R1+0x1100], R8 ;  /* 0x0011000801007387 */ /* 0x000fe80000100a00 */
[----:B------:R-:W-:Y:S04]  /*191f0*/  STL [R1+0x10d8], R16 ;  /* 0x0010d81001007387 */ /* 0x000fe80000100800 */
[----:B------:R-:W-:Y:S01]  /*19200*/  STL [R1+0x10d4], R17 ;  /* 0x0010d41101007387 */ /* 0x000fe20000100800 */
[----:B--2---:R-:W-:-:S15]  /*19210*/  HMMA.16816.F32 R4, R12, R16, R24 ;  /* 0x000000100c04723c */ /* 0x004fde0000001818 */
[----:B------:R-:W-:-:S04]  /*19220*/  NOP ;  /* 0x0000000000007918 */ /* 0x000fc80000000000 */
[----:B------:R-:W-:Y:S04]  /*19230*/  STL.64 [R1+0x110], R4 ;  /* 0x0001100401007387 */ /* 0x000fe80000100a00 */
[----:B------:R-:W-:Y:S04]  /*19240*/  STL.64 [R1+0x118], R6 ;  /* 0x0001180601007387 */ /* 0x000fe80000100a00 */
[----:B------:R-:W2:Y:S04]  /*19250*/  LDL.LU R26, [R1+0x5ac] ;  /* 0x0005ac00011a7983 */ /* 0x000ea80000300800 */
[----:B------:R-:W2:Y:S04]  /*19260*/  LDL.LU R27, [R1+0x5a8] ;  /* 0x0005a800011b7983 */ /* 0x000ea80000300800 */
[----:B--2---:R0:W-:Y:S04]  /*19270*/  STL.64 [R1+0x1060], R26 ;  /* 0x0010601a01007387 */ /* 0x0041e80000100a00 */
[----:B------:R-:W2:Y:S04]  /*19280*/  LDL.LU R24, [R1+0x140] ;  /* 0x0001400001187983 */ /* 0x000ea80000300800 */
[----:B------:R-:W2:Y:S04]  /*19290*/  LDL.LU R25, [R1+0x144] ;  /* 0x0001440001197983 */ /* 0x000ea80000300800 */
[----:B0-----:R-:W3:Y:S04]  /*192a0*/  LDL.LU R26, [R1+0x148] ;  /* 0x00014800011a7983 */ /* 0x001ee80000300800 */
        /* <DEDUP_REMOVED lines=19> */
[----:B------:R-:W4:Y:S01]  /*193e0*/  LDL.LU R16, [R1+0x594] ;  /* 0x0005940001107983 */ /* 0x000f220000300800 */
[----:B------:R-:W-:-:S03]  /*193f0*/  IMAD R0, R23, 0x100, R0 ;  /* 0x0000010017007824 */ /* 0x000fc600078e0200 */
[----:B----4-:R0:W-:Y:S04]  /*19400*/  STL [R1+0x10dc], R16 ;  /* 0x0010dc1001007387 */ /* 0x0101e80000100800 */
[----:B0-----:R-:W4:Y:S04]  /*19410*/  LDL.LU R16, [R1+0x58c] ;  /* 0x00058c0001107983 */ /* 0x001f280000300800 */
[----:B------:R-:W4:Y:S01]  /*19420*/  LDL.LU R17, [R1+0x59c] ;  /* 0x00059c0001117983 */ /* 0x000f220000300800 */
[----:B------:R-:W-:-:S03]  /*19430*/  IMAD R3, R22, 0x100, R3 ;  /* 0x0000010016037824 */ /* 0x000fc600078e0203 */
[----:B------:R-:W-:Y:S01]  /*19440*/  STL.64 [R1+0x1148], R18 ;  /* 0x0011481201007387 */ /* 0x000fe20000100a00 */
[----:B------:R-:W-:-:S03]  /*19450*/  IMAD.MOV.U32 R15, RZ, RZ, R0 ;  /* 0x000000ffff0f7224 */ /* 0x000fc600078e0000 */
[----:B----4-:R-:W-:Y:S04]  /*19460*/  STL.64 [R1+0x1140], R16 ;  /* 0x0011401001007387 */ /* 0x010fe80000100a00 */
[----:B------:R-:W4:Y:S04]  /*19470*/  LDL.LU R22, [R1+0x598] ;  /* 0x0005980001167983 */ /* 0x000f280000300800 */
[----:B------:R-:W4:Y:S04]  /*19480*/  LDL.LU R0, [R1+0x5a4] ;  /* 0x0005a40001007983 */ /* 0x000f280000300800 */
[----:B------:R-:W4:Y:S04]  /*19490*/  LDL.LU R23, [R1+0x5a0] ;  /* 0x0005a00001177983 */ /* 0x000f280000300800 */
[----:B---3--:R-:W-:Y:S04]  /*194a0*/  STL.64 [R1+0x10a0], R26 ;  /* 0x0010a01a01007387 */ /* 0x008fe80000100a00 */
[----:B--2---:R0:W-:Y:S04]  /*194b0*/  STL.64 [R1+0x1098], R24 ;  /* 0x0010981801007387 */ /* 0x0041e80000100a00 */
[----:B0-----:R-:W2:Y:S04]  /*194c0*/  LDL.LU R24, [R1+0x190] ;  /* 0x0001900001187983 */ /* 0x001ea80000300800 */
[----:B------:R-:W2:Y:S04]  /*194d0*/  LDL.LU R25, [R1+0x194] ;  /* 0x0001940001197983 */ /* 0x000ea80000300800 */
[----:B------:R-:W3:Y:S04]  /*194e0*/  LDL.LU R26, [R1+0x198] ;  /* 0x00019800011a7983 */ /* 0x000ee80000300800 */
[----:B------:R-:W3:Y:S04]  /*194f0*/  LDL.LU R27, [R1+0x19c] ;  /* 0x00019c00011b7983 */ /* 0x000ee80000300800 */
        /* <DEDUP_REMOVED lines=9> */
[----:B------:R-:W2:Y:S04]  /*19590*/  LDL.LU R11, [R1+0x1ec] ;  /* 0x0001ec00010b7983 */ /* 0x000ea80000300800 */
[----:B--2---:R-:W-:Y:S04]  /*195a0*/  STL.64 [R1+0x1138], R10 ;  /* 0x0011380a01007387 */ /* 0x004fe80000100a00 */
[----:B------:R0:W-:Y:S04]  /*195b0*/  STL.64 [R1+0x1130], R8 ;  /* 0x0011300801007387 */ /* 0x0001e80000100a00 */
[----:B------:R-:W2:Y:S04]  /*195c0*/  LDL.LU R4, [R1+0x1f0] ;  /* 0x0001f00001047983 */ /* 0x000ea80000300800 */
[----:B------:R-:W2:Y:S04]  /*195d0*/  LDL.LU R5, [R1+0x1f4] ;  /* 0x0001f40001057983 */ /* 0x000ea80000300800 */
[----:B------:R-:W2:Y:S04]  /*195e0*/  LDL.LU R6, [R1+0x1f8] ;  /* 0x0001f80001067983 */ /* 0x000ea80000300800 */
[----:B------:R-:W2:Y:S04]  /*195f0*/  LDL.LU R7, [R1+0x1fc] ;  /* 0x0001fc0001077983 */ /* 0x000ea80000300800 */
        /* <DEDUP_REMOVED lines=40> */
[----:B------:R-:W-:Y:S04]  /*19880*/  STL.64 [R1+0x210], R16 ;  /* 0x0002101001007387 */ /* 0x000fe80000100a00 */
[----:B------:R0:W-:Y:S04]  /*19890*/  STL.64 [R1+0x218], R18 ;  /* 0x0002181201007387 */ /* 0x0001e80000100a00 */
[----:B0-----:R-:W3:Y:S04]  /*198a0*/  LDL.LU.64 R18, [R1+0x1148] ;  /* 0x0011480001127983 */ /* 0x001ee80000300a00 */
[----:B------:R-:W4:Y:S01]  /*198b0*/  LDL.LU.64 R16, [R1+0x1140] ;  /* 0x0011400001107983 */ /* 0x000f220000300a00 */
[C---:B--2---:R-:W-:Y:S08]  /*198c0*/  HMMA.16816.F32 R4, R12.reuse, R2, R4 ;  /* 0x000000020c04723c */ /* 0x044ff00000001804 */
[----:B---3--:R-:W-:-:S15]  /*198d0*/  HMMA.16816.F32 R8, R12, R18, R8 ;  /* 0x000000120c08723c */ /* 0x008fde0000001808 */
[----:B------:R-:W-:-:S04]  /*198e0*/  NOP ;  /* 0x0000000000007918 */ /* 0x000fc80000000000 */
[----:B------:R-:W-:Y:S04]  /*198f0*/  STL.64 [R1+0x200], R8 ;  /* 0x0002000801007387 */ /* 0x000fe80000100a00 */
[----:B------:R0:W-:Y:S04]  /*19900*/  STL.64 [R1+0x208], R10 ;  /* 0x0002080a01007387 */ /* 0x0001e80000100a00 */
[----:B0-----:R-:W2:Y:S04]  /*19910*/  LDL.LU.64 R10, [R1+0x1138] ;  /* 0x00113800010a7983 */ /* 0x001ea80000300a00 */
[----:B------:R-:W2:Y:S04]  /*19920*/  LDL.LU.64 R8, [R1+0x1130] ;  /* 0x0011300001087983 */ /* 0x000ea80000300a00 */
        /* <DEDUP_REMOVED lines=22> */
[----:B----4-:R-:W-:Y:S01]  /*19a90*/  IMAD R28, R28, 0x100, R16 ;  /* 0x000001001c1c7824 */ /* 0x010fe200078e0210 */
[----:B--2---:R-:W-:-:S15]  /*19aa0*/  HMMA.16816.F32 R24, R12, R10, R24 ;  /* 0x0000000a0c18723c */ /* 0x004fde0000001818 */
[----:B------:R-:W-:-:S04]  /*19ab0*/  NOP ;  /* 0x0000000000007918 */ /* 0x000fc80000000000 */
[----:B------:R-:W-:Y:S04]  /*19ac0*/  STL.64 [R1+0x1b0], R24 ;  /* 0x0001b01801007387 */ /* 0x000fe80000100a00 */
[----:B------:R0:W-:Y:S04]  /*19ad0*/  STL.64 [R1+0x1b8], R26 ;  /* 0x0001b81a01007387 */ /* 0x0001e80000100a00 */
[----:B0-----:R-:W2:Y:S04]  /*19ae0*/  LDL.LU.64 R26, [R1+0x10e8] ;  /* 0x0010e800011a7983 */ /* 0x001ea80000300a00 */
[----:B------:R-:W2:Y:S04]  /*19af0*/  LDL.LU.64 R24, [R1+0x10e0] ;  /* 0x0010e00001187983 */ /* 0x000ea80000300a00 */
[----:B------:R-:W3:Y:S01]  /*19b00*/  LDL.LU R16, [R1+0x10dc] ;  /* 0x0010dc0001107983 */ /* 0x000ee20000300800 */
[----:B------:R-:W-:-:S02]  /*19b10*/  IMAD R22, R22, 0x100, R17 ;  /* 0x0000010016167824 */ /* 0x000fc400078e0211 */
[----:B---3--:R-:W-:Y:S02]  /*19b20*/  IMAD R29, R29, 0x100, R16 ;  /* 0x000001001d1d7824 */ /* 0x008fe400078e0210 */
[----:B------:R-:W2:Y:S04]  /*19b30*/  LDL.LU R16, [R1+0x10d8] ;  /* 0x0010d80001107983 */ /* 0x000ea80000300800 */
[----:B------:R-:W2:Y:S01]  /*19b40*/  LDL.LU R17, [R1+0x10d4] ;  /* 0x0010d40001117983 */ /* 0x000ea20000300800 */
[----:B------:R-:W-:-:S03]  /*19b50*/  IMAD R23, R23, 0x100, R0 ;  /* 0x0000010017177824 */ /* 0x000fc600078e0200 */
[----:B------:R-:W3:Y:S01]  /*19b60*/  LDL.LU R0, [R1+0x10d0] ;  /* 0x0010d00001007983 */ /* 0x000ee20000300800 */
[----:B--2---:R-:W-:Y:S03]  /*19b70*/  HMMA.16816.F32 R12, R12, R16, R24 ;  /* 0x000000100c0c723c */ /* 0x004fe60000001818 */
[----:B------:R-:W2:Y:S04]  /*19b80*/  LDL.LU.64 R26, [R1+0x10c8] ;  /* 0x0010c800011a7983 */ /* 0x000ea80000300a00 */
[----:B------:R-:W2:-:S12]  /*19b90*/  LDL.LU.64 R24, [R1+0x10c0] ;  /* 0x0010c00001187983 */ /* 0x000e980000300a00 */
[----:B------:R0:W-:Y:S04]  /*19ba0*/  STL.64 [R1+0x130], R12 ;  /* 0x0001300c01007387 */ /* 0x0001e80000100a00 */
[----:B------:R1:W-:Y:S01]  /*19bb0*/  STL.64 [R1+0x138], R14 ;  /* 0x0001380e01007387 */ /* 0x0003e20000100a00 */
[----:B0-----:R-:W-:Y:S02]  /*19bc0*/  F2FP.F16.E4M3.UNPACK_B R12, R28 ;  /* 0x0000001cff0c723e */ /* 0x001fe400020006ff */
[----:B------:R-:W-:Y:S02]  /*19bd0*/  F2FP.F16.E4M3.UNPACK_B R13, R29 ;  /* 0x0000001dff0d723e */ /* 0x000fe400020006ff */
[----:B-1----:R-:W-:Y:S02]  /*19be0*/  F2FP.F16.E4M3.UNPACK_B R14, R22 ;  /* 0x00000016ff0e723e */ /* 0x002fe400020006ff */
[----:B------:R-:W-:Y:S01]  /*19bf0*/  F2FP.F16.E4M3.UNPACK_B R15, R23 ;  /* 0x00000017ff0f723e */ /* 0x000fe200020006ff */
[----:B------:R-:W4:Y:S04]  /*19c00*/  LDL.LU R22, [R1+0x10bc] ;  /* 0x0010bc0001167983 */ /* 0x000f280000300800 */
[----:B------:R-:W3:Y:S02]  /*19c10*/  LDL.LU R23, [R1+0x10b8] ;  /* 0x0010b80001177983 */ /* 0x000ee40000300800 */
        /* <DEDUP_REMOVED lines=40> */
[----:B0-----:R-:W2:Y:S01]  /*19ea0*/  LDL.LU.64 R26, [R1+0x1060] ;  /* 0x00106000011a7983 */ /* 0x001ea20000300a00 */
[----:B---3--:R-:W-:Y:S03]  /*19eb0*/  HMMA.16816.F32 R4, R12, R10, R4 ;  /* 0x0000000a0c04723c */ /* 0x008fe60000001804 */
[----:B------:R-:W-:Y:S04]  /*19ec0*/  STL.64 [R1+0xff0], R10 ;  /* 0x000ff00a01007387 */ /* 0x000fe80000100a00 */
[----:B------:R-:W-:-:S12]  /*19ed0*/  STL.64 [R1+0xfe8], R8 ;  /* 0x000fe80801007387 */ /* 0x000fd80000100a00 */
[----:B------:R0:W-:Y:S04]  /*19ee0*/  STL.64 [R1+0x140], R4 ;  /* 0x0001400401007387 */ /* 0x0001e80000100a00 */
[----:B------:R1:W-:Y:S01]  /*19ef0*/  STL.64 [R1+0x148], R6 ;  /* 0x0001480601007387 */ /* 0x0003e20000100a00 */
[----:B--2---:R-:W-:-:S03]  /*19f00*/  IMAD R28, R27, 0x100, R26 ;  /* 0x000001001b1c7824 */ /* 0x004fc600078e021a */
[----:B------:R-:W2:Y:S04]  /*19f10*/  LDL.LU R26, [R1+0x5b4] ;  /* 0x0005b400011a7983 */ /* 0x000ea80000300800 */
[----:B------:R-:W2:Y:S04]  /*19f20*/  LDL.LU R27, [R1+0x5b0] ;  /* 0x0005b000011b7983 */ /* 0x000ea80000300800 */
[----:B0-----:R-:W3:Y:S04]  /*19f30*/  LDL.LU R4, [R1+0x90] ;  /* 0x0000900001047983 */ /* 0x001ee80000300800 */
[----:B------:R-:W3:Y:S04]  /*19f40*/  LDL.LU R5, [R1+0x94] ;  /* 0x0000940001057983 */ /* 0x000ee80000300800 */
[----:B-1----:R-:W2:Y:S01]  /*19f50*/  LDL.LU R6, [R1+0x98] ;  /* 0x0000980001067983 */ /* 0x002ea20000300800 */
[----:B------:R-:W-:-:S03]  /*19f60*/  IMAD.MOV.U32 R7, RZ, RZ, R23 ;  /* 0x000000ffff077224 */ /* 0x000fc600078e0017 */
[----:B------:R-:W3:Y:S04]  /*19f70*/  LDL.LU R23, [R1+0x5bc] ;  /* 0x0005bc0001177983 */ /* 0x000ee80000300800 */
        /* <DEDUP_REMOVED lines=12> */
[----:B----4-:R-:W-:-:S02]  /*1a040*/  IMAD.MOV.U32 R9, RZ, RZ, R22 ;  /* 0x000000ffff097224 */ /* 0x010fc400078e0016 */
        /* <DEDUP_REMOVED lines=11> */
[----:B--2---:R4:W-:Y:S04]  /*1a100*/  STL.64 [R1+0x1000], R10 ;  /* 0x0010000a01007387 */ /* 0x0049e80000100a00 */
[----:B---3--:R0:W-:Y:S01]  /*1a110*/  STL.64 [R1+0xff8], R8 ;  /* 0x000ff80801007387 */ /* 0x0081e20000100a00 */
[----:B----4-:R-:W-:-:S03]  /*1a120*/  IMAD.MOV.U32 R10, RZ, RZ, R22 ;  /* 0x000000ffff0a7224 */ /* 0x010fc600078e0016 */
[----:B0-----:R-:W2:Y:S04]  /*1a130*/  LDL.LU R8, [R1+0x70] ;  /* 0x0000700001087983 */ /* 0x001ea80000300800 */
[----:B------:R-:W2:Y:S04]  /*1a140*/  LDL.LU R9, [R1+0x74] ;  /* 0x0000740001097983 */ /* 0x000ea80000300800 */
[----:B------:R-:W3:Y:S01]  /*1a150*/  LDL.LU R22, [R1+0x1050] ;  /* 0x0010500001167983 */ /* 0x000ee20000300800 */
[----:B------:R-:W-:-:S03]  /*1a160*/  IMAD.MOV.U32 R11, RZ, RZ, R0 ;  /* 0x000000ffff0b7224 */ /* 0x000fc600078e0000 */
[----:B------:R-:W4:Y:S04]  /*1a170*/  LDL.LU R0, [R1+0x104c] ;  /* 0x00104c0001007983 */ /* 0x000f280000300800 */
[----:B------:R-:W2:Y:S01]  /*1a180*/  LDL.LU R24, [R1+0x20] ;  /* 0x0000200001187983 */ /* 0x000ea20000300800 */
[----:B------:R-:W-:-:S03]  /*1a190*/  IMAD R29, R27, 0x100, R26 ;  /* 0x000001001b1d7824 */ /* 0x000fc600078e021a */
[----:B------:R-:W2:Y:S04]  /*1a1a0*/  LDL.LU R25, [R1+0x24] ;  /* 0x0000240001197983 */ /* 0x000ea80000300800 */
[----:B------:R-:W2:Y:S04]  /*1a1b0*/  LDL.LU R26, [R1+0x28] ;  /* 0x00002800011a7983 */ /* 0x000ea80000300800 */
[----:B------:R-:W2:Y:S01]  /*1a1c0*/  LDL.LU R27, [R1+0x2c] ;  /* 0x00002c00011b7983 */ /* 0x000ea20000300800 */
[----:B------:R-:W-:Y:S01]  /*1a1d0*/  HMMA.16816.F32 R12, R12, R16, R4 ;  /* 0x000000100c0c723c */ /* 0x000fe20000001804 */
[----:B---3--:R-:W-:-:S02]  /*1a1e0*/  IMAD R22, R22, 0x100, R23 ;  /* 0x0000010016167824 */ /* 0x008fc400078e0217 */
[----:B------:R-:W4:Y:S04]  /*1a1f0*/  LDL.LU R23, [R1+0x1048] ;  /* 0x0010480001177983 */ /* 0x000f280000300800 */
[----:B------:R-:W3:Y:S04]  /*1a200*/  LDL.LU.64 R6, [R1+0x1040] ;  /* 0x0010400001067983 */ /* 0x000ee80000300a00 */
[----:B------:R-:W3:Y:S08]  /*1a210*/  LDL.LU.64 R4, [R1+0x1038] ;  /* 0x0010380001047983 */ /* 0x000ef00000300a00 */
[----:B------:R0:W-:Y:S04]  /*1a220*/  STL.64 [R1+0x120], R12 ;  /* 0x0001200c01007387 */ /* 0x0001e80000100a00 */
[----:B------:R1:W-:Y:S01]  /*1a230*/  STL.64 [R1+0x128], R14 ;  /* 0x0001280e01007387 */ /* 0x0003e20000100a00 */
[----:B0-----:R-:W-:-:S02]  /*1a240*/  F2FP.F16.E4M3.UNPACK_B R12, R28 ;  /* 0x0000001cff0c723e */ /* 0x001fc400020006ff */
[----:B------:R-:W-:Y:S02]  /*1a250*/  F2FP.F16.E4M3.UNPACK_B R13, R29 ;  /* 0x0000001dff0d723e */ /* 0x000fe400020006ff */
[----:B-1----:R-:W-:Y:S01]  /*1a260*/  F2FP.F16.E4M3.UNPACK_B R14, R22 ;  /* 0x00000016ff0e723e */ /* 0x002fe200020006ff */
[----:B------:R-:W2:Y:S04]  /*1a270*/  LDL.LU R28, [R1+0x5e0] ;  /* 0x0005e000011c7983 */ /* 0x000ea80000300800 */
[----:B------:R-:W2:Y:S01]  /*1a280*/  LDL.LU R29, [R1+0x5e4] ;  /* 0x0005e400011d7983 */ /* 0x000ea20000300800 */
[----:B----4-:R-:W-:-:S05]  /*1a290*/  IMAD R0, R0, 0x100, R23 ;  /* 0x0000010000007824 */ /* 0x010fca00078e0217 */
[----:B------:R-:W-:-:S07]  /*1a2a0*/  F2FP.F16.E4M3.UNPACK_B R15, R0 ;  /* 0x00000000ff0f723e */ /* 0x000fce00020006ff */
[----:B---3--:R-:W-:Y:S01]  /*1a2b0*/  HMMA.16816.F32 R20, R12, R20, R4 ;  /* 0x000000140c14723c */ /* 0x008fe20000001804 */
[----:B------:R-:W3:Y:S04]  /*1a2c0*/  LDL.LU.64 R6, [R1+0x1030] ;  /* 0x0010300001067983 */ /* 0x000ee80000300a00 */
[----:B------:R-:W3:-:S14]  /*1a2d0*/  LDL.LU.64 R4, [R1+0x1028] ;  /* 0x0010280001047983 */ /* 0x000edc0000300a00 */
[----:B------:R0:W-:Y:S04]  /*1a2e0*/  STL.64 [R1+0x100], R20 ;  /* 0x0001001401007387 */ /* 0x0001e80000100a00 */
[----:B------:R-:W-:Y:S04]  /*1a2f0*/  STL.64 [R1+0x108], R22 ;  /* 0x0001081601007387 */ /* 0x000fe80000100a00 */
[----:B0-----:R-:W4:Y:S04]  /*1a300*/  LDL.LU R20, [R1+0x5dc] ;  /* 0x0005dc0001147983 */ /* 0x001f280000300800 */
[----:B------:R-:W4:Y:S01]  /*1a310*/  LDL.LU R21, [R1+0x5d8] ;  /* 0x0005d80001157983 */ /* 0x000f220000300800 */
[----:B---3--:R-:W-:-:S15]  /*1a320*/  HMMA.16816.F32 R4, R12, R18, R4 ;  /* 0x000000120c04723c */ /* 0x008fde0000001804 */
[----:B------:R-:W-:-:S04]  /*1a330*/  NOP ;  /* 0x0000000000007918 */ /* 0x000fc80000000000 */
[----:B------:R-:W-:Y:S04]  /*1a340*/  STL.64 [R1+0xf0], R4 ;  /* 0x0000f00401007387 */ /* 0x000fe80000100a00 */
[----:B------:R0:W-:Y:S04]  /*1a350*/  STL.64 [R1+0xf8], R6 ;  /* 0x0000f80601007387 */ /* 0x0001e80000100a00 */
[----:B0-----:R-:W3:Y:S04]  /*1a360*/  LDL.LU.64 R6, [R1+0x1020] ;  /* 0x0010200001067983 */ /* 0x001ee80000300a00 */
[----:B------:R-:W3:Y:S04]  /*1a370*/  LDL.LU.64 R4, [R1+0x1018] ;  /* 0x0010180001047983 */ /* 0x000ee80000300a00 */
[----:B------:R-:W2:Y:S04]  /*1a380*/  LDL.LU R18, [R1+0x5d4] ;  /* 0x0005d40001127983 */ /* 0x000ea80000300800 */
[----:B------:R-:W2:Y:S01]  /*1a390*/  LDL.LU R19, [R1+0x5d0] ;  /* 0x0005d00001137983 */ /* 0x000ea20000300800 */
[----:B---3--:R-:W-:-:S15]  /*1a3a0*/  HMMA.16816.F32 R4, R12, R2, R4 ;  /* 0x000000020c04723c */ /* 0x008fde0000001804 */
[----:B------:R-:W-:-:S04]  /*1a3b0*/  NOP ;  /* 0x0000000000007918 */ /* 0x000fc80000000000 */
[----:B------:R-:W-:Y:S01]  /*1a3c0*/  IMAD.MOV.U32 R22, RZ, RZ, R6 ;  /* 0x000000ffff167224 */ /* 0x000fe200078e0006 */
[----:B------:R0:W-:Y:S01]  /*1a3d0*/  STL [R1+0xd0], R4 ;  /* 0x0000d00401007387 */ /* 0x0001e20000100800 */
[----:B------:R-:W-:Y:S02]  /*1a3e0*/  IMAD.MOV.U32 R0, RZ, RZ, R7 ;  /* 0x000000ffff007224 */ /* 0x000fe400078e0007 */
[----:B------:R-:W-:Y:S01]  /*1a3f0*/  IMAD.MOV.U32 R23, RZ, RZ, R5 ;  /* 0x000000ffff177224 */ /* 0x000fe200078e0005 */
[----:B------:R-:W3:Y:S04]  /*1a400*/  LDL.LU.64 R6, [R1+0x1010] ;  /* 0x0010100001067983 */ /* 0x000ee80000300a00 */
[----:B0-----:R-:W2:Y:S04]  /*1a410*/  LDL.LU.64 R4, [R1+0x1008] ;  /* 0x0010080001047983 */ /* 0x001ea80000300a00 */
[----:B------:R-:W3:Y:S04]  /*1a420*/  LDL.LU R2, [R1+0x5cc] ;  /* 0x0005cc0001027983 */ /* 0x000ee80000300800 */
[----:B------:R-:W3:Y:S04]  /*1a430*/  LDL.LU R3, [R1+0x5c8] ;  /* 0x0005c80001037983 */ /* 0x000ee80000300800 */
[----:B------:R-:W-:Y:S04]  /*1a440*/  STL [R1+0xed0], R23 ;  /* 0x000ed01701007387 */ /* 0x000fe80000100800 */
[----:B------:R-:W-:Y:S04]  /*1a450*/  STL [R1+0xe68], R0 ;  /* 0x000e680001007387 */ /* 0x000fe80000100800 */
[----:B------:R-:W-:Y:S01]  /*1a460*/  STL [R1+0xe54], R22 ;  /* 0x000e541601007387 */ /* 0x000fe20000100800 */
[----:B--2---:R-:W-:-:S15]  /*1a470*/  HMMA.16816.F32 R8, R12, R4, R8 ;  /* 0x000000040c08723c */ /* 0x004fde0000001808 */
[----:B------:R-:W-:-:S04]  /*1a480*/  NOP ;  /* 0x0000000000007918 */ /* 0x000fc80000000000 */
[----:B------:R-:W-:Y:S04]  /*1a490*/  STL.64 [R1+0xb0], R8 ;  /* 0x0000b00801007387 */ /* 0x000fe80000100a00 */
[----:B------:R0:W-:Y:S04]  /*1a4a0*/  STL.64 [R1+0xb8], R10 ;  /* 0x0000b80a01007387 */ /* 0x0001e80000100a00 */
[----:B0-----:R-:W3:Y:S04]  /*1a4b0*/  LDL.LU.64 R10, [R1+0x1000] ;  /* 0x00100000010a7983 */ /* 0x001ee80000300a00 */
[----:B------:R-:W3:Y:S02]  /*1a4c0*/  LDL.LU.64 R8, [R1+0xff8] ;  /* 0x000ff80001087983 */ /* 0x000ee40000300a00 */
[----:B---3--:R-:W-:Y:S02]  /*1a4d0*/  HMMA.16816.F32 R4, R12, R6, R8 ;  /* 0x000000060c04723c */ /* 0x008fe40000001808 */
[----:B------:R-:W2:Y:S04]  /*1a4e0*/  LDL.LU.64 R10, [R1+0xff0] ;  /* 0x000ff000010a7983 */ /* 0x000ea80000300a00 */
[----:B------:R-:W3:-:S13]  /*1a4f0*/  LDL.LU.64 R8, [R1+0xfe8] ;  /* 0x000fe80001087983 */ /* 0x000eda0000300a00 */
[----:B------:R0:W-:Y:S04]  /*1a500*/  STL.64 [R1+0xa0], R4 ;  /* 0x0000a00401007387 */ /* 0x0001e80000100a00 */
[----:B------:R1:W-:Y:S04]  /*1a510*/  STL.64 [R1+0xa8], R6 ;  /* 0x0000a80601007387 */ /* 0x0003e80000100a00 */
[----:B0-----:R-:W2:Y:S04]  /*1a520*/  LDL.LU R4, [R1] ;  /* 0x0000000001047983 */ /* 0x001ea80000300800 */
[----:B------:R-:W2:Y:S04]  /*1a530*/  LDL.LU R5, [R1+0x4] ;  /* 0x0000040001057983 */ /* 0x000ea80000300800 */
[----:B-1----:R-:W2:Y:S04]  /*1a540*/  LDL.LU R6, [R1+0x8] ;  /* 0x0000080001067983 */ /* 0x002ea80000300800 */
[----:B------:R-:W2:Y:S01]  /*1a550*/  LDL.LU R7, [R1+0xc] ;  /* 0x00000c0001077983 */ /* 0x000ea20000300800 */
[----:B---3--:R-:W-:-:S15]  /*1a560*/  HMMA.16816.F32 R24, R12, R8, R24 ;  /* 0x000000080c18723c */ /* 0x008fde0000001818 */
[----:B------:R-:W-:-:S04]  /*1a570*/  NOP ;  /* 0x0000000000007918 */ /* 0x000fc80000000000 */
[----:B------:R-:W-:Y:S04]  /*1a580*/  STL.64 [R1+0x50], R24 ;  /* 0x0000501801007387 */ /* 0x000fe80000100a00 */
[----:B------:R0:W-:Y:S04]  /*1a590*/  STL.64 [R1+0x58], R26 ;  /* 0x0000581a01007387 */ /* 0x0001e80000100a00 */
[----:B0-----:R-:W3:Y:S04]  /*1a5a0*/  LDL.LU.64 R26, [R1+0xfe0] ;  /* 0x000fe000011a7983 */ /* 0x001ee80000300a00 */
[----:B------:R-:W3:Y:S01]  /*1a5b0*/  LDL.LU.64 R24, [R1+0xfd8] ;  /* 0x000fd80001187983 */ /* 0x000ee20000300a00 */
[----:B--2---:R-:W-:-:S15]  /*1a5c0*/  HMMA.16816.F32 R4, R12, R10, R4 ;  /* 0x0000000a0c04723c */ /* 0x004fde0000001804 */
[----:B------:R-:W-:-:S04]  /*1a5d0*/  NOP ;  /* 0x0000000000007918 */ /* 0x000fc80000000000 */
[----:B------:R-:W-:Y:S04]  /*1a5e0*/  STL.64 [R1], R4 ;  /* 0x0000000401007387 */ /* 0x000fe80000100a00 */
[----:B------:R-:W-:Y:S01]  /*1a5f0*/  STL.64 [R1+0x8], R6 ;  /* 0x0000080601007387 */ /* 0x000fe20000100a00 */
[----:B---3--:R-:W-:-:S15]  /*1a600*/  HMMA.16816.F32 R24, R12, R16, R24 ;  /* 0x000000100c18723c */ /* 0x008fde0000001818 */
[----:B------:R-:W-:-:S04]  /*1a610*/  NOP ;  /* 0x0000000000007918 */ /* 0x000fc80000000000 */
[----:B------:R-:W-:Y:S04]  /*1a620*/  STL.64 [R1+0xdf8], R26 ;  /* 0x000df81a01007387 */ /* 0x000fe80000100a00 */
[----:B------:R0:W-:Y:S04]  /*1a630*/  STL.64 [R1+0xdf0], R24 ;  /* 0x000df01801007387 */ /* 0x0001e80000100a00 */
        /* <DEDUP_REMOVED lines=16> */
[----:B------:R-:W2:Y:S04]  /*1a740*/  LDL.LU R7, [R1+0x354] ;  /* 0x0003540001077983 */ /* 0x000ea80000300800 */
        /* <DEDUP_REMOVED lines=8> */
[----:B---3--:R-:W-:Y:S04]  /*1a7d0*/  STL.64 [R1+0xfa0], R26 ;  /* 0x000fa01a01007387 */ /* 0x008fe80000100a00 */
[----:B--2---:R0:W-:Y:S04]  /*1a7e0*/  STL.64 [R1+0xf98], R24 ;  /* 0x000f981801007387 */ /* 0x0041e80000100a00 */
[----:B0-----:R-:W2:Y:S04]  /*1a7f0*/  LDL.LU R24, [R1+0x80] ;  /* 0x0000800001187983 */ /* 0x001ea80000300800 */
[----:B------:R-:W2:Y:S04]  /*1a800*/  LDL.LU R25, [R1+0x84] ;  /* 0x0000840001197983 */ /* 0x000ea80000300800 */
[----:B------:R-:W3:Y:S04]  /*1a810*/  LDL.LU R26, [R1+0x88] ;  /* 0x00008800011a7983 */ /* 0x000ee80000300800 */
[----:B------:R-:W3:Y:S01]  /*1a820*/  LDL.LU R27, [R1+0x8c] ;  /* 0x00008c00011b7983 */ /* 0x000ee20000300800 */
[----:B------:R-:W-:-:S02]  /*1a830*/  IMAD R2, R3, 0x100, R2 ;  /* 0x0000010003027824 */ /* 0x000fc400078e0202 */
[----:B------:R-:W-:Y:S02]  /*1a840*/  IMAD R3, R19, 0x100, R18 ;  /* 0x0000010013037824 */ /* 0x000fe400078e0212 */
[----:B------:R-:W4:Y:S04]  /*1a850*/  LDL.LU R19, [R1+0x384] ;  /* 0x0003840001137983 */ /* 0x000f280000300800 */
[----:B---3--:R-:W-:Y:S04]  /*1a860*/  STL.64 [R1+0xfb0], R26 ;  /* 0x000fb01a01007387 */ /* 0x008fe80000100a00 */
[----:B--2---:R0:W-:Y:S04]  /*1a870*/  STL.64 [R1+0xfa8], R24 ;  /* 0x000fa81801007387 */ /* 0x0041e80000100a00 */
[----:B0-----:R-:W2:Y:S04]  /*1a880*/  LDL.LU R24, [R1+0x60] ;  /* 0x0000600001187983 */ /* 0x001ea80000300800 */
[----:B------:R-:W2:Y:S04]  /*1a890*/  LDL.LU R25, [R1+0x64] ;  /* 0x0000640001197983 */ /* 0x000ea80000300800 */
[----:B------:R-:W3:Y:S04]  /*1a8a0*/  LDL.LU R26, [R1+0x68] ;  /* 0x00006800011a7983 */ /* 0x000ee80000300800 */
[----:B------:R-:W3:Y:S01]  /*1a8b0*/  LDL.LU R27, [R1+0x6c] ;  /* 0x00006c00011b7983 */ /* 0x000ee20000300800 */
[----:B----4-:R-:W-:-:S03]  /*1a8c0*/  IMAD R4, R21, 0x100, R20 ;  /* 0x0000010015047824 */ /* 0x010fc600078e0214 */
        /* <DEDUP_REMOVED lines=8> */
[----:B------:R-:W3:Y:S01]  /*1a950*/  LDL.LU R27, [R1+0x3c] ;  /* 0x00003c00011b7983 */ /* 0x000ee20000300800 */
[----:B------:R-:W-:Y:S01]  /*1a960*/  IMAD R5, R28, 0x100, R29 ;  /* 0x000001001c057824 */ /* 0x000fe200078e021d */
[----:B------:R-:W-:-:S02]  /*1a970*/  F2FP.F16.E4M3.UNPACK_B R12, R2 ;  /* 0x00000002ff0c723e */ /* 0x000fc400020006ff */
[----:B---3--:R-:W-:Y:S04]  /*1a980*/  STL.64 [R1+0xfd0], R26 ;  /* 0x000fd01a01007387 */ /* 0x008fe80000100a00 */
[----:B--2---:R0:W-:Y:S04]  /*1a990*/  STL.64 [R1+0xfc8], R24 ;  /* 0x000fc81801007387 */ /* 0x0041e80000100a00 */
[----:B0-----:R-:W2:Y:S04]  /*1a9a0*/  LDL.LU R24, [R1+0x10] ;  /* 0x0000100001187983 */ /* 0x001ea80000300800 */
[----:B------:R-:W2:Y:S04]  /*1a9b0*/  LDL.LU R25, [R1+0x14] ;  /* 0x0000140001197983 */ /* 0x000ea80000300800 */
[----:B------:R-:W2:Y:S04]  /*1a9c0*/  LDL.LU R26, [R1+0x18] ;  /* 0x00001800011a7983 */ /* 0x000ea80000300800 */
[----:B------:R-:W2:Y:S01]  /*1a9d0*/  LDL.LU R27, [R1+0x1c] ;  /* 0x00001c00011b7983 */ /* 0x000ea20000300800 */
[----:B------:R-:W-:-:S02]  /*1a9e0*/  F2FP.F16.E4M3.UNPACK_B R13, R3 ;  /* 0x00000003ff0d723e */ /* 0x000fc400020006ff */
[----:B------:R-:W-:Y:S02]  /*1a9f0*/  F2FP.F16.E4M3.UNPACK_B R14, R4 ;  /* 0x00000004ff0e723e */ /* 0x000fe400020006ff */
[----:B------:R-:W-:Y:S02]  /*1aa00*/  F2FP.F16.E4M3.UNPACK_B R15, R5 ;  /* 0x00000005ff0f723e */ /* 0x000fe400020006ff */
[----:B----4-:R-:W-:Y:S02]  /*1aa10*/  F2FP.F16.E4M3.UNPACK_B R20, R20.H1 ;  /* 0x00000014ff14723e */ /* 0x010fe400030006ff */
[----:B------:R-:W-:Y:S01]  /*1aa20*/  F2FP.F16.E4M3.UNPACK_B R21, R21.H1 ;  /* 0x00000015ff15723e */ /* 0x000fe200030006ff */
        /* <DEDUP_REMOVED lines=19> */
[----:B------:R-:W2:Y:S01]  /*1ab60*/  LDL.LU.64 R24, [R1+0xfc8] ;  /* 0x000fc80001187983 */ /* 0x000ea20000300a00 */
[----:B------:R-:W-:-:S02]  /*1ab70*/  F2FP.F16.E4M3.UNPACK_B R18, R18.H1 ;  /* 0x00000012ff12723e */ /* 0x000fc400030006ff */
[----:B------:R-:W-:-:S07]  /*1ab80*/  F2FP.F16.E4M3.UNPACK_B R19, R19.H1 ;  /* 0x00000013ff13723e */ /* 0x000fce00030006ff */
[----:B--2---:R-:W-:-:S15]  /*1ab90*/  HMMA.16816.F32 R24, R12, R18, R24 ;  /* 0x000000120c18723c */ /* 0x004fde0000001818 */
[----:B------:R-:W-:-:S04]  /*1aba0*/  NOP ;  /* 0x0000000000007918 */ /* 0x000fc80000000000 */
[----:B------:R-:W-:Y:S04]  /*1abb0*/  STL.64 [R1+0x20], R24 ;  /* 0x0000201801007387 */ /* 0x000fe80000100a00 */
[----:B------:R0:W-:Y:S04]  /*1abc0*/  STL.64 [R1+0x28], R26 ;  /* 0x0000281a01007387 */ /* 0x0001e80000100a00 */
[----:B0-----:R-:W2:Y:S04]  /*1abd0*/  LDL.LU.64 R26, [R1+0xfc0] ;  /* 0x000fc000011a7983 */ /* 0x001ea80000300a00 */
[----:B------:R-:W2:Y:S01]  /*1abe0*/  LDL.LU.64 R24, [R1+0xfb8] ;  /* 0x000fb80001187983 */ /* 0x000ea20000300a00 */
[----:B---3--:R-:W-:-:S02]  /*1abf0*/  F2FP.F16.E4M3.UNPACK_B R2, R2.H1 ;  /* 0x00000002ff02723e */ /* 0x008fc400030006ff */
[----:B------:R-:W-:-:S07]  /*1ac00*/  F2FP.F16.E4M3.UNPACK_B R3, R3.H1 ;  /* 0x00000003ff03723e */ /* 0x000fce00030006ff */
        /* <DEDUP_REMOVED lines=23> */
[----:B------:R-:W-:Y:S01]  /*1ad80*/  F2FP.F16.E4M3.UNPACK_B R9, R9.H1 ;  /* 0x00000009ff09723e */ /* 0x000fe200030006ff */
[----:B------:R0:W-:Y:S04]  /*1ad90*/  STL.64 [R1+0xf40], R6 ;  /* 0x000f400601007387 */ /* 0x0001e80000100a00 */
[----:B0-----:R-:W3:Y:S04]  /*1ada0*/  LDL.LU R6, [R1+0x664] ;  /* 0x0006640001067983 */ /* 0x001ee80000300800 */
[----:B------:R-:W3:Y:S04]  /*1adb0*/  LDL.LU R7, [R1+0x688] ;  /* 0x0006880001077983 */ /* 0x000ee80000300800 */
[----:B------:R0:W-:Y:S04]  /*1adc0*/  STL.64 [R1+0xf38], R4 ;  /* 0x000f380401007387 */ /* 0x0001e80000100a00 */
[----:B0-----:R-:W3:Y:S01]  /*1add0*/  LDL.LU R5, [R1+0x65c] ;  /* 0x00065c0001057983 */ /* 0x001ee20000300800 */
[----:B--2---:R-:W-:-:S15]  /*1ade0*/  HMMA.16816.F32 R24, R12, R8, R24 ;  /* 0x000000080c18723c */ /* 0x004fde0000001818 */
[----:B------:R-:W-:-:S04]  /*1adf0*/  NOP ;  /* 0x0000000000007918 */ /* 0x000fc80000000000 */
[----:B------:R-:W-:Y:S04]  /*1ae00*/  STL.64 [R1+0x90], R24 ;  /* 0x0000901801007387 */ /* 0x000fe80000100a00 */
[----:B------:R0:W-:Y:S04]  /*1ae10*/  STL.64 [R1+0x98], R26 ;  /* 0x0000981a01007387 */ /* 0x0001e80000100a00 */
[----:B0-----:R-:W2:Y:S04]  /*1ae20*/  LDL.LU.64 R26, [R1+0xf80] ;  /* 0x000f8000011a7983 */ /* 0x001ea80000300a00 */
[----:B------:R-:W2:Y:S01]  /*1ae30*/  LDL.LU.64 R24, [R1+0xf78] ;  /* 0x000f780001187983 */ /* 0x000ea20000300a00 */
[----:B----4-:R-:W-:-:S02]  /*1ae40*/  F2FP.F16.E4M3.UNPACK_B R10, R10.H1 ;  /* 0x0000000aff0a723e */ /* 0x010fc400030006ff */
        /* <DEDUP_REMOVED lines=9> */
[----:B------:R-:W-:Y:S04]  /*1aee0*/  STL.64 [R1+0xf20], R10 ;  /* 0x000f200a01007387 */ /* 0x000fe80000100a00 */
[----:B------:R2:W-:Y:S04]  /*1aef0*/  STL.64 [R1+0xf18], R8 ;  /* 0x000f180801007387 */ /* 0x0005e80000100a00 */
        /* <DEDUP_REMOVED lines=27> */
[----:B------:R-:W4:Y:S01]  /*1b0b0*/  LDL.LU R27, [R1+0x17c] ;  /* 0x00017c00011b7983 */ /* 0x000f220000300800 */
[----:B---3--:R-:W-:-:S02]  /*1b0c0*/  IMAD R28, R28, 0x100, R5 ;  /* 0x000001001c1c7824 */ /* 0x008fc400078e0205 */
[----:B------:R-:W-:-:S03]  /*1b0d0*/  IMAD R29, R29, 0x100, R6 ;  /* 0x000001001d1d7824 */ /* 0x000fc600078e0206 */
[----:B------:R-:W-:Y:S02]  /*1b0e0*/  F2FP.F16.E4M3.UNPACK_B R12, R28 ;  /* 0x0000001cff0c723e */ /* 0x000fe400020006ff */
[----:B------:R-:W-:Y:S01]  /*1b0f0*/  F2FP.F16.E4M3.UNPACK_B R13, R29 ;  /* 0x0000001dff0d723e */ /* 0x000fe200020006ff */
[----:B----4-:R-:W-:Y:S04]  /*1b100*/  STL.64 [R1+0xea8], R26 ;  /* 0x000ea81a01007387 */ /* 0x010fe80000100a00 */
[----:B--2---:R0:W-:Y:S04]  /*1b110*/  STL.64 [R1+0xea0], R24 ;  /* 0x000ea01801007387 */ /* 0x0041e80000100a00 */
[----:B0-----:R-:W2:Y:S04]  /*1b120*/  LDL.LU R24, [R1+0x180] ;  /* 0x0001800001187983 */ /* 0x001ea80000300800 */
[----:B------:R-:W2:Y:S04]  /*1b130*/  LDL.LU R25, [R1+0x184] ;  /* 0x0001840001197983 */ /* 0x000ea80000300800 */
[----:B------:R-:W3:Y:S04]  /*1b140*/  LDL.LU R26, [R1+0x188] ;  /* 0x00018800011a7983 */ /* 0x000ee80000300800 */
[----:B------:R-:W3:Y:S04]  /*1b150*/  LDL.LU R27, [R1+0x18c] ;  /* 0x00018c00011b7983 */ /* 0x000ee80000300800 */
[----:B------:R-:W4:Y:S04]  /*1b160*/  LDL.LU R28, [R1+0x700] ;  /* 0x00070000011c7983 */ /* 0x000f280000300800 */
[----:B------:R-:W2:Y:S04]  /*1b170*/  LDL.LU R29, [R1+0x708] ;  /* 0x00070800011d7983 */ /* 0x000ea80000300800 */
[----:B--2---:R0:W-:Y:S04]  /*1b180*/  STL [R1+0xef4], R29 ;  /* 0x000ef41d01007387 */ /* 0x0041e80000100800 */
[----:B0-----:R-:W4:Y:S04]  /*1b190*/  LDL.LU R29, [R1+0x704] ;  /* 0x00070400011d7983 */ /* 0x001f280000300800 */
[----:B------:R-:W2:Y:S04]  /*1b1a0*/  LDL.LU R16, [R1+0x714] ;  /* 0x0007140001107983 */ /* 0x000ea80000300800 */
[----:B--2---:R0:W-:Y:S04]  /*1b1b0*/  STL [R1+0xef0], R16 ;  /* 0x000ef01001007387 */ /* 0x0041e80000100800 */
[----:B0-----:R-:W2:Y:S04]  /*1b1c0*/  LDL.LU R16, [R1+0x70c] ;  /* 0x00070c0001107983 */ /* 0x001ea80000300800 */
[----:B------:R-:W2:Y:S04]  /*1b1d0*/  LDL.LU R17, [R1+0x71c] ;  /* 0x00071c0001117983 */ /* 0x000ea80000300800 */
[----:B------:R-:W-:Y:S01]  /*1b1e0*/  STL.64 [R1+0xf60], R18 ;  /* 0x000f601201007387 */ /* 0x000fe20000100a00 */
[----:B------:R-:W-:-:S03]  /*1b1f0*/  IMAD R0, R23, 0x100, R0 ;  /* 0x0000010017007824 */ /* 0x000fc600078e0200 */
[----:B--2---:R-:W-:Y:S04]  /*1b200*/  STL.64 [R1+0xf58], R16 ;  /* 0x000f581001007387 */ /* 0x004fe80000100a00 */
[----:B------:R-:W2:Y:S04]  /*1b210*/  LDL.LU R23, [R1+0x718] ;  /* 0x0007180001177983 */ /* 0x000ea80000300800 */
[----:B---3--:R-:W-:Y:S04]  /*1b220*/  STL.64 [R1+0xeb8], R26 ;  /* 0x000eb81a01007387 */ /* 0x008fe80000100a00 */
[----:B------:R0:W-:Y:S04]  /*1b230*/  STL.64 [R1+0xeb0], R24 ;  /* 0x000eb01801007387 */ /* 0x0001e80000100a00 */
[----:B0-----:R-:W3:Y:S04]  /*1b240*/  LDL.LU R24, [R1+0x190] ;  /* 0x0001900001187983 */ /* 0x001ee80000300800 */
[----:B------:R-:W3:Y:S04]  /*1b250*/  LDL.LU R25, [R1+0x194] ;  /* 0x0001940001197983 */ /* 0x000ee80000300800 */
        /* <DEDUP_REMOVED lines=12> */
[----:B------:R-:W-:-:S05]  /*1b320*/  IMAD R4, R22, 0x100, R7 ;  /* 0x0000010016047824 */ /* 0x000fca00078e0207 */
[----:B------:R-:W-:Y:S01]  /*1b330*/  F2FP.F16.E4M3.UNPACK_B R14, R4 ;  /* 0x00000004ff0e723e */ /* 0x000fe200020006ff */
        /* <DEDUP_REMOVED lines=15> */
[----:B---3--:R0:W-:Y:S04]  /*1b430*/  STL.64 [R1+0xec0], R24 ;  /* 0x000ec01801007387 */ /* 0x0081e80000100a00 */
        /* <DEDUP_REMOVED lines=16> */
[----:B------:R-:W-:-:S07]  /*1b540*/  F2FP.F16.E4M3.UNPACK_B R15, R0 ;  /* 0x00000000ff0f723e */ /* 0x000fce00020006ff */
[C---:B------:R-:W-:Y:S01]  /*1b550*/  HMMA.16816.F32 R16, R12.reuse, R20, R16 ;  /* 0x000000140c10723c */ /* 0x040fe20000001810 */
[----:B---3--:R-:W-:Y:S04]  /*1b560*/  STL.64 [R1+0xf10], R26 ;  /* 0x000f101a01007387 */ /* 0x008fe80000100a00 */
[----:B--2---:R0:W-:Y:S04]  /*1b570*/  STL.64 [R1+0xf08], R24 ;  /* 0x000f081801007387 */ /* 0x0041e80000100a00 */
[----:B0-----:R-:W2:Y:S04]  /*1b580*/  LDL.LU R24, [R1+0x1c0] ;  /* 0x0001c00001187983 */ /* 0x001ea80000300800 */
[----:B------:R-:W2:Y:S04]  /*1b590*/  LDL.LU R25, [R1+0x1c4] ;  /* 0x0001c40001197983 */ /* 0x000ea80000300800 */
[----:B------:R-:W2:Y:S04]  /*1b5a0*/  LDL.LU R26, [R1+0x1c8] ;  /* 0x0001c800011a7983 */ /* 0x000ea80000300800 */
[----:B------:R-:W2:Y:S04]  /*1b5b0*/  LDL.LU R27, [R1+0x1cc] ;  /* 0x0001cc00011b7983 */ /* 0x000ea80000300800 */
[----:B------:R-:W3:Y:S04]  /*1b5c0*/  LDL.LU R22, [R1+0x734] ;  /* 0x0007340001167983 */ /* 0x000ee80000300800 */
[----:B---3--:R0:W-:Y:S04]  /*1b5d0*/  STL [R1+0xed4], R22 ;  /* 0x000ed41601007387 */ /* 0x0081e80000100800 */
[----:B0-----:R-:W3:Y:S04]  /*1b5e0*/  LDL.LU R22, [R1+0x710] ;  /* 0x0007100001167983 */ /* 0x001ee80000300800 */
[----:B------:R-:W2:Y:S04]  /*1b5f0*/  LDL.LU R0, [R1+0x730] ;  /* 0x0007300001007983 */ /* 0x000ea80000300800 */
[----:B------:R-:W-:Y:S04]  /*1b600*/  STL.64 [R1+0x300], R16 ;  /* 0x0003001001007387 */ /* 0x000fe80000100a00 */
[----:B------:R0:W-:Y:S04]  /*1b610*/  STL.64 [R1+0x308], R18 ;  /* 0x0003081201007387 */ /* 0x0001e80000100a00 */
[----:B0-----:R-:W2:Y:S01]  /*1b620*/  LDL.LU.64 R18, [R1+0xf60] ;  /* 0x000f600001127983 */ /* 0x001ea20000300a00 */
[C---:B------:R-:W-:Y:S03]  /*1b630*/  HMMA.16816.F32 R4, R12.reuse, R2, R4 ;  /* 0x000000020c04723c */ /* 0x040fe60000001804 */
[----:B------:R-:W3:Y:S05]  /*1b640*/  LDL.LU.64 R16, [R1+0xf58] ;  /* 0x000f580001107983 */ /* 0x000eea0000300a00 */
        /* <DEDUP_REMOVED lines=35> */
[----:B------:R-:W3:Y:S02]  /*1b880*/  LDL.LU R29, [R1+0xef4] ;  /* 0x000ef400011d7983 */ /* 0x000ee40000300800 */
[----:B---3--:R-:W-:-:S02]  /*1b890*/  IMAD R29, R29, 0x100, R16 ;  /* 0x000001001d1d7824 */ /* 0x008fc400078e0210 */
[----:B------:R-:W3:Y:S01]  /*1b8a0*/  LDL.LU R16, [R1+0xef0] ;  /* 0x000ef00001107983 */ /* 0x000ee20000300800 */
[----:B------:R-:W-:Y:S02]  /*1b8b0*/  IMAD R23, R23, 0x100, R17 ;  /* 0x0000010017177824 */ /* 0x000fe400078e0211 */
[----:B---3--:R-:W-:Y:S02]  /*1b8c0*/  IMAD R22, R22, 0x100, R16 ;  /* 0x0000010016167824 */ /* 0x008fe400078e0210 */
[----:B------:R-:W2:Y:S04]  /*1b8d0*/  LDL.LU R16, [R1+0xeec] ;  /* 0x000eec0001107983 */ /* 0x000ea80000300800 */
[----:B------:R-:W2:Y:S02]  /*1b8e0*/  LDL.LU R17, [R1+0xee8] ;  /* 0x000ee80001117983 */ /* 0x000ea40000300800 */
[----:B--2---:R-:W-:Y:S02]  /*1b8f0*/  HMMA.16816.F32 R12, R12, R16, R24 ;  /* 0x000000100c0c723c */ /* 0x004fe40000001818 */
[----:B------:R-:W2:Y:S04]  /*1b900*/  LDL.LU.64 R26, [R1+0xee0] ;  /* 0x000ee000011a7983 */ /* 0x000ea80000300a00 */
[----:B------:R-:W2:-:S13]  /*1b910*/  LDL.LU.64 R24, [R1+0xed8] ;  /* 0x000ed80001187983 */ /* 0x000e9a0000300a00 */
[----:B------:R0:W-:Y:S04]  /*1b920*/  STL.64 [R1+0x70], R12 ;  /* 0x0000700c01007387 */ /* 0x0001e80000100a00 */
[----:B------:R1:W-:Y:S01]  /*1b930*/  STL.64 [R1+0x78], R14 ;  /* 0x0000780e01007387 */ /* 0x0003e20000100a00 */
[----:B0-----:R-:W-:Y:S02]  /*1b940*/  F2FP.F16.E4M3.UNPACK_B R12, R28 ;  /* 0x0000001cff0c723e */ /* 0x001fe400020006ff */
[----:B------:R-:W-:Y:S02]  /*1b950*/  F2FP.F16.E4M3.UNPACK_B R13, R29 ;  /* 0x0000001dff0d723e */ /* 0x000fe400020006ff */
[----:B-1----:R-:W-:Y:S02]  /*1b960*/  F2FP.F16.E4M3.UNPACK_B R14, R22 ;  /* 0x00000016ff0e723e */ /* 0x002fe400020006ff */
[----:B------:R-:W-:Y:S01]  /*1b970*/  F2FP.F16.E4M3.UNPACK_B R15, R23 ;  /* 0x00000017ff0f723e */ /* 0x000fe200020006ff */
[----:B------:R-:W3:Y:S04]  /*1b980*/  LDL.LU R22, [R1+0xed4] ;  /* 0x000ed40001167983 */ /* 0x000ee80000300800 */
[----:B------:R-:W4:Y:S02]  /*1b990*/  LDL.LU R23, [R1+0xed0] ;  /* 0x000ed00001177983 */ /* 0x000f240000300800 */
        /* <DEDUP_REMOVED lines=33> */
[----:B0-----:R-:W4:Y:S04]  /*1bbb0*/  LDL.LU R4, [R1+0x140] ;  /* 0x0001400001047983 */ /* 0x001f280000300800 */
[----:B------:R-:W4:Y:S04]  /*1bbc0*/  LDL.LU R5, [R1+0x144] ;  /* 0x0001440001057983 */ /* 0x000f280000300800 */
[----:B------:R-:W4:Y:S04]  /*1bbd0*/  LDL.LU R6, [R1+0x148] ;  /* 0x0001480001067983 */ /* 0x000f280000300800 */
[----:B------:R-:W4:Y:S01]  /*1bbe0*/  LDL.LU R7, [R1+0x14c] ;  /* 0x00014c0001077983 */ /* 0x000f220000300800 */
[----:B---3--:R-:W-:Y:S01]  /*1bbf0*/  IMAD R22, R0, 0x100, R22 ;  /* 0x0000010000167824 */ /* 0x008fe200078e0216 */
[C---:B--2---:R-:W-:Y:S08]  /*1bc00*/  HMMA.16816.F32 R24, R12.reuse, R8, R24 ;  /* 0x000000080c18723c */ /* 0x044ff00000001818 */
[----:B----4-:R-:W-:Y:S11]  /*1bc10*/  HMMA.16816.F32 R4, R12, R10, R4 ;  /* 0x0000000a0c04723c */ /* 0x010ff60000001804 */
[----:B------:R-:W-:Y:S04]  /*1bc20*/  STL.64 [R1+0x270], R24 ;  /* 0x0002701801007387 */ /* 0x000fe80000100a00 */
[----:B------:R0:W-:Y:S04]  /*1bc30*/  STL.64 [R1+0x278], R26 ;  /* 0x0002781a01007387 */ /* 0x0001e80000100a00 */
[----:B0-----:R-:W2:Y:S04]  /*1bc40*/  LDL.LU.64 R26, [R1+0xe78] ;  /* 0x000e7800011a7983 */ /* 0x001ea80000300a00 */
[----:B------:R-:W3:Y:S04]  /*1bc50*/  LDL.LU.64 R24, [R1+0xe70] ;  /* 0x000e700001187983 */ /* 0x000ee80000300a00 */
[----:B------:R-:W-:Y:S04]  /*1bc60*/  STL.64 [R1+0xe18], R10 ;  /* 0x000e180a01007387 */ /* 0x000fe80000100a00 */
[----:B------:R-:W-:Y:S04]  /*1bc70*/  STL.64 [R1+0xe10], R8 ;  /* 0x000e100801007387 */ /* 0x000fe80000100a00 */
[----:B------:R-:W-:Y:S04]  /*1bc80*/  STL.64 [R1+0x260], R4 ;  /* 0x0002600401007387 */ /* 0x000fe80000100a00 */
[----:B------:R-:W-:Y:S04]  /*1bc90*/  STL.64 [R1+0x268], R6 ;  /* 0x0002680601007387 */ /* 0x000fe80000100a00 */
        /* <DEDUP_REMOVED lines=21> */
[----:B------:R-:W2:Y:S01]  /*1bdf0*/  LDL.LU R11, [R1+0xac] ;  /* 0x0000ac00010b7983 */ /* 0x000ea20000300800 */
[----:B---3--:R-:W-:-:S02]  /*1be00*/  IMAD R28, R25, 0x100, R24 ;  /* 0x00000100191c7824 */ /* 0x008fc400078e0218 */
[----:B------:R-:W-:Y:S01]  /*1be10*/  IMAD R29, R27, 0x100, R26 ;  /* 0x000001001b1d7824 */ /* 0x000fe200078e021a */
[----:B--2---:R-:W-:Y:S04]  /*1be20*/  STL.64 [R1+0xe28], R10 ;  /* 0x000e280a01007387 */ /* 0x004fe80000100a00 */
[----:B------:R0:W-:Y:S04]  /*1be30*/  STL.64 [R1+0xe20], R8 ;  /* 0x000e200801007387 */ /* 0x0001e80000100a00 */
[----:B0-----:R-:W2:Y:S04]  /*1be40*/  LDL.LU R8, [R1+0xb0] ;  /* 0x0000b00001087983 */ /* 0x001ea80000300800 */
[----:B------:R-:W2:Y:S04]  /*1be50*/  LDL.LU R9, [R1+0xb4] ;  /* 0x0000b40001097983 */ /* 0x000ea80000300800 */
[----:B------:R-:W2:Y:S04]  /*1be60*/  LDL.LU R10, [R1+0xb8] ;  /* 0x0000b800010a7983 */ /* 0x000ea80000300800 */
[----:B------:R-:W2:Y:S04]  /*1be70*/  LDL.LU R11, [R1+0xbc] ;  /* 0x0000bc00010b7983 */ /* 0x000ea80000300800 */
[----:B------:R-:W3:Y:S04]  /*1be80*/  LDL.LU R24, [R1] ;  /* 0x0000000001187983 */ /* 0x000ee80000300800 */
[----:B------:R-:W3:Y:S04]  /*1be90*/  LDL.LU R25, [R1+0x4] ;  /* 0x0000040001197983 */ /* 0x000ee80000300800 */
[----:B------:R-:W2:Y:S04]  /*1bea0*/  LDL.LU R26, [R1+0x8] ;  /* 0x00000800011a7983 */ /* 0x000ea80000300800 */
[----:B------:R-:W2:Y:S01]  /*1beb0*/  LDL.LU R27, [R1+0xc] ;  /* 0x00000c00011b7983 */ /* 0x000ea20000300800 */
[----:B------:R-:W-:Y:S01]  /*1bec0*/  IMAD R19, R19, 0x100, R0 ;  /* 0x0000010013137824 */ /* 0x000fe200078e0200 */
[----:B----4-:R-:W-:Y:S02]  /*1bed0*/  HMMA.16816.F32 R12, R12, R16, R20 ;  /* 0x000000100c0c723c */ /* 0x010fe40000001814 */
[----:B--2---:R-:W-:Y:S04]  /*1bee0*/  STL.64 [R1+0xe08], R26 ;  /* 0x000e081a01007387 */ /* 0x004fe80000100a00 */
[----:B---3--:R0:W-:Y:S04]  /*1bef0*/  STL.64 [R1+0xe00], R24 ;  /* 0x000e001801007387 */ /* 0x0081e80000100a00 */
[----:B0-----:R-:W2:Y:S04]  /*1bf00*/  LDL.LU R24, [R1+0x50] ;  /* 0x0000500001187983 */ /* 0x001ea80000300800 */
[----:B------:R-:W2:Y:S04]  /*1bf10*/  LDL.LU R25, [R1+0x54] ;  /* 0x0000540001197983 */ /* 0x000ea80000300800 */
[----:B------:R-:W2:Y:S04]  /*1bf20*/  LDL.LU R26, [R1+0x58] ;  /* 0x00005800011a7983 */ /* 0x000ea80000300800 */
[----:B------:R-:W2:Y:S04]  /*1bf30*/  LDL.LU R27, [R1+0x5c] ;  /* 0x00005c00011b7983 */ /* 0x000ea80000300800 */
[----:B------:R-:W3:Y:S04]  /*1bf40*/  LDL.LU R0, [R1+0xe68] ;  /* 0x000e680001007983 */ /* 0x000ee80000300800 */
[----:B------:R-:W4:Y:S04]  /*1bf50*/  LDL.LU.64 R22, [R1+0xe60] ;  /* 0x000e600001167983 */ /* 0x000f280000300a00 */
[----:B------:R-:W2:Y:S04]  /*1bf60*/  LDL.LU.64 R20, [R1+0xe58] ;  /* 0x000e580001147983 */ /* 0x000ea80000300a00 */
[----:B------:R0:W-:Y:S04]  /*1bf70*/  STL.64 [R1+0x250], R12 ;  /* 0x0002500c01007387 */ /* 0x0001e80000100a00 */
[----:B------:R1:W-:Y:S01]  /*1bf80*/  STL.64 [R1+0x258], R14 ;  /* 0x0002580e01007387 */ /* 0x0003e20000100a00 */
[----:B0-----:R-:W-:-:S02]  /*1bf90*/  F2FP.F16.E4M3.UNPACK_B R12, R28 ;  /* 0x0000001cff0c723e */ /* 0x001fc400020006ff */
[----:B------:R-:W-:Y:S02]  /*1bfa0*/  F2FP.F16.E4M3.UNPACK_B R13, R29 ;  /* 0x0000001dff0d723e */ /* 0x000fe400020006ff */
[----:B-1----:R-:W-:Y:S02]  /*1bfb0*/  F2FP.F16.E4M3.UNPACK_B R15, R19 ;  /* 0x00000013ff0f723e */ /* 0x002fe400020006ff */
[----:B----4-:R-:W-:Y:S02]  /*1bfc0*/  F2FP.F16.E4M3.UNPACK_B R14, R22 ;  /* 0x00000016ff0e723e */ /* 0x010fe400020006ff */
[----:B------:R-:W4:Y:S04]  /*1bfd0*/  LDL.LU R22, [R1+0xe54] ;  /* 0x000e540001167983 */ /* 0x000f280000300800 */
[----:B------:R-:W3:Y:S01]  /*1bfe0*/  LDL.LU R19, [R1+0xe50] ;  /* 0x000e500001137983 */ /* 0x000ee20000300800 */
[----:B--2---:R-:W-:-:S15]  /*1bff0*/  HMMA.16816.F32 R4, R12, R20, R4 ;  /* 0x000000140c04723c */ /* 0x004fde0000001804 */
[----:B------:R-:W-:-:S04]  /*1c000*/  NOP ;  /* 0x0000000000007918 */ /* 0x000fc80000000000 */
[----:B------:R-:W-:Y:S04]  /*1c010*/  STL.64 [R1+0x240], R4 ;  /* 0x0002400401007387 */ /* 0x000fe80000100a00 */
[----:B------:R0:W-:Y:S04]  /*1c020*/  STL.64 [R1+0x248], R6 ;  /* 0x0002480601007387 */ /* 0x0001e80000100a00 */
[----:B0-----:R-:W3:Y:S04]  /*1c030*/  LDL.LU.64 R6, [R1+0xe48] ;  /* 0x000e480001067983 */ /* 0x001ee80000300a00 */
[----:B------:R-:W3:Y:S04]  /*1c040*/  LDL.LU.64 R4, [R1+0xe40] ;  /* 0x000e400001047983 */ /* 0x000ee80000300a00 */
[----:B------:R-:W4:Y:S04]  /*1c050*/  LDL.LU R20, [R1+0xd0] ;  /* 0x0000d00001147983 */ /* 0x000f280000300800 */
[----:B------:R-:W2:Y:S01]  /*1c060*/  LDL R28, [R1+0x38c] ;  /* 0x00038c00011c7983 */ /* 0x000ea20000100800 */
[----:B---3--:R-:W-:-:S15]  /*1c070*/  HMMA.16816.F32 R4, R12, R18, R4 ;  /* 0x000000120c04723c */ /* 0x008fde0000001804 */
[----:B------:R-:W-:-:S04]  /*1c080*/  NOP ;  /* 0x0000000000007918 */ /* 0x000fc80000000000 */
[----:B------:R-:W-:Y:S04]  /*1c090*/  STL.64 [R1+0x230], R4 ;  /* 0x0002300401007387 */ /* 0x000fe80000100a00 */
[----:B------:R0:W-:Y:S04]  /*1c0a0*/  STL.64 [R1+0x238], R6 ;  /* 0x0002380601007387 */ /* 0x0001e80000100a00 */
[----:B0-----:R-:W3:Y:S04]  /*1c0b0*/  LDL.LU.64 R6, [R1+0xe38] ;  /* 0x000e380001067983 */ /* 0x001ee80000300a00 */
[----:B------:R-:W2:Y:S01]  /*1c0c0*/  LDL.LU.64 R4, [R1+0xe30] ;  /* 0x000e300001047983 */ /* 0x000ea20000300a00 */
[----:B------:R-:W-:-:S02]  /*1c0d0*/  IMAD.MOV.U32 R21, RZ, RZ, R23 ;  /* 0x000000ffff157224 */ /* 0x000fc400078e0017 */
[----:B------:R-:W-:Y:S01]  /*1c0e0*/  IMAD.MOV.U32 R23, RZ, RZ, R0 ;  /* 0x000000ffff177224 */ /* 0x000fe200078e0000 */
[----:B------:R-:W3:Y:S04]  /*1c0f0*/  LDL.LU R18, [R1+0x75c] ;  /* 0x00075c0001127983 */ /* 0x000ee80000300800 */
[----:B------:R-:W3:Y:S02]  /*1c100*/  LDL.LU R19, [R1+0x758] ;  /* 0x0007580001137983 */ /* 0x000ee40000300800 */
[----:B----4-:R-:W-:Y:S02]  /*1c110*/  HMMA.16816.F32 R20, R12, R2, R20 ;  /* 0x000000020c14723c */ /* 0x010fe40000001814 */
[----:B------:R-:W4:Y:S04]  /*1c120*/  LDL.LU R2, [R1+0x740] ;  /* 0x0007400001027983 */ /* 0x000f280000300800 */
[----:B------:R-:W3:-:S13]  /*1c130*/  LDL.LU R3, [R1+0x748] ;  /* 0x0007480001037983 */ /* 0x000eda0000300800 */
[----:B------:R0:W-:Y:S04]  /*1c140*/  STL.64 [R1+0x220], R20 ;  /* 0x0002201401007387 */ /* 0x0001e80000100a00 */
[----:B------:R-:W-:Y:S04]  /*1c150*/  STL.64 [R1+0x228], R22 ;  /* 0x0002281601007387 */ /* 0x000fe80000100a00 */
[----:B------:R-:W3:Y:S04]  /*1c160*/  LDL R29, [R1+0x388] ;  /* 0x00038800011d7983 */ /* 0x000ee80000100800 */
[----:B0-----:R-:W3:Y:S04]  /*1c170*/  LDL R20, [R1+0x398] ;  /* 0x0003980001147983 */ /* 0x001ee80000100800 */
[----:B------:R-:W3:Y:S01]  /*1c180*/  LDL R21, [R1+0x39c] ;  /* 0x00039c0001157983 */ /* 0x000ee20000100800 */
[----:B--2---:R-:W-:-:S15]  /*1c190*/  HMMA.16816.F32 R8, R12, R4, R8 ;  /* 0x000000040c08723c */ /* 0x004fde0000001808 */
        /* <DEDUP_REMOVED lines=15> */
[----:B------:R-:W4:Y:S04]  /*1c290*/  LDL.LU R6, [R1+0x744] ;  /* 0x0007440001067983 */ /* 0x000f280000300800 */
        /* <DEDUP_REMOVED lines=12> */
[----:B------:R-:W2:-:S13]  /*1c360*/  LDL.LU.64 R24, [R1+0xdf0] ;  /* 0x000df00001187983 */ /* 0x000e9a0000300a00 */
[----:B------:R0:W-:Y:S04]  /*1c370*/  STL.64 [R1], R8 ;  /* 0x0000000801007387 */ /* 0x0001e80000100a00 */
[----:B------:R1:W-:Y:S01]  /*1c380*/  STL [R1+0x8], R10 ;  /* 0x0000080a01007387 */ /* 0x0003e20000100800 */
[----:B------:R-:W-:-:S03]  /*1c390*/  IMAD.MOV.U32 R0, RZ, RZ, R11 ;  /* 0x000000ffff007224 */ /* 0x000fc600078e000b */
[----:B0-----:R-:W3:Y:S04]  /*1c3a0*/  LDL.LU R8, [R1+0x10] ;  /* 0x0000100001087983 */ /* 0x001ee80000300800 */
[----:B------:R-:W3:Y:S04]  /*1c3b0*/  LDL.LU R9, [R1+0x14] ;  /* 0x0000140001097983 */ /* 0x000ee80000300800 */
[----:B-1----:R-:W3:Y:S04]  /*1c3c0*/  LDL.LU R10, [R1+0x18] ;  /* 0x00001800010a7983 */ /* 0x002ee80000300800 */
[----:B------:R-:W3:Y:S01]  /*1c3d0*/  LDL.LU R11, [R1+0x1c] ;  /* 0x00001c00010b7983 */ /* 0x000ee20000300800 */
[----:B------:R-:W-:-:S02]  /*1c3e0*/  IMAD R4, R5, 0x100, R4 ;  /* 0x0000010005047824 */ /* 0x000fc400078e0204 */
[----:B----4-:R-:W-:Y:S02]  /*1c3f0*/  IMAD R2, R2, 0x100, R6 ;  /* 0x0000010002027824 */ /* 0x010fe400078e0206 */
[----:B------:R-:W-:Y:S02]  /*1c400*/  IMAD R3, R3, 0x100, R7 ;  /* 0x0000010003037824 */ /* 0x000fe400078e0207 */
[----:B------:R-:W-:Y:S01]  /*1c410*/  IMAD R5, R19, 0x100, R18 ;  /* 0x0000010013057824 */ /* 0x000fe200078e0212 */
[----:B------:R-:W-:Y:S02]  /*1c420*/  F2FP.F16.E4M3.UNPACK_B R20, R20 ;  /* 0x00000014ff14723e */ /* 0x000fe400020006ff */
[----:B------:R-:W-:Y:S01]  /*1c430*/  F2FP.F16.E4M3.UNPACK_B R21, R21 ;  /* 0x00000015ff15723e */ /* 0x000fe200020006ff */
[----:B------:R-:W-:Y:S01]  /*1c440*/  STL [R1+0xd08], R0 ;  /* 0x000d080001007387 */ /* 0x000fe20000100800 */
[----:B--2---:R-:W-:Y:S01]  /*1c450*/  HMMA.16816.F32 R24, R12, R16, R24 ;  /* 0x000000100c18723c */ /* 0x004fe20000001818 */
[----:B------:R-:W-:-:S02]  /*1c460*/  F2FP.F16.E4M3.UNPACK_B R12, R2 ;  /* 0x00000002ff0c723e */ /* 0x000fc400020006ff */
[----:B------:R-:W-:Y:S02]  /*1c470*/  F2FP.F16.E4M3.UNPACK_B R13, R3 ;  /* 0x00000003ff0d723e */ /* 0x000fe400020006ff */
[----:B------:R-:W-:Y:S02]  /*1c480*/  F2FP.F16.E4M3.UNPACK_B R14, R4 ;  /* 0x00000004ff0e723e */ /* 0x000fe400020006ff */
[----:B------:R-:W-:-:S07]  /*1c490*/  F2FP.F16.E4M3.UNPACK_B R15, R5 ;  /* 0x00000005ff0f723e */ /* 0x000fce00020006ff */
[----:B---3--:R-:W-:Y:S05]  /*1c4a0*/  HMMA.16816.F32 R8, R12, R20, R8 ;  /* 0x000000140c08723c */ /* 0x008fea0000001808 */
[----:B------:R-:W-:Y:S04]  /*1c4b0*/  STL [R1+0xc20], R25 ;  /* 0x000c201901007387 */ /* 0x000fe80000100800 */
[----:B------:R-:W-:Y:S04]  /*1c4c0*/  STL [R1+0xc1c], R26 ;  /* 0x000c1c1a01007387 */ /* 0x000fe80000100800 */
[----:B------:R-:W-:Y:S04]  /*1c4d0*/  STL [R1+0xc18], R27 ;  /* 0x000c181b01007387 */ /* 0x000fe80000100800 */
[----:B------:R-:W2:Y:S04]  /*1c4e0*/  LDL R7, [R1+0x35c] ;  /* 0x00035c0001077983 */ /* 0x000ea80000100800 */
[----:B------:R0:W-:Y:S04]  /*1c4f0*/  STL.64 [R1+0x1d0], R8 ;  /* 0x0001d00801007387 */ /* 0x0001e80000100a00 */
[----:B------:R1:W-:Y:S04]  /*1c500*/  STL.64 [R1+0x1d8], R10 ;  /* 0x0001d80a01007387 */ /* 0x0003e80000100a00 */
[----:B0-----:R-:W3:Y:S04]  /*1c510*/  LDL R8, [R1+0x328] ;  /* 0x0003280001087983 */ /* 0x001ee80000100800 */
[----:B-1----:R-:W4:Y:S04]  /*1c520*/  LDL R10, [R1+0x348] ;  /* 0x00034800010a7983 */ /* 0x002f280000100800 */
[----:B------:R-:W4:Y:S04]  /*1c530*/  LDL R11, [R1+0x34c] ;  /* 0x00034c00010b7983 */ /* 0x000f280000100800 */
[----:B------:R-:W3:Y:S04]  /*1c540*/  LDL R9, [R1+0x32c] ;  /* 0x00032c0001097983 */ /* 0x000ee80000100800 */
[----:B----4-:R-:W-:Y:S04]  /*1c550*/  STL.64 [R1+0xdc8], R10 ;  /* 0x000dc80a01007387 */ /* 0x010fe80000100a00 */
[----:B---3--:R0:W-:Y:S04]  /*1c560*/  STL.64 [R1+0xdc0], R8 ;  /* 0x000dc00801007387 */ /* 0x0081e80000100a00 */
[----:B0-----:R-:W3:Y:S04]  /*1c570*/  LDL.LU R8, [R1+0x40] ;  /* 0x0000400001087983 */ /* 0x001ee80000300800 */
[----:B------:R-:W3:Y:S04]  /*1c580*/  LDL.LU R9, [R1+0x44] ;  /* 0x0000440001097983 */ /* 0x000ee80000300800 */
[----:B------:R-:W4:Y:S04]  /*1c590*/  LDL.LU R10, [R1+0x48] ;  /* 0x00004800010a7983 */ /* 0x000f280000300800 */
[----:B------:R-:W4:Y:S04]  /*1c5a0*/  LDL.LU R11, [R1+0x4c] ;  /* 0x00004c00010b7983 */ /* 0x000f280000300800 */
[----:B------:R-:W2:Y:S04]  /*1c5b0*/  LDL R25, [R1+0x378] ;  /* 0x0003780001197983 */ /* 0x000ea80000100800 */
[----:B----4-:R-:W-:Y:S04]  /*1c5c0*/  STL.64 [R1+0xdd8], R10 ;  /* 0x000dd80a01007387 */ /* 0x010fe80000100a00 */
[----:B---3--:R0:W-:Y:S04]  /*1c5d0*/  STL.64 [R1+0xdd0], R8 ;  /* 0x000dd00801007387 */ /* 0x0081e80000100a00 */
[----:B0-----:R-:W3:Y:S04]  /*1c5e0*/  LDL.LU R8, [R1+0x30] ;  /* 0x0000300001087983 */ /* 0x001ee80000300800 */
[----:B------:R-:W3:Y:S04]  /*1c5f0*/  LDL.LU R9, [R1+0x34] ;  /* 0x0000340001097983 */ /* 0x000ee80000300800 */
[----:B------:R-:W4:Y:S04]  /*1c600*/  LDL.LU R10, [R1+0x38] ;  /* 0x00003800010a7983 */ /* 0x000f280000300800 */
[----:B------:R-:W4:Y:S01]  /*1c610*/  LDL.LU R11, [R1+0x3c] ;  /* 0x00003c00010b7983 */ /* 0x000f220000300800 */
[----:B------:R-:W-:-:S02]  /*1c620*/  F2FP.F16.E4M3.UNPACK_B R19, R28 ;  /* 0x0000001cff13723e */ /* 0x000fc400020006ff */
[----:B------:R-:W-:Y:S01]  /*1c630*/  F2FP.F16.E4M3.UNPACK_B R18, R29 ;  /* 0x0000001dff12723e */ /* 0x000fe200020006ff */
[----:B----4-:R-:W-:Y:S04]  /*1c640*/  STL.64 [R1+0xde8], R10 ;  /* 0x000de80a01007387 */ /* 0x010fe80000100a00 */
[----:B---3--:R0:W-:Y:S04]  /*1c650*/  STL.64 [R1+0xde0], R8 ;  /* 0x000de00801007387 */ /* 0x0081e80000100a00 */
[----:B0-----:R-:W3:Y:S04]  /*1c660*/  LDL.LU R8, [R1+0x20] ;  /* 0x0000200001087983 */ /* 0x001ee80000300800 */
[----:B------:R-:W3:Y:S04]  /*1c670*/  LDL.LU R9, [R1+0x24] ;  /* 0x0000240001097983 */ /* 0x000ee80000300800 */
[----:B------:R-:W3:Y:S04]  /*1c680*/  LDL.LU R10, [R1+0x28] ;  /* 0x00002800010a7983 */ /* 0x000ee80000300800 */
[----:B------:R-:W3:Y:S04]  /*1c690*/  LDL.LU R11, [R1+0x2c] ;  /* 0x00002c00010b7983 */ /* 0x000ee80000300800 */
[----:B------:R-:W4:Y:S04]  /*1c6a0*/  LDL R3, [R1+0x37c] ;  /* 0x00037c0001037983 */ /* 0x000f280000100800 */
[----:B------:R-:W2:Y:S04]  /*1c6b0*/  LDL R4, [R1+0x368] ;  /* 0x0003680001047983 */ /* 0x000ea80000100800 */
[----:B------:R-:W2:Y:S04]  /*1c6c0*/  LDL R5, [R1+0x36c] ;  /* 0x00036c0001057983 */ /* 0x000ea80000100800 */
[----:B------:R-:W2:Y:S04]  /*1c6d0*/  LDL R6, [R1+0x358] ;  /* 0x0003580001067983 */ /* 0x000ea80000100800 */
[----:B------:R-:W2:Y:S04]  /*1c6e0*/  LDL R16, [R1+0x338] ;  /* 0x0003380001107983 */ /* 0x000ea80000100800 */
[----:B------:R-:W2:Y:S04]  /*1c6f0*/  LDL R17, [R1+0x33c] ;  /* 0x00033c0001117983 */ /* 0x000ea80000100800 */
        /* <DEDUP_REMOVED lines=11> */
[----:B---3--:R-:W-:Y:S01]  /*1c7b0*/  HMMA.16816.F32 R8, R12, R18, R8 ;  /* 0x000000120c08723c */ /* 0x008fe20000001808 */
[----:B------:R-:W-:-:S15]  /*1c7c0*/  F2FP.F16.E4M3.UNPACK_B R2, R25 ;  /* 0x00000019ff02723e */ /* 0x000fde00020006ff */
[----:B------:R-:W-:-:S03]  /*1c7d0*/  NOP ;  /* 0x0000000000007918 */ /* 0x000fc60000000000 */
[----:B------:R-:W-:Y:S02]  /*1c7e0*/  IMAD.MOV.U32 R27, RZ, RZ, R10 ;  /* 0x000000ffff1b7224 */ /* 0x000fe400078e000a */
[----:B------:R-:W-:Y:S02]  /*1c7f0*/  IMAD.MOV.U32 R25, RZ, RZ, R8 ;  /* 0x000000ffff197224 */ /* 0x000fe400078e0008 */
[----:B------:R-:W-:Y:S01]  /*1c800*/  IMAD.MOV.U32 R26, RZ, RZ, R9 ;  /* 0x000000ffff1a7224 */ /* 0x000fe200078e0009 */
[----:B--2---:R-:W-:Y:S04]  /*1c810*/  STL.64 [R1+0xdb8], R22 ;  /* 0x000db81601007387 */ /* 0x004fe80000100a00 */
[----:B------:R0:W-:Y:S04]  /*1c820*/  STL.64 [R1+0xdb0], R20 ;  /* 0x000db01401007387 */ /* 0x0001e80000100a00 */
[----:B0-----:R-:W2:Y:S04]  /*1c830*/  LDL.LU R20, [R1+0x60] ;  /* 0x0000600001147983 */ /* 0x001ea80000300800 */
[----:B------:R-:W2:Y:S04]  /*1c840*/  LDL.LU R21, [R1+0x64] ;  /* 0x0000640001157983 */ /* 0x000ea80000300800 */
[----:B------:R-:W2:Y:S04]  /*1c850*/  LDL.LU R22, [R1+0x68] ;  /* 0x0000680001167983 */ /* 0x000ea80000300800 */
[----:B------:R-:W2:Y:S04]  /*1c860*/  LDL.LU R23, [R1+0x6c] ;  /* 0x00006c0001177983 */ /* 0x000ea80000300800 */
[----:B------:R0:W-:Y:S04]  /*1c870*/  STL [R1+0x1cc], R11 ;  /* 0x0001cc0b01007387 */ /* 0x0001e80000100800 */
[----:B0-----:R-:W3:Y:S04]  /*1c880*/  LDL.LU.64 R10, [R1+0xde8] ;  /* 0x000de800010a7983 */ /* 0x001ee80000300a00 */
[----:B------:R-:W3:Y:S01]  /*1c890*/  LDL.LU.64 R8, [R1+0xde0] ;  /* 0x000de00001087983 */ /* 0x000ee20000300a00 */
[----:B----4-:R-:W-:-:S03]  /*1c8a0*/  F2FP.F16.E4M3.UNPACK_B R3, R3 ;  /* 0x00000003ff03723e */ /* 0x010fc600020006ff */
[----:B------:R0:W-:Y:S04]  /*1c8b0*/  STL.64 [R1+0xc30], R26 ;  /* 0x000c301a01007387 */ /* 0x0001e80000100a00 */
[----:B0-----:R-:W4:Y:S04]  /*1c8c0*/  LDL.LU R26, [R1+0x76c] ;  /* 0x00076c00011a7983 */ /* 0x001f280000300800 */
[----:B------:R-:W2:Y:S04]  /*1c8d0*/  LDL.LU R27, [R1+0x774] ;  /* 0x00077400011b7983 */ /* 0x000ea80000300800 */
[----:B------:R0:W-:Y:S04]  /*1c8e0*/  STL.64 [R1+0xc28], R24 ;  /* 0x000c281801007387 */ /* 0x0001e80000100a00 */
[----:B0-----:R-:W2:Y:S01]  /*1c8f0*/  LDL.LU R25, [R1+0x764] ;  /* 0x0007640001197983 */ /* 0x001ea20000300800 */
        /* <DEDUP_REMOVED lines=8> */
[----:B------:R-:W-:Y:S02]  /*1c980*/  F2FP.F16.E4M3.UNPACK_B R6, R6 ;  /* 0x00000006ff06723e */ /* 0x000fe400020006ff */
[----:B------:R-:W-:-:S07]  /*1c990*/  F2FP.F16.E4M3.UNPACK_B R7, R7 ;  /* 0x00000007ff07723e */ /* 0x000fce00020006ff */
[C---:B--2---:R-:W-:Y:S01]  /*1c9a0*/  HMMA.16816.F32 R20, R12.reuse, R6, R20 ;  /* 0x000000060c14723c */ /* 0x044fe20000001814 */
[----:B------:R-:W-:Y:S04]  /*1c9b0*/  STL [R1+0xd8c], R2 ;  /* 0x000d8c0201007387 */ /* 0x000fe80000100800 */
[----:B------:R-:W-:Y:S03]  /*1c9c0*/  STL [R1+0xd88], R3 ;  /* 0x000d880301007387 */ /* 0x000fe60000100800 */
        /* <DEDUP_REMOVED lines=15> */
[----:B------:R-:W2:Y:S01]  /*1cac0*/  LDL.LU R7, [R1+0x31c] ;  /* 0x00031c0001077983 */ /* 0x000ea20000300800 */
[----:B------:R-:W-:-:S02]  /*1cad0*/  IMAD R28, R28, 0x100, R25 ;  /* 0x000001001c1c7824 */ /* 0x000fc400078e0219 */
[----:B----4-:R-:W-:Y:S02]  /*1cae0*/  IMAD R29, R29, 0x100, R26 ;  /* 0x000001001d1d7824 */ /* 0x010fe400078e021a */
[----:B------:R-:W-:Y:S01]  /*1caf0*/  IMAD R2, R0, 0x100, R27 ;  /* 0x0000010000027824 */ /* 0x000fe200078e021b */
[----:B---3--:R-:W-:Y:S02]  /*1cb00*/  F2FP.F16.E4M3.UNPACK_B R8, R8 ;  /* 0x00000008ff08723e */ /* 0x008fe400020006ff */
[----:B------:R-:W-:Y:S02]  /*1cb10*/  F2FP.F16.E4M3.UNPACK_B R9, R9 ;  /* 0x00000009ff09723e */ /* 0x000fe400020006ff */
[----:B--2---:R-:W-:Y:S02]  /*1cb20*/  F2FP.F16.E4M3.UNPACK_B R10, R10 ;  /* 0x0000000aff0a723e */ /* 0x004fe400020006ff */
[----:B------:R-:W-:-:S03]  /*1cb30*/  F2FP.F16.E4M3.UNPACK_B R11, R11 ;  /* 0x0000000bff0b723e */ /* 0x000fc600020006ff */
[C---:B------:R-:W-:Y:S08]  /*1cb40*/  HMMA.16816.F32 R20, R12.reuse, R8, R20 ;  /* 0x000000080c14723c */ /* 0x040ff00000001814 */
[----:B------:R-:W-:Y:S11]  /*1cb50*/  HMMA.16816.F32 R4, R12, R10, R4 ;  /* 0x0000000a0c04723c */ /* 0x000ff60000001804 */
        /* <DEDUP_REMOVED lines=24> */
[----:B------:R-:W-:-:S03]  /*1cce0*/  IMAD R3, R23, 0x100, R22 ;  /* 0x0000010017037824 */ /* 0x000fc600078e0216 */
[----:B----4-:R-:W-:Y:S04]  /*1ccf0*/  STL.64 [R1+0xcd0], R26 ;  /* 0x000cd01a01007387 */ /* 0x010fe80000100a00 */
[----:B--2---:R0:W-:Y:S04]  /*1cd00*/  STL.64 [R1+0xcc8], R24 ;  /* 0x000cc81801007387 */ /* 0x0041e80000100a00 */
[----:B0-----:R-:W2:Y:S04]  /*1cd10*/  LDL.LU R24, [R1+0x290] ;  /* 0x0002900001187983 */ /* 0x001ea80000300800 */
[----:B------:R-:W2:Y:S04]  /*1cd20*/  LDL.LU R25, [R1+0x294] ;  /* 0x0002940001197983 */ /* 0x000ea80000300800 */
[----:B------:R-:W4:Y:S04]  /*1cd30*/  LDL.LU R26, [R1+0x298] ;  /* 0x00029800011a7983 */ /* 0x000f280000300800 */
[----:B------:R-:W4:Y:S04]  /*1cd40*/  LDL.LU R27, [R1+0x29c] ;  /* 0x00029c00011b7983 */ /* 0x000f280000300800 */
[----:B------:R-:W2:Y:S04]  /*1cd50*/  LDL.LU R23, [R1+0x790] ;  /* 0x0007900001177983 */ /* 0x000ea80000300800 */
[----:B--2---:R0:W-:Y:S04]  /*1cd60*/  STL [R1+0xd10], R23 ;  /* 0x000d101701007387 */ /* 0x0041e80000100800 */
[----:B0-----:R-:W2:Y:S04]  /*1cd70*/  LDL.LU R23, [R1+0x78c] ;  /* 0x00078c0001177983 */ /* 0x001ea80000300800 */
[----:B--2---:R0:W-:Y:S04]  /*1cd80*/  STL [R1+0xd14], R23 ;  /* 0x000d141701007387 */ /* 0x0041e80000100800 */
[----:B0-----:R-:W2:Y:S04]  /*1cd90*/  LDL.LU R23, [R1+0x784] ;  /* 0x0007840001177983 */ /* 0x001ea80000300800 */
[----:B------:R-:W2:Y:S04]  /*1cda0*/  LDL.LU R0, [R1+0x79c] ;  /* 0x00079c0001007983 */ /* 0x000ea80000300800 */
[----:B--2---:R0:W-:Y:S04]  /*1cdb0*/  STL [R1+0xd0c], R0 ;  /* 0x000d0c0001007387 */ /* 0x0041e80000100800 */
[----:B0-----:R-:W2:Y:S04]  /*1cdc0*/  LDL.LU R0, [R1+0x794] ;  /* 0x0007940001007983 */ /* 0x001ea80000300800 */
[----:B------:R-:W2:Y:S04]  /*1cdd0*/  LDL.LU R22, [R1+0x798] ;  /* 0x0007980001167983 */ /* 0x000ea80000300800 */
[----:B--2---:R-:W-:Y:S04]  /*1cde0*/  STL.64 [R1+0xd98], R22 ;  /* 0x000d981601007387 */ /* 0x004fe80000100a00 */
[----:B---3--:R-:W-:Y:S04]  /*1cdf0*/  STL.64 [R1+0xd90], R20 ;  /* 0x000d901401007387 */ /* 0x008fe80000100a00 */
[----:B----4-:R-:W-:Y:S04]  /*1ce00*/  STL.64 [R1+0xce0], R26 ;  /* 0x000ce01a01007387 */ /* 0x010fe80000100a00 */
[----:B------:R0:W-:Y:S04]  /*1ce10*/  STL.64 [R1+0xcd8], R24 ;  /* 0x000cd81801007387 */ /* 0x0001e80000100a00 */
        /* <DEDUP_REMOVED lines=20> */
[----:B------:R-:W2:Y:S04]  /*1cf60*/  LDL.LU R20, [R1+0x80] ;  /* 0x0000800001147983 */ /* 0x000ea80000300800 */
[----:B------:R-:W3:Y:S04]  /*1cf70*/  LDL.LU R21, [R1+0x84] ;  /* 0x0000840001157983 */ /* 0x000ee80000300800 */
[----:B------:R-:W3:Y:S04]  /*1cf80*/  LDL.LU R22, [R1+0x88] ;  /* 0x0000880001167983 */ /* 0x000ee80000300800 */
[----:B------:R-:W3:Y:S04]  /*1cf90*/  LDL.LU R23, [R1+0x8c] ;  /* 0x00008c0001177983 */ /* 0x000ee80000300800 */
        /* <DEDUP_REMOVED lines=28> */
[----:B------:R-:W-:-:S02]  /*1d160*/  F2FP.F16.E4M3.UNPACK_B R16, R16 ;  /* 0x00000010ff10723e */ /* 0x000fc400020006ff */
[----:B------:R-:W-:-:S07]  /*1d170*/  F2FP.F16.E4M3.UNPACK_B R17, R17 ;  /* 0x00000011ff11723e */ /* 0x000fce00020006ff */
[----:B------:R-:W-:Y:S01]  /*1d180*/  HMMA.16816.F32 R12, R12, R16, R20 ;  /* 0x000000100c0c723c */ /* 0x000fe20000001814 */
[----:B---3--:R-:W-:Y:S04]  /*1d190*/  STL.64 [R1+0xd30], R26 ;  /* 0x000d301a01007387 */ /* 0x008fe80000100a00 */
[----:B--2---:R0:W-:Y:S04]  /*1d1a0*/  STL.64 [R1+0xd28], R24 ;  /* 0x000d281801007387 */ /* 0x0041e80000100a00 */
[----:B0-----:R-:W2:Y:S04]  /*1d1b0*/  LDL.LU R24, [R1+0x2b0] ;  /* 0x0002b00001187983 */ /* 0x001ea80000300800 */
[----:B------:R-:W2:Y:S04]  /*1d1c0*/  LDL.LU R25, [R1+0x2b4] ;  /* 0x0002b40001197983 */ /* 0x000ea80000300800 */
[----:B------:R-:W2:Y:S04]  /*1d1d0*/  LDL.LU R26, [R1+0x2b8] ;  /* 0x0002b800011a7983 */ /* 0x000ea80000300800 */
[----:B------:R-:W2:Y:S04]  /*1d1e0*/  LDL.LU R27, [R1+0x2bc] ;  /* 0x0002bc00011b7983 */ /* 0x000ea80000300800 */
[----:B------:R-:W3:Y:S04]  /*1d1f0*/  LDL.LU.64 R22, [R1+0xd98] ;  /* 0x000d980001167983 */ /* 0x000ee80000300a00 */
[----:B------:R-:W4:Y:S04]  /*1d200*/  LDL.LU.64 R20, [R1+0xd90] ;  /* 0x000d900001147983 */ /* 0x000f280000300a00 */
[----:B------:R0:W-:Y:S04]  /*1d210*/  STL.64 [R1+0x100], R12 ;  /* 0x0001000c01007387 */ /* 0x0001e80000100a00 */
[----:B------:R1:W-:Y:S01]  /*1d220*/  STL.64 [R1+0x108], R14 ;  /* 0x0001080e01007387 */ /* 0x0003e20000100a00 */
[----:B0-----:R-:W-:-:S02]  /*1d230*/  F2FP.F16.E4M3.UNPACK_B R12, R28 ;  /* 0x0000001cff0c723e */ /* 0x001fc400020006ff */
[----:B------:R-:W-:Y:S02]  /*1d240*/  F2FP.F16.E4M3.UNPACK_B R13, R29 ;  /* 0x0000001dff0d723e */ /* 0x000fe400020006ff */
[----:B-1----:R-:W-:Y:S02]  /*1d250*/  F2FP.F16.E4M3.UNPACK_B R14, R2 ;  /* 0x00000002ff0e723e */ /* 0x002fe400020006ff */
[----:B------:R-:W-:Y:S01]  /*1d260*/  F2FP.F16.E4M3.UNPACK_B R15, R3 ;  /* 0x00000003ff0f723e */ /* 0x000fe200020006ff */
[----:B------:R-:W3:Y:S04]  /*1d270*/  LDL.LU R28, [R1+0x780] ;  /* 0x00078000011c7983 */ /* 0x000ee80000300800 */
        /* <DEDUP_REMOVED lines=13> */
[----:B0-----:R-:W4:Y:S04]  /*1d350*/  LDL.LU.64 R10, [R1+0xd70] ;  /* 0x000d7000010a7983 */ /* 0x001f280000300a00 */
[----:B------:R-:W4:Y:S01]  /*1d360*/  LDL.LU.64 R8, [R1+0xd68] ;  /* 0x000d680001087983 */ /* 0x000f220000300a00 */
        /* <DEDUP_REMOVED lines=23> */
[----:B------:R-:W2:Y:S01]  /*1d4e0*/  LDL.LU.64 R24, [R1+0xd28] ;  /* 0x000d280001187983 */ /* 0x000ea20000300a00 */
[----:B---3--:R-:W-:Y:S01]  /*1d4f0*/  IMAD R28, R28, 0x100, R23 ;  /* 0x000001001c1c7824 */ /* 0x008fe200078e0217 */
        /* <DEDUP_REMOVED lines=8> */
[----:B------:R-:W3:Y:S02]  /*1d580*/  LDL.LU R23, [R1+0xd10] ;  /* 0x000d100001177983 */ /* 0x000ee40000300800 */
[----:B---3--:R-:W-:Y:S02]  /*1d590*/  IMAD R23, R23, 0x100, R0 ;  /* 0x0000010017177824 */ /* 0x008fe400078e0200 */
[----:B------:R-:W3:Y:S01]  /*1d5a0*/  LDL.LU R0, [R1+0xd0c] ;  /* 0x000d0c0001007983 */ /* 0x000ee20000300800 */
[----:B--2---:R-:W-:Y:S01]  /*1d5b0*/  HMMA.16816.F32 R12, R12, R16, R24 ;  /* 0x000000100c0c723c */ /* 0x004fe20000001818 */
[----:B---3--:R-:W-:Y:S02]  /*1d5c0*/  IMAD R22, R22, 0x100, R0 ;  /* 0x0000010016167824 */ /* 0x008fe400078e0200 */
[----:B------:R-:W2:Y:S04]  /*1d5d0*/  LDL.LU R0, [R1+0xd08] ;  /* 0x000d080001007983 */ /* 0x000ea80000300800 */
[----:B------:R-:W3:Y:S04]  /*1d5e0*/  LDL.LU.64 R26, [R1+0xd00] ;  /* 0x000d0000011a7983 */ /* 0x000ee80000300a00 */
[----:B------:R-:W3:Y:S08]  /*1d5f0*/  LDL.LU.64 R24, [R1+0xcf8] ;  /* 0x000cf80001187983 */ /* 0x000ef00000300a00 */
[----:B------:R0:W-:Y:S04]  /*1d600*/  STL.64 [R1+0x80], R12 ;  /* 0x0000800c01007387 */ /* 0x0001e80000100a00 */
[----:B------:R1:W-:Y:S01]  /*1d610*/  STL.64 [R1+0x88], R14 ;  /* 0x0000880e01007387 */ /* 0x0003e20000100a00 */
[----:B0-----:R-:W-:-:S02]  /*1d620*/  F2FP.F16.E4M3.UNPACK_B R12, R28 ;  /* 0x0000001cff0c723e */ /* 0x001fc400020006ff */
[----:B------:R-:W-:Y:S02]  /*1d630*/  F2FP.F16.E4M3.UNPACK_B R13, R29 ;  /* 0x0000001dff0d723e */ /* 0x000fe400020006ff */
[----:B-1----:R-:W-:Y:S02]  /*1d640*/  F2FP.F16.E4M3.UNPACK_B R14, R23 ;  /* 0x00000017ff0e723e */ /* 0x002fe400020006ff */
[----:B------:R-:W-:-:S07]  /*1d650*/  F2FP.F16.E4M3.UNPACK_B R15, R22 ;  /* 0x00000016ff0f723e */ /* 0x000fce00020006ff */
[----:B---3--:R-:W-:-:S15]  /*1d660*/  HMMA.16816.F32 R24, R12, R20, R24 ;  /* 0x000000140c18723c */ /* 0x008fde0000001818 */
        /* <DEDUP_REMOVED lines=9> */
[----:B0-----:R-:W3:Y:S04]  /*1d700*/  LDL.LU.64 R26, [R1+0xce0] ;  /* 0x000ce000011a7983 */ /* 0x001ee80000300a00 */
[----:B------:R-:W3:Y:S04]  /*1d710*/  LDL.LU.64 R24, [R1+0xcd8] ;  /* 0x000cd80001187983 */ /* 0x000ee80000300a00 */
[----:B------:R-:W-:Y:S01]  /*1d720*/  STL [R1+0xc88], R19 ;  /* 0x000c881301007387 */ /* 0x000fe20000100800 */
        /* <DEDUP_REMOVED lines=18> */
[----:B------:R-:W-:Y:S04]  /*1d850*/  STL.64 [R1+0xc60], R6 ;  /* 0x000c600601007387 */ /* 0x000fe80000100a00 */
[----:B------:R0:W-:Y:S04]  /*1d860*/  STL.64 [R1+0xc58], R4 ;  /* 0x000c580401007387 */ /* 0x0001e80000100a00 */
[----:B0-----:R-:W4:Y:S04]  /*1d870*/  LDL.LU R4, [R1+0x270] ;  /* 0x0002700001047983 */ /* 0x001f280000300800 */
[----:B------:R-:W4:Y:S04]  /*1d880*/  LDL.LU R5, [R1+0x274] ;  /* 0x0002740001057983 */ /* 0x000f280000300800 */
[----:B------:R-:W4:Y:S04]  /*1d890*/  LDL.LU R6, [R1+0x278] ;  /* 0x0002780001067983 */ /* 0x000f280000300800 */
[----:B------:R-:W4:Y:S02]  /*1d8a0*/  LDL.LU R7, [R1+0x27c] ;  /* 0x00027c0001077983 */ /* 0x000f240000300800 */
[----:B----4-:R-:W-:-:S15]  /*1d8b0*/  HMMA.16816.F32 R4, R12, R8, R4 ;  /* 0x000000080c04723c */ /* 0x010fde0000001804 */
[----:B------:R-:W-:-:S04]  /*1d8c0*/  NOP ;  /* 0x0000000000007918 */ /* 0x000fc80000000000 */
[----:B------:R-:W-:Y:S04]  /*1d8d0*/  STL.64 [R1+0xa0], R4 ;  /* 0x0000a00401007387 */ /* 0x000fe80000100a00 */
[----:B------:R3:W-:Y:S04]  /*1d8e0*/  STL.64 [R1+0xa8], R6 ;  /* 0x0000a80601007387 */ /* 0x0007e80000100a00 */
[----:B------:R-:W4:Y:S01]  /*1d8f0*/  LDL.LU R28, [R1+0x7a4] ;  /* 0x0007a400011c7983 */ /* 0x000f220000300800 */
[----:B---3--:R-:W-:Y:S03]  /*1d900*/  HMMA.16816.F32 R4, R12, R10, R24 ;  /* 0x0000000a0c04723c */ /* 0x008fe60000001818 */
[----:B------:R-:W4:-:S15]  /*1d910*/  LDL.LU R24, [R1+0x7a0] ;  /* 0x0007a00001187983 */ /* 0x000f1e0000300800 */
[----:B------:R-:W-:Y:S01]  /*1d920*/  NOP ;  /* 0x0000000000007918 */ /* 0x000fe20000000000 */
[----:B------:R0:W-:Y:S04]  /*1d930*/  STL.64 [R1+0x90], R4 ;  /* 0x0000900401007387 */ /* 0x0001e80000100a00 */
[----:B------:R1:W-:Y:S04]  /*1d940*/  STL.64 [R1+0x98], R6 ;  /* 0x0000980601007387 */ /* 0x0003e80000100a00 */
[----:B------:R-:W3:Y:S04]  /*1d950*/  LDL.LU R25, [R1+0x7ac] ;  /* 0x0007ac0001197983 */ /* 0x000ee80000300800 */
[----:B------:R-:W3:Y:S04]  /*1d960*/  LDL.LU R26, [R1+0x7a8] ;  /* 0x0007a800011a7983 */ /* 0x000ee80000300800 */
[----:B------:R-:W2:Y:S04]  /*1d970*/  LDL.LU R27, [R1+0x7b4] ;  /* 0x0007b400011b7983 */ /* 0x000ea80000300800 */
[----:B------:R-:W2:Y:S04]  /*1d980*/  LDL.LU R22, [R1+0x7b0] ;  /* 0x0007b00001167983 */ /* 0x000ea80000300800 */
[----:B0-----:R-:W2:Y:S04]  /*1d990*/  LDL.LU R4, [R1+0x220] ;  /* 0x0002200001047983 */ /* 0x001ea80000300800 */
[----:B------:R-:W2:Y:S04]  /*1d9a0*/  LDL.LU R5, [R1+0x224] ;  /* 0x0002240001057983 */ /* 0x000ea80000300800 */
[----:B-1----:R-:W2:Y:S04]  /*1d9b0*/  LDL.LU R6, [R1+0x228] ;  /* 0x0002280001067983 */ /* 0x002ea80000300800 */
[----:B------:R-:W2:Y:S04]  /*1d9c0*/  LDL.LU R7, [R1+0x22c] ;  /* 0x00022c0001077983 */ /* 0x000ea80000300800 */
[----:B--2---:R-:W-:Y:S04]  /*1d9d0*/  STL.64 [R1+0xc70], R6 ;  /* 0x000c700601007387 */ /* 0x004fe80000100a00 */
[----:B------:R0:W-:Y:S04]  /*1d9e0*/  STL.64 [R1+0xc68], R4 ;  /* 0x000c680401007387 */ /* 0x0001e80000100a00 */
[----:B0-----:R-:W2:Y:S04]  /*1d9f0*/  LDL.LU R4, [R1+0x230] ;  /* 0x0002300001047983 */ /* 0x001ea80000300800 */
[----:B------:R-:W2:Y:S04]  /*1da00*/  LDL.LU R5, [R1+0x234] ;  /* 0x0002340001057983 */ /* 0x000ea80000300800 */
[----:B------:R-:W2:Y:S04]  /*1da10*/  LDL.LU R6, [R1+0x238] ;  /* 0x0002380001067983 */ /* 0x000ea80000300800 */
[----:B------:R-:W2:Y:S04]  /*1da20*/  LDL.LU R7, [R1+0x23c] ;  /* 0x00023c0001077983 */ /* 0x000ea80000300800 */
[----:B------:R-:W3:Y:S04]  /*1da30*/  LDL.LU R23, [R1+0x7bc] ;  /* 0x0007bc0001177983 */ /* 0x000ee80000300800 */
[----:B------:R-:W3:Y:S04]  /*1da40*/  LDL.LU R19, [R1+0x7b8] ;  /* 0x0007b80001137983 */ /* 0x000ee80000300800 */
[----:B--2---:R-:W-:Y:S04]  /*1da50*/  STL.64 [R1+0xc80], R6 ;  /* 0x000c800601007387 */ /* 0x004fe80000100a00 */
[----:B------:R0:W-:Y:S04]  /*1da60*/  STL.64 [R1+0xc78], R4 ;  /* 0x000c780401007387 */ /* 0x0001e80000100a00 */
[----:B0-----:R-:W2:Y:S04]  /*1da70*/  LDL.LU R4, [R1+0x240] ;  /* 0x0002400001047983 */ /* 0x001ea80000300800 */
[----:B------:R-:W2:Y:S04]  /*1da80*/  LDL.LU R5, [R1+0x244] ;  /* 0x0002440001057983 */ /* 0x000ea80000300800 */
[----:B------:R-:W2:Y:S04]  /*1da90*/  LDL.LU R6, [R1+0x248] ;  /* 0x0002480001067983 */ /* 0x000ea80000300800 */
[----:B------:R-:W2:Y:S01]  /*1daa0*/  LDL.LU R7, [R1+0x24c] ;  /* 0x00024c0001077983 */ /* 0x000ea20000300800 */
[----:B----4-:R-:W-:-:S02]  /*1dab0*/  IMAD R28, R24, 0x100, R28 ;  /* 0x00000100181c7824 */ /* 0x010fc400078e021c */
[----:B---3--:R-:W-:Y:S01]  /*1dac0*/  IMAD R29, R26, 0x100, R25 ;  /* 0x000001001a1d7824 */ /* 0x008fe200078e0219 */
        /* <DEDUP_REMOVED lines=8> */
[----:B0-----:R-:W3:Y:S04]  /*1db50*/  LDL.LU R8, [R1+0x210] ;  /* 0x0002100001087983 */ /* 0x001ee80000300800 */
[----:B------:R-:W3:Y:S04]  /*1db60*/  LDL.LU R9, [R1+0x214] ;  /* 0x0002140001097983 */ /* 0x000ee80000300800 */
[----:B------:R-:W3:Y:S04]  /*1db70*/  LDL.LU R10, [R1+0x218] ;  /* 0x00021800010a7983 */ /* 0x000ee80000300800 */
[----:B------:R-:W3:Y:S04]  /*1db80*/  LDL.LU R11, [R1+0x21c] ;  /* 0x00021c00010b7983 */ /* 0x000ee80000300800 */
[----:B------:R-:W4:Y:S04]  /*1db90*/  LDL.LU R24, [R1] ;  /* 0x0000000001187983 */ /* 0x000f280000300800 */
[----:B------:R-:W4:Y:S04]  /*1dba0*/  LDL.LU R25, [R1+0x4] ;  /* 0x0000040001197983 */ /* 0x000f280000300800 */
[----:B------:R-:W3:Y:S01]  /*1dbb0*/  LDL.LU R26, [R1+0x8] ;  /* 0x00000800011a7983 */ /* 0x000ee20000300800 */
[----:B------:R-:W-:-:S02]  /*1dbc0*/  IMAD R22, R22, 0x100, R27 ;  /* 0x0000010016167824 */ /* 0x000fc400078e021b */
[----:B------:R-:W-:Y:S02]  /*1dbd0*/  IMAD.MOV.U32 R27, RZ, RZ, R0 ;  /* 0x000000ffff1b7224 */ /* 0x000fe400078e0000 */
[----:B------:R-:W4:Y:S01]  /*1dbe0*/  LDL.LU R0, [R1+0xca4] ;  /* 0x000ca40001007983 */ /* 0x000f220000300800 */
[----:B------:R-:W-:Y:S01]  /*1dbf0*/  IMAD R19, R19, 0x100, R23 ;  /* 0x0000010013137824 */ /* 0x000fe200078e0217 */
[----:B--2---:R-:W-:Y:S02]  /*1dc00*/  HMMA.16816.F32 R12, R12, R16, R4 ;  /* 0x000000100c0c723c */ /* 0x004fe40000001804 */
[----:B---3--:R-:W-:Y:S04]  /*1dc10*/  STL.64 [R1+0xc40], R26 ;  /* 0x000c401a01007387 */ /* 0x008fe80000100a00 */
[----:B----4-:R0:W-:Y:S04]  /*1dc20*/  STL.64 [R1+0xc38], R24 ;  /* 0x000c381801007387 */ /* 0x0101e80000100a00 */
[----:B0-----:R-:W2:Y:S04]  /*1dc30*/  LDL.LU R24, [R1+0x1e0] ;  /* 0x0001e00001187983 */ /* 0x001ea80000300800 */
[----:B------:R-:W2:Y:S04]  /*1dc40*/  LDL.LU R25, [R1+0x1e4] ;  /* 0x0001e40001197983 */ /* 0x000ea80000300800 */
[----:B------:R-:W2:Y:S04]  /*1dc50*/  LDL.LU R26, [R1+0x1e8] ;  /* 0x0001e800011a7983 */ /* 0x000ea80000300800 */
[----:B------:R-:W2:Y:S04]  /*1dc60*/  LDL.LU R27, [R1+0x1ec] ;  /* 0x0001ec00011b7983 */ /* 0x000ea80000300800 */
[----:B------:R-:W3:Y:S04]  /*1dc70*/  LDL.LU R23, [R1+0xca0] ;  /* 0x000ca00001177983 */ /* 0x000ee80000300800 */
[----:B------:R-:W4:Y:S04]  /*1dc80*/  LDL.LU.64 R6, [R1+0xc98] ;  /* 0x000c980001067983 */ /* 0x000f280000300a00 */
[----:B------:R-:W4:Y:S04]  /*1dc90*/  LDL.LU.64 R4, [R1+0xc90] ;  /* 0x000c900001047983 */ /* 0x000f280000300a00 */
[----:B------:R0:W-:Y:S04]  /*1dca0*/  STL.64 [R1+0x70], R12 ;  /* 0x0000700c01007387 */ /* 0x0001e80000100a00 */
[----:B------:R1:W-:Y:S01]  /*1dcb0*/  STL.64 [R1+0x78], R14 ;  /* 0x0000780e01007387 */ /* 0x0003e20000100a00 */
[----:B0-----:R-:W-:-:S02]  /*1dcc0*/  F2FP.F16.E4M3.UNPACK_B R12, R28 ;  /* 0x0000001cff0c723e */ /* 0x001fc400020006ff */
[----:B------:R-:W-:Y:S02]  /*1dcd0*/  F2FP.F16.E4M3.UNPACK_B R13, R29 ;  /* 0x0000001dff0d723e */ /* 0x000fe400020006ff */
[----:B-1----:R-:W-:Y:S02]  /*1dce0*/  F2FP.F16.E4M3.UNPACK_B R14, R22 ;  /* 0x00000016ff0e723e */ /* 0x002fe400020006ff */
[----:B------:R-:W-:Y:S01]  /*1dcf0*/  F2FP.F16.E4M3.UNPACK_B R15, R19 ;  /* 0x00000013ff0f723e */ /* 0x000fe200020006ff */
[----:B------:R-:W2:Y:S04]  /*1dd00*/  LDL.LU R22, [R1+0xc8c] ;  /* 0x000c8c0001167983 */ /* 0x000ea80000300800 */
[----:B------:R-:W2:Y:S02]  /*1dd10*/  LDL.LU R19, [R1+0xc88] ;  /* 0x000c880001137983 */ /* 0x000ea40000300800 */
[----:B----4-:R-:W-:-:S15]  /*1dd20*/  HMMA.16816.F32 R4, R12, R20, R4 ;  /* 0x000000140c04723c */ /* 0x010fde0000001804 */
[----:B------:R-:W-:-:S04]  /*1dd30*/  NOP ;  /* 0x0000000000007918 */ /* 0x000fc80000000000 */
[----:B------:R-:W-:Y:S04]  /*1dd40*/  STL.64 [R1+0x60], R4 ;  /* 0x0000600401007387 */ /* 0x000fe80000100a00 */
[----:B------:R0:W-:Y:S04]  /*1dd50*/  STL.64 [R1+0x68], R6 ;  /* 0x0000680601007387 */ /* 0x0001e80000100a00 */
[----:B0-----:R-:W2:Y:S04]  /*1dd60*/  LDL.LU.64 R6, [R1+0xc80] ;  /* 0x000c800001067983 */ /* 0x001ea80000300a00 */
[----:B------:R-:W2:Y:S04]  /*1dd70*/  LDL.LU.64 R4, [R1+0xc78] ;  /* 0x000c780001047983 */ /* 0x000ea80000300a00 */
[----:B------:R-:W4:Y:S01]  /*1dd80*/  LDL.LU R20, [R1+0x200] ;  /* 0x0002000001147983 */ /* 0x000f220000300800 */
[----:B--2---:R-:W-:-:S15]  /*1dd90*/  HMMA.16816.F32 R4, R12, R18, R4 ;  /* 0x000000120c04723c */ /* 0x004fde0000001804 */
[----:B------:R-:W-:-:S04]  /*1dda0*/  NOP ;  /* 0x0000000000007918 */ /* 0x000fc80000000000 */
[----:B------:R-:W-:Y:S04]  /*1ddb0*/  STL.64 [R1+0x50], R4 ;  /* 0x0000500401007387 */ /* 0x000fe80000100a00 */
[----:B------:R0:W-:Y:S04]  /*1ddc0*/  STL.64 [R1+0x58], R6 ;  /* 0x0000580601007387 */ /* 0x0001e80000100a00 */
[----:B0-----:R-:W2:Y:S04]  /*1ddd0*/  LDL.LU.64 R6, [R1+0xc70] ;  /* 0x000c700001067983 */ /* 0x001ea80000300a00 */
[----:B------:R-:W2:Y:S04]  /*1dde0*/  LDL.LU.64 R4, [R1+0xc68] ;  /* 0x000c680001047983 */ /* 0x000ea80000300a00 */
[----:B------:R-:W3:Y:S01]  /*1ddf0*/  LDL.LU R18, [R1+0x7d8] ;  /* 0x0007d80001127983 */ /* 0x000ee20000300800 */
[----:B--2---:R-:W-:-:S15]  /*1de00*/  HMMA.16816.F32 R4, R12, R2, R4 ;  /* 0x000000020c04723c */ /* 0x004fde0000001804 */
[----:B------:R-:W-:-:S04]  /*1de10*/  NOP ;  /* 0x0000000000007918 */ /* 0x000fc80000000000 */
[----:B------:R-:W-:Y:S04]  /*1de20*/  STL.64 [R1+0x40], R4 ;  /* 0x0000400401007387 */ /* 0x000fe80000100a00 */
[----:B------:R0:W-:Y:S04]  /*1de30*/  STL.64 [R1+0x48], R6 ;  /* 0x0000480601007387 */ /* 0x0001e80000100a00 */
[----:B0-----:R-:W4:Y:S04]  /*1de40*/  LDL.LU.64 R6, [R1+0xc60] ;  /* 0x000c600001067983 */ /* 0x001f280000300a00 */
        /* <DEDUP_REMOVED lines=9> */
[----:B---3--:R-:W-:-:S02]  /*1dee0*/  IMAD.MOV.U32 R21, RZ, RZ, R23 ;  /* 0x000000ffff157224 */ /* 0x008fc400078e0017 */
[----:B------:R-:W-:Y:S01]  /*1def0*/  IMAD.MOV.U32 R23, RZ, RZ, R0 ;  /* 0x000000ffff177224 */ /* 0x000fe200078e0000 */
[----:B------:R-:W3:Y:S04]  /*1df00*/  LDL.LU R4, [R1+0x7d0] ;  /* 0x0007d00001047983 */ /* 0x000ee80000300800 */
[----:B------:R-:W3:Y:S02]  /*1df10*/  LDL.LU R5, [R1+0x7dc] ;  /* 0x0007dc0001057983 */ /* 0x000ee40000300800 */
[----:B----4-:R-:W-:Y:S02]  /*1df20*/  HMMA.16816.F32 R20, R12, R6, R20 ;  /* 0x000000060c14723c */ /* 0x010fe40000001814 */
[----:B------:R-:W4:Y:S04]  /*1df30*/  LDL.LU R6, [R1+0x7cc] ;  /* 0x0007cc0001067983 */ /* 0x000f280000300800 */
[----:B------:R-:W3:-:S13]  /*1df40*/  LDL.LU R7, [R1+0x7d4] ;  /* 0x0007d40001077983 */ /* 0x000eda0000300800 */
[----:B------:R0:W-:Y:S04]  /*1df50*/  STL.64 [R1+0x20], R20 ;  /* 0x0000201401007387 */ /* 0x0001e80000100a00 */
[----:B------:R1:W-:Y:S04]  /*1df60*/  STL.64 [R1+0x28], R22 ;  /* 0x0000281601007387 */ /* 0x0003e80000100a00 */
[----:B0-----:R-:W3:Y:S04]  /*1df70*/  LDL.LU R20, [R1+0x398] ;  /* 0x0003980001147983 */ /* 0x001ee80000300800 */
[----:B------:R-:W3:Y:S01]  /*1df80*/  LDL.LU R21, [R1+0x39c] ;  /* 0x00039c0001157983 */ /* 0x000ee20000300800 */
[----:B--2---:R-:W-:-:S15]  /*1df90*/  HMMA.16816.F32 R24, R12, R8, R24 ;  /* 0x000000080c18723c */ /* 0x004fde0000001818 */
[----:B------:R-:W-:-:S04]  /*1dfa0*/  NOP ;  /* 0x0000000000007918 */ /* 0x000fc80000000000 */
[----:B-1----:R-:W-:Y:S01]  /*1dfb0*/  IMAD.MOV.U32 R22, RZ, RZ, R26 ;  /* 0x000000ffff167224 */ /* 0x002fe200078e001a */
[----:B------:R0:W-:Y:S01]  /*1dfc0*/  STL [R1+0x10], R24 ;  /* 0x0000101801007387 */ /* 0x0001e20000100800 */
[----:B------:R-:W-:Y:S02]  /*1dfd0*/  IMAD.MOV.U32 R23, RZ, RZ, R27 ;  /* 0x000000ffff177224 */ /* 0x000fe400078e001b */
[----:B------:R-:W-:Y:S01]  /*1dfe0*/  IMAD.MOV.U32 R0, RZ, RZ, R25 ;  /* 0x000000ffff007224 */ /* 0x000fe200078e0019 */
[----:B------:R-:W2:Y:S04]  /*1dff0*/  LDL.LU.64 R26, [R1+0xc40] ;  /* 0x000c4000011a7983 */ /* 0x000ea80000300a00 */
[----:B0-----:R-:W2:Y:S04]  /*1e000*/  LDL.LU.64 R24, [R1+0xc38] ;  /* 0x000c380001187983 */ /* 0x001ea80000300a00 */
[----:B------:R-:W3:Y:S04]  /*1e010*/  LDL.LU R19, [R1+0x388] ;  /* 0x0003880001137983 */ /* 0x000ee80000300800 */
[----:B------:R-:W3:Y:S04]  /*1e020*/  LDL.LU R29, [R1+0x38c] ;  /* 0x00038c00011d7983 */ /* 0x000ee80000300800 */
[----:B------:R-:W3:Y:S04]  /*1e030*/  LDL.LU R28, [R1+0x378] ;  /* 0x00037800011c7983 */ /* 0x000ee80000300800 */
[----:B------:R0:W-:Y:S04]  /*1e040*/  STL [R1+0xac8], R23 ;  /* 0x000ac81701007387 */ /* 0x0001e80000100800 */
[----:B------:R1:W-:Y:S04]  /*1e050*/  STL [R1+0xab4], R22 ;  /* 0x000ab41601007387 */ /* 0x0003e80000100800 */
[----:B------:R-:W-:Y:S01]  /*1e060*/  STL [R1+0xab0], R0 ;  /* 0x000ab00001007387 */ /* 0x000fe20000100800 */
[----:B--2---:R-:W-:Y:S03]  /*1e070*/  HMMA.16816.F32 R8, R12, R10, R24 ;  /* 0x0000000a0c08723c */ /* 0x004fe60000001818 */
[----:B------:R-:W2:Y:S04]  /*1e080*/  LDL.LU.64 R26, [R1+0xc30] ;  /* 0x000c3000011a7983 */ /* 0x000ea80000300a00 */
[----:B------:R-:W3:-:S12]  /*1e090*/  LDL.LU.64 R24, [R1+0xc28] ;  /* 0x000c280001187983 */ /* 0x000ed80000300a00 */
[----:B------:R3:W-:Y:S01]  /*1e0a0*/  STL [R1], R8 ;  /* 0x0000000801007387 */ /* 0x0007e20000100800 */
[----:B0-----:R-:W-:Y:S02]  /*1e0b0*/  IMAD.MOV.U32 R23, RZ, RZ, R9 ;  /* 0x000000ffff177224 */ /* 0x001fe400078e0009 */
[----:B-1----:R-:W-:Y:S02]  /*1e0c0*/  IMAD.MOV.U32 R22, RZ, RZ, R10 ;  /* 0x000000ffff167224 */ /* 0x002fe400078e000a */
[----:B--2---:R-:W-:Y:S02]  /*1e0d0*/  IMAD.MOV.U32 R9, RZ, RZ, R26 ;  /* 0x000000ffff097224 */ /* 0x004fe400078e001a */
[----:B---3--:R-:W-:Y:S02]  /*1e0e0*/  IMAD.MOV.U32 R8, RZ, RZ, R25 ;  /* 0x000000ffff087224 */ /* 0x008fe400078e0019 */
[----:B------:R-:W-:Y:S01]  /*1e0f0*/  IMAD.MOV.U32 R10, RZ, RZ, R27 ;  /* 0x000000ffff0a7224 */ /* 0x000fe200078e001b */
[----:B------:R-:W2:Y:S04]  /*1e100*/  LDL.LU R25, [R1+0xc20] ;  /* 0x000c200001197983 */ /* 0x000ea80000300800 */
[----:B------:R-:W2:Y:S04]  /*1e110*/  LDL.LU R26, [R1+0xc1c] ;  /* 0x000c1c00011a7983 */ /* 0x000ea80000300800 */
[----:B------:R-:W2:Y:S01]  /*1e120*/  LDL.LU R27, [R1+0xc18] ;  /* 0x000c1800011b7983 */ /* 0x000ea20000300800 */
[----:B------:R-:W-:-:S03]  /*1e130*/  IMAD.MOV.U32 R0, RZ, RZ, R11 ;  /* 0x000000ffff007224 */ /* 0x000fc600078e000b */
[----:B------:R-:W3:Y:S04]  /*1e140*/  LDL.LU R11, [R1+0x1cc] ;  /* 0x0001cc00010b7983 */ /* 0x000ee80000300800 */
[----:B------:R0:W-:Y:S04]  /*1e150*/  STL [R1+0xb40], R0 ;  /* 0x000b400001007387 */ /* 0x0001e80000100800 */
[----:B0-----:R-:W3:Y:S04]  /*1e160*/  LDL.LU R0, [R1+0x7c4] ;  /* 0x0007c40001007983 */ /* 0x001ee80000300800 */
[----:B------:R-:W-:Y:S04]  /*1e170*/  STL [R1+0xb2c], R22 ;  /* 0x000b2c1601007387 */ /* 0x000fe80000100800 */
[----:B------:R-:W-:Y:S01]  /*1e180*/  STL [R1+0xb28], R23 ;  /* 0x000b281701007387 */ /* 0x000fe20000100800 */
[----:B--2---:R-:W-:-:S15]  /*1e190*/  HMMA.16816.F32 R24, R12, R16, R24 ;  /* 0x000000100c18723c */ /* 0x004fde0000001818 */
[----:B------:R-:W-:-:S04]  /*1e1a0*/  NOP ;  /* 0x0000000000007918 */ /* 0x000fc80000000000 */
[----:B------:R-:W-:Y:S04]  /*1e1b0*/  STL.64 [R1+0xa48], R26 ;  /* 0x000a481a01007387 */ /* 0x000fe80000100a00 */
[----:B------:R0:W-:Y:S04]  /*1e1c0*/  STL.64 [R1+0xa40], R24 ;  /* 0x000a401801007387 */ /* 0x0001e80000100a00 */
[----:B0-----:R-:W2:Y:S04]  /*1e1d0*/  LDL.LU R24, [R1+0x1d0] ;  /* 0x0001d00001187983 */ /* 0x001ea80000300800 */
[----:B------:R-:W2:Y:S04]  /*1e1e0*/  LDL.LU R25, [R1+0x1d4] ;  /* 0x0001d40001197983 */ /* 0x000ea80000300800 */
[----:B------:R-:W2:Y:S04]  /*1e1f0*/  LDL.LU R26, [R1+0x1d8] ;  /* 0x0001d800011a7983 */ /* 0x000ea80000300800 */
[----:B------:R-:W2:Y:S01]  /*1e200*/  LDL.LU R27, [R1+0x1dc] ;  /* 0x0001dc00011b7983 */ /* 0x000ea20000300800 */
[----:B---3--:R-:W-:-:S02]  /*1e210*/  IMAD R2, R2, 0x100, R0 ;  /* 0x0000010002027824 */ /* 0x008fc400078e0200 */
[----:B----4-:R-:W-:Y:S02]  /*1e220*/  IMAD R3, R3, 0x100, R6 ;  /* 0x0000010003037824 */ /* 0x010fe400078e0206 */
[----:B------:R-:W-:Y:S02]  /*1e230*/  IMAD R4, R4, 0x100, R7 ;  /* 0x0000010004047824 */ /* 0x000fe400078e0207 */
[----:B------:R-:W-:Y:S01]  /*1e240*/  IMAD R5, R18, 0x100, R5 ;  /* 0x0000010012057824 */ /* 0x000fe200078e0205 */
[----:B------:R-:W-:Y:S02]  /*1e250*/  F2FP.F16.E4M3.UNPACK_B R20, R20.H1 ;  /* 0x00000014ff14723e */ /* 0x000fe400030006ff */
[----:B------:R-:W-:Y:S02]  /*1e260*/  F2FP.F16.E4M3.UNPACK_B R21, R21.H1 ;  /* 0x00000015ff15723e */ /* 0x000fe400030006ff */
[----:B------:R-:W-:Y:S02]  /*1e270*/  F2FP.F16.E4M3.UNPACK_B R12, R2 ;  /* 0x00000002ff0c723e */ /* 0x000fe400020006ff */
[----:B------:R-:W-:-:S02]  /*1e280*/  F2FP.F16.E4M3.UNPACK_B R13, R3 ;  /* 0x00000003ff0d723e */ /* 0x000fc400020006ff */
[----:B------:R-:W-:Y:S02]  /*1e290*/  F2FP.F16.E4M3.UNPACK_B R14, R4 ;  /* 0x00000004ff0e723e */ /* 0x000fe400020006ff */
[----:B------:R-:W-:Y:S02]  /*1e2a0*/  F2FP.F16.E4M3.UNPACK_B R15, R5 ;  /* 0x00000005ff0f723e */ /* 0x000fe400020006ff */
[----:B------:R-:W-:Y:S02]  /*1e2b0*/  F2FP.F16.E4M3.UNPACK_B R18, R19.H1 ;  /* 0x00000013ff12723e */ /* 0x000fe400030006ff */
[----:B------:R-:W-:-:S03]  /*1e2c0*/  F2FP.F16.E4M3.UNPACK_B R19, R29.H1 ;  /* 0x0000001dff13723e */ /* 0x000fc600030006ff */
[----:B--2---:R-:W-:-:S15]  /*1e2d0*/  HMMA.16816.F32 R4, R12, R20, R24 ;  /* 0x000000140c04723c */ /* 0x004fde0000001818 */
[----:B------:R-:W-:-:S04]  /*1e2e0*/  NOP ;  /* 0x0000000000007918 */ /* 0x000fc80000000000 */
[----:B------:R-:W-:Y:S04]  /*1e2f0*/  STL.64 [R1+0x200], R4 ;  /* 0x0002000401007387 */ /* 0x000fe80000100a00 */
[----:B------:R0:W-:Y:S02]  /*1e300*/  STL.64 [R1+0x208], R6 ;  /* 0x0002080601007387 */ /* 0x0001e40000100a00 */
[----:B0-----:R-:W-:Y:S02]  /*1e310*/  HMMA.16816.F32 R4, R12, R18, R8 ;  /* 0x000000120c04723c */ /* 0x001fe40000001808 */
[----:B------:R-:W2:Y:S04]  /*1e320*/  LDL.LU R11, [R1+0x34c] ;  /* 0x00034c00010b7983 */ /* 0x000ea80000300800 */
[----:B------:R-:W3:-:S13]  /*1e330*/  LDL.LU R16, [R1+0x338] ;  /* 0x0003380001107983 */ /* 0x000eda0000300800 */
[----:B------:R-:W-:Y:S04]  /*1e340*/  STL.64 [R1+0x1e0], R4 ;  /* 0x0001e00401007387 */ /* 0x000fe80000100a00 */
[----:B------:R-:W-:Y:S04]  /*1e350*/  STL.64 [R1+0x1e8], R6 ;  /* 0x0001e80601007387 */ /* 0x000fe80000100a00 */
[----:B------:R-:W3:Y:S04]  /*1e360*/  LDL.LU R17, [R1+0x33c] ;  /* 0x00033c0001117983 */ /* 0x000ee80000300800 */
[----:B------:R-:W-:Y:S04]  /*1e370*/  STL.64 [R1+0xbe0], R18 ;  /* 0x000be01201007387 */ /* 0x000fe80000100a00 */
[----:B---3--:R0:W-:Y:S04]  /*1e380*/  STL.64 [R1+0xbd8], R16 ;  /* 0x000bd81001007387 */ /* 0x0081e80000100a00 */
[----:B0-----:R-:W3:Y:S04]  /*1e390*/  LDL.LU R16, [R1+0x180] ;  /* 0x0001800001107983 */ /* 0x001ee80000300800 */
[----:B------:R-:W3:Y:S04]  /*1e3a0*/  LDL.LU R17, [R1+0x184] ;  /* 0x0001840001117983 */ /* 0x000ee80000300800 */
        /* <DEDUP_REMOVED lines=8> */
[----:B----4-:R-:W-:Y:S04]  /*1e430*/  STL.64 [R1+0xbf0], R18 ;  /* 0x000bf01201007387 */ /* 0x010fe80000100a00 */
[----:B---3--:R0:W-:Y:S04]  /*1e440*/  STL.64 [R1+0xbe8], R16 ;  /* 0x000be81001007387 */ /* 0x0081e80000100a00 */
[----:B0-----:R-:W3:Y:S04]  /*1e450*/  LDL.LU R16, [R1+0x190] ;  /* 0x0001900001107983 */ /* 0x001ee80000300800 */
[----:B------:R-:W3:Y:S04]  /*1e460*/  LDL.LU R17, [R1+0x194] ;  /* 0x0001940001117983 */ /* 0x000ee80000300800 */
[----:B------:R-:W4:Y:S04]  /*1e470*/  LDL.LU R18, [R1+0x198] ;  /* 0x0001980001127983 */ /* 0x000f280000300800 */
[----:B------:R-:W4:Y:S04]  /*1e480*/  LDL.LU R19, [R1+0x19c] ;  /* 0x00019c0001137983 */ /* 0x000f280000300800 */
[----:B----4-:R-:W-:Y:S04]  /*1e490*/  STL.64 [R1+0xc00], R18 ;  /* 0x000c001201007387 */ /* 0x010fe80000100a00 */
[----:B---3--:R0:W-:Y:S04]  /*1e4a0*/  STL.64 [R1+0xbf8], R16 ;  /* 0x000bf81001007387 */ /* 0x0081e80000100a00 */
[----:B0-----:R-:W3:Y:S04]  /*1e4b0*/  LDL.LU R16, [R1+0x1a0] ;  /* 0x0001a00001107983 */ /* 0x001ee80000300800 */
[----:B------:R-:W3:Y:S04]  /*1e4c0*/  LDL.LU R17, [R1+0x1a4] ;  /* 0x0001a40001117983 */ /* 0x000ee80000300800 */
[----:B------:R-:W4:Y:S04]  /*1e4d0*/  LDL.LU R18, [R1+0x1a8] ;  /* 0x0001a80001127983 */ /* 0x000f280000300800 */
[----:B------:R-:W4:Y:S01]  /*1e4e0*/  LDL.LU R19, [R1+0x1ac] ;  /* 0x0001ac0001137983 */ /* 0x000f220000300800 */
[----:B------:R-:W-:-:S02]  /*1e4f0*/  F2FP.F16.E4M3.UNPACK_B R2, R28.H1 ;  /* 0x0000001cff02723e */ /* 0x000fc400030006ff */
[----:B--2---:R-:W-:Y:S01]  /*1e500*/  F2FP.F16.E4M3.UNPACK_B R3, R22.H1 ;  /* 0x00000016ff03723e */ /* 0x004fe200030006ff */
[----:B----4-:R-:W-:Y:S04]  /*1e510*/  STL.64 [R1+0xc10], R18 ;  /* 0x000c101201007387 */ /* 0x010fe80000100a00 */
[----:B---3--:R0:W-:Y:S04]  /*1e520*/  STL.64 [R1+0xc08], R16 ;  /* 0x000c081001007387 */ /* 0x0081e80000100a00 */
[----:B0-----:R-:W2:Y:S04]  /*1e530*/  LDL.LU R16, [R1+0x1b0] ;  /* 0x0001b00001107983 */ /* 0x001ea80000300800 */
[----:B------:R-:W2:Y:S04]  /*1e540*/  LDL.LU R17, [R1+0x1b4] ;  /* 0x0001b40001117983 */ /* 0x000ea80000300800 */
[----:B------:R-:W2:Y:S04]  /*1e550*/  LDL.LU R18, [R1+0x1b8] ;  /* 0x0001b80001127983 */ /* 0x000ea80000300800 */
[----:B------:R-:W2:Y:S04]  /*1e560*/  LDL.LU R19, [R1+0x1bc] ;  /* 0x0001bc0001137983 */ /* 0x000ea80000300800 */
[----:B------:R-:W3:Y:S04]  /*1e570*/  LDL.LU R9, [R1+0x32c] ;  /* 0x00032c0001097983 */ /* 0x000ee80000300800 */
[----:B------:R-:W4:Y:S04]  /*1e580*/  LDL.LU R10, [R1+0x348] ;  /* 0x00034800010a7983 */ /* 0x000f280000300800 */
[----:B------:R-:W3:Y:S04]  /*1e590*/  LDL.LU R25, [R1+0x7e4] ;  /* 0x0007e40001197983 */ /* 0x000ee80000300800 */
[----:B------:R-:W3:Y:S04]  /*1e5a0*/  LDL.LU R28, [R1+0x7e0] ;  /* 0x0007e000011c7983 */ /* 0x000ee80000300800 */
[----:B------:R-:W3:Y:S04]  /*1e5b0*/  LDL.LU R26, [R1+0x7ec] ;  /* 0x0007ec00011a7983 */ /* 0x000ee80000300800 */
[----:B------:R-:W3:Y:S04]  /*1e5c0*/  LDL.LU R29, [R1+0x7e8] ;  /* 0x0007e800011d7983 */ /* 0x000ee80000300800 */
[----:B------:R-:W3:Y:S01]  /*1e5d0*/  LDL.LU R27, [R1+0x7f4] ;  /* 0x0007f400011b7983 */ /* 0x000ee20000300800 */
[----:B--2---:R-:W-:Y:S03]  /*1e5e0*/  HMMA.16816.F32 R16, R12, R2, R16 ;  /* 0x000000020c10723c */ /* 0x004fe60000001810 */
[----:B---3--:R-:W-:Y:S04]  /*1e5f0*/  STL.64 [R1+0xbd0], R26 ;  /* 0x000bd01a01007387 */ /* 0x008fe80000100a00 */
[----:B------:R0:W-:Y:S04]  /*1e600*/  STL [R1+0xbc8], R25 ;  /* 0x000bc81901007387 */ /* 0x0001e80000100800 */
[----:B------:R-:W2:Y:S04]  /*1e610*/  LDL.LU R24, [R1+0x1f0] ;  /* 0x0001f00001187983 */ /* 0x000ea80000300800 */
[----:B0-----:R-:W2:Y:S04]  /*1e620*/  LDL.LU R25, [R1+0x1f4] ;  /* 0x0001f40001197983 */ /* 0x001ea80000300800 */
[----:B------:R-:W2:Y:S04]  /*1e630*/  LDL.LU R26, [R1+0x1f8] ;  /* 0x0001f800011a7983 */ /* 0x000ea80000300800 */
[----:B------:R-:W2:Y:S04]  /*1e640*/  LDL.LU R27, [R1+0x1fc] ;  /* 0x0001fc00011b7983 */ /* 0x000ea80000300800 */
[----:B------:R-:W3:Y:S04]  /*1e650*/  LDL.LU R23, [R1+0x7f0] ;  /* 0x0007f00001177983 */ /* 0x000ee80000300800 */
[----:B------:R-:W-:Y:S04]  /*1e660*/  STL.64 [R1+0x1b0], R16 ;  /* 0x0001b01001007387 */ /* 0x000fe80000100a00 */
[----:B------:R0:W-:Y:S04]  /*1e670*/  STL.64 [R1+0x1b8], R18 ;  /* 0x0001b81201007387 */ /* 0x0001e80000100a00 */
[----:B0-----:R-:W2:Y:S04]  /*1e680*/  LDL.LU.64 R18, [R1+0xc10] ;  /* 0x000c100001127983 */ /* 0x001ea80000300a00 */
[----:B------:R-:W2:Y:S01]  /*1e690*/  LDL.LU.64 R16, [R1+0xc08] ;  /* 0x000c080001107983 */ /* 0x000ea20000300a00 */
[----:B------:R-:W-:-:S02]  /*1e6a0*/  F2FP.F16.E4M3.UNPACK_B R4, R0.H1 ;  /* 0x00000000ff04723e */ /* 0x000fc400030006ff */
[----:B------:R-:W-:Y:S01]  /*1e6b0*/  F2FP.F16.E4M3.UNPACK_B R5, R5.H1 ;  /* 0x00000005ff05723e */ /* 0x000fe200030006ff */
[----:B------:R-:W3:Y:S04]  /*1e6c0*/  LDL.LU R22, [R1+0x7fc] ;  /* 0x0007fc0001167983 */ /* 0x000ee80000300800 */
[----:B------:R-:W3:Y:S04]  /*1e6d0*/  LDL.LU R0, [R1+0x7f8] ;  /* 0x0007f80001007983 */ /* 0x000ee80000300800 */
        /* <DEDUP_REMOVED lines=18> */
[----:B----4-:R-:W-:Y:S02]  /*1e800*/  F2FP.F16.E4M3.UNPACK_B R10, R10.H1 ;  /* 0x0000000aff0a723e */ /* 0x010fe400030006ff */
[----:B------:R-:W-:-:S07]  /*1e810*/  F2FP.F16.E4M3.UNPACK_B R11, R11.H1 ;  /* 0x0000000bff0b723e */ /* 0x000fce00030006ff */
[C---:B------:R-:W-:Y:S01]  /*1e820*/  HMMA.16816.F32 R24, R12.reuse, R10, R24 ;  /* 0x0000000a0c18723c */ /* 0x040fe20000001818 */
[----:B------:R-:W-:Y:S04]  /*1e830*/  STL.64 [R1+0xb98], R6 ;  /* 0x000b980601007387 */ /* 0x000fe80000100a00 */
[----:B------:R0:W-:Y:S04]  /*1e840*/  STL.64 [R1+0xb90], R4 ;  /* 0x000b900401007387 */ /* 0x0001e80000100a00 */
[----:B0-----:R-:W4:Y:S04]  /*1e850*/  LDL.LU R4, [R1+0x100] ;  /* 0x0001000001047983 */ /* 0x001f280000300800 */
[----:B------:R-:W4:Y:S04]  /*1e860*/  LDL.LU R5, [R1+0x104] ;  /* 0x0001040001057983 */ /* 0x000f280000300800 */
[----:B------:R-:W4:Y:S04]  /*1e870*/  LDL.LU R6, [R1+0x108] ;  /* 0x0001080001067983 */ /* 0x000f280000300800 */
[----:B------:R-:W4:Y:S01]  /*1e880*/  LDL.LU R7, [R1+0x10c] ;  /* 0x00010c0001077983 */ /* 0x000f220000300800 */
        /* <DEDUP_REMOVED lines=9> */
[----:B------:R-:W3:Y:S04]  /*1e920*/  LDL.LU R25, [R1+0xbc8] ;  /* 0x000bc80001197983 */ /* 0x000ee80000300800 */
[----:B------:R-:W-:Y:S04]  /*1e930*/  STL.64 [R1+0xb78], R10 ;  /* 0x000b780a01007387 */ /* 0x000fe80000100a00 */
[----:B------:R-:W-:Y:S04]  /*1e940*/  STL.64 [R1+0xb70], R8 ;  /* 0x000b700801007387 */ /* 0x000fe80000100a00 */
[----:B------:R-:W4:Y:S01]  /*1e950*/  LDL.LU R24, [R1+0xc0] ;  /* 0x0000c00001187983 */ /* 0x000f220000300800 */
[----:B--2---:R-:W-:-:S02]  /*1e960*/  IMAD R29, R29, 0x100, R26 ;  /* 0x000001001d1d7824 */ /* 0x004fc400078e021a */
[----:B---3--:R-:W-:Y:S02]  /*1e970*/  IMAD R28, R28, 0x100, R25 ;  /* 0x000001001c1c7824 */ /* 0x008fe400078e0219 */
[----:B------:R-:W-:Y:S01]  /*1e980*/  IMAD R2, R23, 0x100, R27 ;  /* 0x0000010017027824 */ /* 0x000fe200078e021b */
[----:B------:R-:W2:Y:S04]  /*1e990*/  LDL.LU R25, [R1+0xc4] ;  /* 0x0000c40001197983 */ /* 0x000ea80000300800 */
[----:B------:R-:W3:Y:S04]  /*1e9a0*/  LDL.LU R26, [R1+0xc8] ;  /* 0x0000c800011a7983 */ /* 0x000ee80000300800 */
[----:B------:R-:W3:Y:S01]  /*1e9b0*/  LDL.LU R27, [R1+0xcc] ;  /* 0x0000cc00011b7983 */ /* 0x000ee20000300800 */
[----:B------:R-:W-:-:S02]  /*1e9c0*/  F2FP.F16.E4M3.UNPACK_B R16, R16.H1 ;  /* 0x00000010ff10723e */ /* 0x000fc400030006ff */
[----:B------:R-:W-:-:S07]  /*1e9d0*/  F2FP.F16.E4M3.UNPACK_B R17, R17.H1 ;  /* 0x00000011ff11723e */ /* 0x000fce00030006ff */
[----:B----4-:R-:W-:Y:S01]  /*1e9e0*/  HMMA.16816.F32 R4, R12, R16, R4 ;  /* 0x000000100c04723c */ /* 0x010fe20000001804 */
[----:B---3--:R-:W-:Y:S04]  /*1e9f0*/  STL.64 [R1+0xb10], R26 ;  /* 0x000b101a01007387 */ /* 0x008fe80000100a00 */
[----:B--2---:R0:W-:Y:S04]  /*1ea00*/  STL.64 [R1+0xb08], R24 ;  /* 0x000b081801007387 */ /* 0x0041e80000100a00 */
        /* <DEDUP_REMOVED lines=127> */
[----:B------:R-:W-:-:S03]  /*1f200*/  IMAD R23, R23, 0x100, R0 ;  /* 0x0000010017177824 */ /* 0x000fc600078e0200 */
[----:B------:R-:W4:Y:S01]  /*1f210*/  LDL.LU R0, [R1+0xb40] ;  /* 0x000b400001007983 */ /* 0x000f220000300800 */
[----:B--2---:R-:W-:Y:S03]  /*1f220*/  HMMA.16816.F32 R12, R12, R16, R24 ;  /* 0x000000100c0c723c */ /* 0x004fe60000001818 */
[----:B------:R-:W2:Y:S04]  /*1f230*/  LDL.LU.64 R26, [R1+0xb38] ;  /* 0x000b3800011a7983 */ /* 0x000ea80000300a00 */
[----:B------:R-:W2:Y:S04]  /*1f240*/  LDL.LU.64 R24, [R1+0xb30] ;  /* 0x000b300001187983 */ /* 0x000ea80000300a00 */
[----:B------:R-:W-:Y:S04]  /*1f250*/  STL [R1+0xad0], R16 ;  /* 0x000ad01001007387 */ /* 0x000fe80000100800 */
[----:B------:R-:W-:Y:S04]  /*1f260*/  STL [R1+0xacc], R17 ;  /* 0x000acc1101007387 */ /* 0x000fe80000100800 */
[----:B------:R0:W-:Y:S04]  /*1f270*/  STL.64 [R1+0x100], R12 ;  /* 0x0001000c01007387 */ /* 0x0001e80000100a00 */
[----:B------:R1:W-:Y:S01]  /*1f280*/  STL.64 [R1+0x108], R14 ;  /* 0x0001080e01007387 */ /* 0x0003e20000100a00 */
[----:B0-----:R-:W-:-:S02]  /*1f290*/  F2FP.F16.E4M3.UNPACK_B R12, R28 ;  /* 0x0000001cff0c723e */ /* 0x001fc400020006ff */
[----:B------:R-:W-:Y:S02]  /*1f2a0*/  F2FP.F16.E4M3.UNPACK_B R13, R29 ;  /* 0x0000001dff0d723e */ /* 0x000fe400020006ff */
[----:B-1----:R-:W-:Y:S02]  /*1f2b0*/  F2FP.F16.E4M3.UNPACK_B R14, R22 ;  /* 0x00000016ff0e723e */ /* 0x002fe400020006ff */
[----:B------:R-:W-:Y:S01]  /*1f2c0*/  F2FP.F16.E4M3.UNPACK_B R15, R23 ;  /* 0x00000017ff0f723e */ /* 0x000fe200020006ff */
[----:B------:R-:W3:Y:S04]  /*1f2d0*/  LDL.LU R22, [R1+0xb2c] ;  /* 0x000b2c0001167983 */ /* 0x000ee80000300800 */
[----:B------:R-:W3:Y:S02]  /*1f2e0*/  LDL.LU R23, [R1+0xb28] ;  /* 0x000b280001177983 */ /* 0x000ee40000300800 */
        /* <DEDUP_REMOVED lines=18> */
[----:B------:R-:W2:Y:S01]  /*1f410*/  LDL.LU R24, [R1] ;  /* 0x0000000001187983 */ /* 0x000ea20000300800 */
[----:B------:R-:W-:Y:S02]  /*1f420*/  IMAD.MOV.U32 R26, RZ, RZ, R22 ;  /* 0x000000ffff1a7224 */ /* 0x000fe400078e0016 */
[----:B----4-:R-:W-:-:S02]  /*1f430*/  IMAD.MOV.U32 R27, RZ, RZ, R0 ;  /* 0x000000ffff1b7224 */ /* 0x010fc400078e0000 */
[----:B------:R-:W-:-:S12]  /*1f440*/  IMAD.MOV.U32 R25, RZ, RZ, R23 ;  /* 0x000000ffff197224 */ /* 0x000fd800078e0017 */
[----:B------:R-:W-:Y:S04]  /*1f450*/  STL.64 [R1+0x140], R8 ;  /* 0x0001400801007387 */ /* 0x000fe80000100a00 */
[----:B------:R-:W-:Y:S04]  /*1f460*/  STL.64 [R1+0x148], R10 ;  /* 0x0001480a01007387 */ /* 0x000fe80000100a00 */
[----:B------:R-:W-:Y:S04]  /*1f470*/  STL.64 [R1+0xa68], R26 ;  /* 0x000a681a01007387 */ /* 0x000fe80000100a00 */
        /* <DEDUP_REMOVED lines=78> */
[----:B---3--:R-:W-:Y:S02]  /*1f960*/  IMAD R29, R29, 0x100, R16 ;  /* 0x000001001d1d7824 */ /* 0x008fe400078e0210 */
[----:B------:R-:W-:Y:S01]  /*1f970*/  IMAD R22, R22, 0x100, R17 ;  /* 0x0000010016167824 */ /* 0x000fe200078e0211 */
[----:B------:R-:W3:Y:S04]  /*1f980*/  LDL.LU R16, [R1+0xad0] ;  /* 0x000ad00001107983 */ /* 0x000ee80000300800 */
        /* <DEDUP_REMOVED lines=13> */
[----:B------:R-:W2:Y:S02]  /*1fa60*/  LDL.LU R0, [R1+0xab0] ;  /* 0x000ab00001007983 */ /* 0x000ea40000300800 */
        /* <DEDUP_REMOVED lines=24> */
[----:B--2---:R-:W-:Y:S02]  /*1fbf0*/  HMMA.16816.F32 R4, R12, R6, R24 ;  /* 0x000000060c04723c */ /* 0x004fe40000001818 */
[----:B------:R-:W2:Y:S04]  /*1fc00*/  LDL.LU.64 R26, [R1+0xa68] ;  /* 0x000a6800011a7983 */ /* 0x000ea80000300a00 */
[----:B------:R-:W2:-:S13]  /*1fc10*/  LDL.LU.64 R24, [R1+0xa60] ;  /* 0x000a600001187983 */ /* 0x000e9a0000300a00 */
[----:B------:R0:W-:Y:S04]  /*1fc20*/  STL.64 [R1+0x150], R4 ;  /* 0x0001500401007387 */ /* 0x0001e80000100a00 */
[----:B------:R3:W-:Y:S04]  /*1fc30*/  STL.64 [R1+0x158], R6 ;  /* 0x0001580601007387 */ /* 0x0007e80000100a00 */
[----:B0-----:R-:W4:Y:S01]  /*1fc40*/  LDL.LU R4, [R1+0x10] ;  /* 0x0000100001047983 */ /* 0x001f220000300800 */
[----:B------:R-:W-:Y:S02]  /*1fc50*/  IMAD.MOV.U32 R5, RZ, RZ, R0 ;  /* 0x000000ffff057224 */ /* 0x000fe400078e0000 */
[----:B---3--:R-:W-:-:S02]  /*1fc60*/  IMAD.MOV.U32 R6, RZ, RZ, R22 ;  /* 0x000000ffff067224 */ /* 0x008fc400078e0016 */
[----:B------:R-:W-:Y:S01]  /*1fc70*/  IMAD.MOV.U32 R7, RZ, RZ, R23 ;  /* 0x000000ffff077224 */ /* 0x000fe200078e0017 */
[----:B------:R0:W5:Y:S04]  /*1fc80*/  LDL.LU R0, [R1+0xa58] ;  /* 0x000a580001007983 */ /* 0x0001680000300800 */
[----:B------:R-:W3:Y:S04]  /*1fc90*/  LDL.LU R22, [R1+0xa54] ;  /* 0x000a540001167983 */ /* 0x000ee80000300800 */
[----:B------:R-:W3:Y:S04]  /*1fca0*/  LDL.LU R23, [R1+0xa50] ;  /* 0x000a500001177983 */ /* 0x000ee80000300800 */
[----:B------:R-:W3:Y:S01]  /*1fcb0*/  LDL.LU R28, [R1+0x6fc] ;  /* 0x0006fc00011c7983 */ /* 0x000ee20000300800 */
[C---:B----4-:R-:W-:Y:S08]  /*1fcc0*/  HMMA.16816.F32 R4, R12.reuse, R8, R4 ;  /* 0x000000080c04723c */ /* 0x050ff00000001804 */
[----:B--2---:R-:W-:Y:S11]  /*1fcd0*/  HMMA.16816.F32 R8, R12, R10, R24 ;  /* 0x0000000a0c08723c */ /* 0x004ff60000001818 */
[----:B------:R-:W-:Y:S04]  /*1fce0*/  STL.64 [R1+0x120], R4 ;  /* 0x0001200401007387 */ /* 0x000fe80000100a00 */
[----:B------:R1:W-:Y:S04]  /*1fcf0*/  STL.64 [R1+0x128], R6 ;  /* 0x0001280601007387 */ /* 0x0003e80000100a00 */
[----:B-1----:R-:W2:Y:S04]  /*1fd00*/  LDL.LU R6, [R1+0x6f8] ;  /* 0x0006f80001067983 */ /* 0x002ea80000300800 */
[----:B------:R-:W4:Y:S04]  /*1fd10*/  LDL.LU R5, [R1+0x6f0] ;  /* 0x0006f00001057983 */ /* 0x000f280000300800 */
[----:B------:R-:W2:Y:S04]  /*1fd20*/  LDL.LU R3, [R1+0x6e8] ;  /* 0x0006e80001037983 */ /* 0x000ea80000300800 */
[----:B------:R-:W2:Y:S04]  /*1fd30*/  LDL.LU R7, [R1+0x6e0] ;  /* 0x0006e00001077983 */ /* 0x000ea80000300800 */
[----:B------:R-:W2:Y:S04]  /*1fd40*/  LDL.LU.64 R26, [R1+0xa48] ;  /* 0x000a4800011a7983 */ /* 0x000ea80000300a00 */
[----:B------:R-:W2:Y:S04]  /*1fd50*/  LDL.LU.64 R24, [R1+0xa40] ;  /* 0x000a400001187983 */ /* 0x000ea80000300a00 */
[----:B------:R-:W4:Y:S04]  /*1fd60*/  LDL.LU R18, [R1+0x6d8] ;  /* 0x0006d80001127983 */ /* 0x000f280000300800 */
[----:B------:R-:W4:Y:S04]  /*1fd70*/  LDL.LU R19, [R1+0x6d0] ;  /* 0x0006d00001137983 */ /* 0x000f280000300800 */
[----:B------:R-:W-:Y:S04]  /*1fd80*/  STL.64 [R1+0x110], R8 ;  /* 0x0001100801007387 */ /* 0x000fe80000100a00 */
[----:B------:R2:W-:Y:S04]  /*1fd90*/  STL.64 [R1+0x118], R10 ;  /* 0x0001180a01007387 */ /* 0x0005e80000100a00 */
[----:B------:R-:W4:Y:S04]  /*1fda0*/  LDL.LU R20, [R1+0x6f4] ;  /* 0x0006f40001147983 */ /* 0x000f280000300800 */
[----:B------:R-:W4:Y:S04]  /*1fdb0*/  LDL.LU R4, [R1+0x6c8] ;  /* 0x0006c80001047983 */ /* 0x000f280000300800 */
[----:B------:R-:W4:Y:S01]  /*1fdc0*/  LDL.LU R21, [R1+0x6ec] ;  /* 0x0006ec0001157983 */ /* 0x000f220000300800 */
[----:B---3--:R-:W-:-:S03]  /*1fdd0*/  IADD3 R28, P2, PT, R28, UR5, RZ ;  /* 0x000000051c1c7c10 */ /* 0x008fc6000ff5e0ff */
[----:B------:R-:W3:Y:S01]  /*1fde0*/  LDL.LU R29, [R1+0x6c0] ;  /* 0x0006c000011d7983 */ /* 0x000ee20000300800 */
[----:B--2---:R-:W-:-:S15]  /*1fdf0*/  HMMA.16816.F32 R8, R12, R16, R24 ;  /* 0x000000100c08723c */ /* 0x004fde0000001818 */
[----:B------:R-:W-:-:S04]  /*1fe00*/  NOP ;  /* 0x0000000000007918 */ /* 0x000fc80000000000 */
[----:B------:R-:W-:Y:S04]  /*1fe10*/  STL.64 [R1+0x220], R8 ;  /* 0x0002200801007387 */ /* 0x000fe80000100a00 */
[----:B------:R-:W-:Y:S04]  /*1fe20*/  STL.64 [R1+0x228], R10 ;  /* 0x0002280a01007387 */ /* 0x000fe80000100a00 */
[----:B------:R1:W-:Y:S04]  /*1fe30*/  STL [R1+0x6fc], R28 ;  /* 0x0006fc1c01007387 */ /* 0x0003e80000100800 */
[----:B-1----:R-:W2:Y:S01]  /*1fe40*/  LDL.LU R28, [R1+0x6e4] ;  /* 0x0006e400011c7983 */ /* 0x002ea20000300800 */
[----:B------:R-:W-:-:S02]  /*1fe50*/  IADD3 R6, P3, PT, R6, UR5, RZ ;  /* 0x0000000506067c10 */ /* 0x000fc4000ff7e0ff */
[----:B----4-:R-:W-:Y:S01]  /*1fe60*/  IADD3 R5, P4, PT, R5, UR5, RZ ;  /* 0x0000000505057c10 */ /* 0x010fe2000ff9e0ff */
[----:B------:R-:W-:Y:S01]  /*1fe70*/  IMAD.U32 R2, RZ, RZ, UR75 ;  /* 0x0000004bff027e24 */ /* 0x000fe2000f8e00ff */
[----:B------:R-:W-:Y:S02]  /*1fe80*/  IADD3 R23, P0, PT, R23, UR75, RZ ;  /* 0x0000004b17177c10 */ /* 0x000fe4000ff1e0ff */
[----:B------:R-:W-:Y:S01]  /*1fe90*/  IADD3 R3, P5, PT, R3, UR5, RZ ;  /* 0x0000000503037c10 */ /* 0x000fe2000ffbe0ff */
[----:B------:R1:W-:Y:S01]  /*1fea0*/  STL [R1+0x6f8], R6 ;  /* 0x0006f80601007387 */ /* 0x0003e20000100800 */
[----:B------:R-:W-:Y:S02]  /*1feb0*/  IADD3 R7, P6, PT, R7, UR5, RZ ;  /* 0x0000000507077c10 */ /* 0x000fe4000ffde0ff */
[----:B------:R-:W-:Y:S01]  /*1fec0*/  LEA.HI.X.SX32 R22, R2, R22, 0x1, P0 ;  /* 0x0000001602167211 */ /* 0x000fe200000f0eff */
[----:B------:R-:W-:Y:S02]  /*1fed0*/  USHF.R.S32.HI UR77, URZ, 0x1f, UR5 ;  /* 0x0000001fff4d7899 */ /* 0x000fe40008011405 */
[----:B------:R-:W-:Y:S01]  /*1fee0*/  IADD3 R18, P0, PT, R18, UR5, RZ ;  /* 0x0000000512127c10 */ /* 0x000fe2000ff1e0ff */
[----:B-1----:R-:W4:Y:S04]  /*1fef0*/  LDL.LU R6, [R1+0x6b8] ;  /* 0x0006b80001067983 */ /* 0x002f280000300800 */
[----:B------:R1:W-:Y:S01]  /*1ff00*/  STL [R1+0x6f0], R5 ;  /* 0x0006f00501007387 */ /* 0x0003e20000100800 */
[----:B------:R-:W-:-:S02]  /*1ff10*/  IADD3 R19, P1, PT, R19, UR5, RZ ;  /* 0x0000000513137c10 */ /* 0x000fc4000ff3e0ff */
[----:B------:R-:W-:Y:S01]  /*1ff20*/  IADD3.X R20, PT, PT, R20, UR77, RZ, P2, !PT ;  /* 0x0000004d14147c10 */ /* 0x000fe200097fe4ff */
[----:B-1----:R-:W4:Y:S04]  /*1ff30*/  LDL.LU R5, [R1+0x6dc] ;  /* 0x0006dc0001057983 */ /* 0x002f280000300800 */
[----:B------:R1:W-:Y:S01]  /*1ff40*/  STL [R1+0x6e8], R3 ;  /* 0x0006e80301007387 */ /* 0x0003e20000100800 */
[----:B------:R-:W-:Y:S02]  /*1ff50*/  IADD3 R4, P2, PT, R4, UR5, RZ ;  /* 0x0000000504047c10 */ /* 0x000fe4000ff5e0ff */
[----:B------:R-:W-:Y:S01]  /*1ff60*/  IADD3.X R21, PT, PT, R21, UR77, RZ, P3, !PT ;  /* 0x0000004d15157c10 */ /* 0x000fe20009ffe4ff */
[----:B-1----:R-:W4:Y:S04]  /*1ff70*/  LDL.LU R3, [R1+0x6b0] ;  /* 0x0006b00001037983 */ /* 0x002f280000300800 */
[----:B------:R1:W-:Y:S04]  /*1ff80*/  STL [R1+0x6e0], R7 ;  /* 0x0006e00701007387 */ /* 0x0003e80000100800 */
[----:B-1----:R-:W4:Y:S04]  /*1ff90*/  LDL.LU R7, [R1+0x6d4] ;  /* 0x0006d40001077983 */ /* 0x002f280000300800 */
[----:B------:R1:W-:Y:S01]  /*1ffa0*/  STL [R1+0x6d8], R18 ;  /* 0x0006d81201007387 */ /* 0x0003e20000100800 */
[----:B---3--:R-:W-:-:S03]  /*1ffb0*/  IADD3 R29, P3, PT, R29, UR5, RZ ;  /* 0x000000051d1d7c10 */ /* 0x008fc6000ff7e0ff */
[----:B-1----:R-:W3:Y:S04]  /*1ffc0*/  LDL.LU R18, [R1+0x6a8] ;  /* 0x0006a80001127983 */ /* 0x002ee80000300800 */
[----:B------:R1:W-:Y:S04]  /*1ffd0*/  STL [R1+0x6d0], R19 ;  /* 0x0006d01301007387 */ /* 0x0003e80000100800 */
        /* <DEDUP_REMOVED lines=8> */
[----:B-1----:R-:W3:Y:S01]  /*20060*/  LDL.LU R29, [R1+0x6bc] ;  /* 0x0006bc00011d7983 */ /* 0x002ee20000300800 */
[----:B--2---:R-:W-:-:S05]  /*20070*/  IADD3.X R28, PT, PT, R28, UR77, RZ, P4, !PT ;  /* 0x0000004d1c1c7c10 */ /* 0x004fca000a7fe4ff */
[----:B------:R1:W-:Y:S04]  /*20080*/  STL [R1+0x6e4], R28 ;  /* 0x0006e41c01007387 */ /* 0x0003e80000100800 */
[----:B-1----:R-:W2:Y:S01]  /*20090*/  LDL.LU R28, [R1+0x684] ;  /* 0x00068400011c7983 */ /* 0x002ea20000300800 */
[----:B----4-:R-:W-:Y:S02]  /*200a0*/  IADD3 R6, P4, PT, R6, UR5, RZ ;  /* 0x0000000506067c10 */ /* 0x010fe4000ff9e0ff */
[----:B------:R-:W-:-:S05]  /*200b0*/  IADD3.X R5, PT, PT, R5, UR77, RZ, P5, !PT ;  /* 0x0000004d05057c10 */ /* 0x000fca000affe4ff */
[----:B------:R1:W-:Y:S04]  /*200c0*/  STL [R1+0x6dc], R5 ;  /* 0x0006dc0501007387 */ /* 0x0003e80000100800 */
[----:B------:R-:W-:Y:S01]  /*200d0*/  STL [R1+0x6b8], R6 ;  /* 0x0006b80601007387 */ /* 0x000fe20000100800 */
[----:B------:R-:W-:-:S03]  /*200e0*/  IADD3 R3, P5, PT, R3, UR5, RZ ;  /* 0x0000000503037c10 */ /* 0x000fc6000ffbe0ff */
[----:B-1----:R-:W4:Y:S04]  /*200f0*/  LDL.LU R5, [R1+0x6b4] ;  /* 0x0006b40001057983 */ /* 0x002f280000300800 */
[----:B------:R1:W-:Y:S01]  /*20100*/  STL [R1+0x6b0], R3 ;  /* 0x0006b00301007387 */ /* 0x0003e20000100800 */
[----:B------:R-:W-:-:S03]  /*20110*/  IADD3.X R7, PT, PT, R7, UR77, RZ, P6, !PT ;  /* 0x0000004d07077c10 */ /* 0x000fc6000b7fe4ff */
[----:B-1----:R-:W4:Y:S04]  /*20120*/  LDL.LU R3, [R1+0x67c] ;  /* 0x00067c0001037983 */ /* 0x002f280000300800 */
[----:B------:R-:W4:Y:S04]  /*20130*/  LDL.LU R8, [R1+0x6ac] ;  /* 0x0006ac0001087983 */ /* 0x000f280000300800 */
[----:B------:R-:W-:Y:S01]  /*20140*/  STL [R1+0x6d4], R7 ;  /* 0x0006d40701007387 */ /* 0x000fe20000100800 */
[----:B---3--:R-:W-:-:S05]  /*20150*/  IADD3 R18, P6, PT, R18, UR5, RZ ;  /* 0x0000000512127c10 */ /* 0x008fca000ffde0ff */
[----:B------:R1:W-:Y:S01]  /*20160*/  STL [R1+0x6a8], R18 ;  /* 0x0006a81201007387 */ /* 0x0003e20000100800 */
[----:B------:R-:W-:-:S03]  /*20170*/  IADD3.X R19, PT, PT, R19, UR77, RZ, P0, !PT ;  /* 0x0000004d13137c10 */ /* 0x000fc600087fe4ff */
[----:B-1----:R-:W3:Y:S04]  /*20180*/  LDL.LU R18, [R1+0x5fc] ;  /* 0x0005fc0001127983 */ /* 0x002ee80000300800 */
[----:B------:R1:W-:Y:S01]  /*20190*/  STL [R1+0x6cc], R19 ;  /* 0x0006cc1301007387 */ /* 0x0003e20000100800 */
[----:B------:R-:W-:-:S03]  /*201a0*/  IADD3 R20, P0, PT, R20, UR5, RZ ;  /* 0x0000000514147c10 */ /* 0x000fc6000ff1e0ff */
[----:B-1----:R-:W3:Y:S04]  /*201b0*/  LDL.LU R19, [R1+0x6a0] ;  /* 0x0006a00001137983 */ /* 0x002ee80000300800 */
[----:B------:R-:W3:Y:S04]  /*201c0*/  LDL.LU R9, [R1+0x66c] ;  /* 0x00066c0001097983 */ /* 0x000ee80000300800 */
[----:B------:R1:W-:Y:S01]  /*201d0*/  STL [R1+0x698], R20 ;  /* 0x0006981401007387 */ /* 0x0003e20000100800 */
[----:B------:R-:W-:-:S03]  /*201e0*/  IADD3.X R4, PT, PT, R4, UR77, RZ, P1, !PT ;  /* 0x0000004d04047c10 */ /* 0x000fc60008ffe4ff */
[----:B-1----:R-:W3:Y:S04]  /*201f0*/  LDL.LU R20, [R1+0x694] ;  /* 0x0006940001147983 */ /* 0x002ee80000300800 */
[----:B------:R-:W3:Y:S04]  /*20200*/  LDL.LU R6, [R1+0x670] ;  /* 0x0006700001067983 */ /* 0x000ee80000300800 */
[----:B------:R-:W-:Y:S01]  /*20210*/  STL [R1+0x6c4], R4 ;  /* 0x0006c40401007387 */ /* 0x000fe20000100800 */
[----:B------:R-:W-:-:S05]  /*20220*/  IADD3 R21, P1, PT, R21, UR5, RZ ;  /* 0x0000000515157c10 */ /* 0x000fca000ff3e0ff */
[----:B------:R1:W-:Y:S01]  /*20230*/  STL [R1+0x690], R21 ;  /* 0x0006901501007387 */ /* 0x0003e20000100800 */
[----:B------:R-:W-:-:S03]  /*20240*/  IADD3.X R29, PT, PT, R29, UR77, RZ, P2, !PT ;  /* 0x0000004d1d1d7c10 */ /* 0x000fc600097fe4ff */
[----:B-1----:R-:W3:Y:S04]  /*20250*/  LDL.LU R21, [R1+0x68c] ;  /* 0x00068c0001157983 */ /* 0x002ee80000300800 */
[----:B------:R1:W-:Y:S04]  /*20260*/  STL [R1+0x6bc], R29 ;  /* 0x0006bc1d01007387 */ /* 0x0003e80000100800 */
[----:B-1----:R-:W3:Y:S04]  /*20270*/  LDL.LU R29, [R1+0x674] ;  /* 0x00067400011d7983 */ /* 0x002ee80000300800 */
[----:B------:R-:W3:Y:S01]  /*20280*/  LDL.LU R7, [R1+0x680] ;  /* 0x0006800001077983 */ /* 0x000ee20000300800 */
[----:B--2---:R-:W-:-:S05]  /*20290*/  IADD3 R28, P2, PT, R28, UR5, RZ ;  /* 0x000000051c1c7c10 */ /* 0x004fca000ff5e0ff */
[----:B------:R1:W-:Y:S04]  /*202a0*/  STL [R1+0x684], R28 ;  /* 0x0006841c01007387 */ /* 0x0003e80000100800 */
[----:B-1----:R-:W2:Y:S04]  /*202b0*/  LDL.LU R28, [R1+0x610] ;  /* 0x00061000011c7983 */ /* 0x002ea80000300800 */
[----:B------:R-:W2:Y:S01]  /*202c0*/  LDL.LU R4, [R1+0x678] ;  /* 0x0006780001047983 */ /* 0x000ea20000300800 */
[----:B----4-:R-:W-:-:S05]  /*202d0*/  IADD3.X R5, PT, PT, R5, UR77, RZ, P3, !PT ;  /* 0x0000004d05057c10 */ /* 0x010fca0009ffe4ff */
[----:B------:R1:W-:Y:S01]  /*202e0*/  STL [R1+0x6b4], R5 ;  /* 0x0006b40501007387 */ /* 0x0003e20000100800 */
[----:B------:R-:W-:Y:S02]  /*202f0*/  IADD3 R3, P3, PT, R3, UR5, RZ ;  /* 0x0000000503037c10 */ /* 0x000fe4000ff7e0ff */
[----:B------:R-:W-:Y:S01]  /*20300*/  IADD3.X R8, PT, PT, R8, UR77, RZ, P4, !PT ;  /* 0x0000004d08087c10 */ /* 0x000fe2000a7fe4ff */
[----:B-1----:R-:W4:Y:S04]  /*20310*/  LDL.LU R5, [R1+0x618] ;  /* 0x0006180001057983 */ /* 0x002f280000300800 */
[----:B------:R1:W-:Y:S04]  /*20320*/  STL [R1+0x67c], R3 ;  /* 0x00067c0301007387 */ /* 0x0003e80000100800 */
[----:B-1----:R-:W4:Y:S01]  /*20330*/  LDL.LU R3, [R1+0x5f4] ;  /* 0x0005f40001037983 */ /* 0x002f220000300800 */
[----:B---3--:R-:W-:-:S05]  /*20340*/  IADD3 R18, P4, PT, R18, UR5, RZ ;  /* 0x0000000512127c10 */ /* 0x008fca000ff9e0ff */
[----:B------:R1:W-:Y:S04]  /*20350*/  STL [R1+0x5fc], R18 ;  /* 0x0005fc1201007387 */ /* 0x0003e80000100800 */
[----:B------:R-:W-:Y:S01]  /*20360*/  STL [R1+0x6ac], R8 ;  /* 0x0006ac0801007387 */ /* 0x000fe20000100800 */
[----:B------:R-:W-:Y:S02]  /*20370*/  IADD3.X R19, PT, PT, R19, UR77, RZ, P5, !PT ;  /* 0x0000004d13137c10 */ /* 0x000fe4000affe4ff */
[----:B------:R-:W-:Y:S01]  /*20380*/  IADD3 R9, P5, PT, R9, UR5, RZ ;  /* 0x0000000509097c10 */ /* 0x000fe2000ffbe0ff */
[----:B-1----:R-:W3:Y:S04]  /*20390*/  LDL.LU R18, [R1+0x620] ;  /* 0x0006200001127983 */ /* 0x002ee80000300800 */
[----:B------:R1:W-:Y:S01]  /*203a0*/  STL [R1+0x6a0], R19 ;  /* 0x0006a01301007387 */ /* 0x0003e20000100800 */
[----:B------:R-:W-:-:S02]  /*203b0*/  IADD3.X R20, PT, PT, R20, UR77, RZ, P6, !PT ;  /* 0x0000004d14147c10 */ /* 0x000fc4000b7fe4ff */
[----:B------:R-:W-:Y:S01]  /*203c0*/  IADD3 R6, P6, PT, R6, UR5, RZ ;  /* 0x0000000506067c10 */ /* 0x000fe2000ffde0ff */
[----:B-1----:R-:W3:Y:S04]  /*203d0*/  LDL.LU R19, [R1+0x5f8] ;  /* 0x0005f80001137983 */ /* 0x002ee80000300800 */
[----:B------:R1:W-:Y:S04]  /*203e0*/  STL [R1+0x694], R20 ;  /* 0x0006941401007387 */ /* 0x0003e80000100800 */
[----:B------:R-:W-:Y:S04]  /*203f0*/  STL [R1+0x66c], R9 ;  /* 0x00066c0901007387 */ /* 0x000fe80000100800 */
[----:B-1----:R-:W3:Y:S01]  /*20400*/  LDL.LU R20, [R1+0x62c] ;  /* 0x00062c0001147983 */ /* 0x002ee20000300800 */
[----:B------:R-:W-:-:S05]  /*20410*/  IADD3.X R21, PT, PT, R21, UR77, RZ, P0, !PT ;  /* 0x0000004d15157c10 */ /* 0x000fca00087fe4ff */
[----:B------:R1:W-:Y:S04]  /*20420*/  STL [R1+0x68c], R21 ;  /* 0x00068c1501007387 */ /* 0x0003e80000100800 */
[----:B------:R-:W-:Y:S01]  /*20430*/  STL [R1+0x670], R6 ;  /* 0x0006700601007387 */ /* 0x000fe20000100800 */
[----:B------:R-:W-:Y:S02]  /*20440*/  IADD3 R29, P0, PT, R29, UR5, RZ ;  /* 0x000000051d1d7c10 */ /* 0x000fe4000ff1e0ff */
[----:B------:R-:W-:Y:S01]  /*20450*/  IADD3.X R7, PT, PT, R7, UR77, RZ, P1, !PT ;  /* 0x0000004d07077c10 */ /* 0x000fe20008ffe4ff */
[----:B-1----:R-:W3:Y:S04]  /*20460*/  LDL.LU R21, [R1+0x600] ;  /* 0x0006000001157983 */ /* 0x002ee80000300800 */
[----:B------:R1:W-:Y:S04]  /*20470*/  STL [R1+0x674], R29 ;  /* 0x0006741d01007387 */ /* 0x0003e80000100800 */
[----:B-1----:R-:W3:Y:S01]  /*20480*/  LDL.LU R29, [R1+0x634] ;  /* 0x00063400011d7983 */ /* 0x002ee20000300800 */
[----:B--2---:R-:W-:-:S05]  /*20490*/  IADD3 R28, P1, PT, R28, UR5, RZ ;  /* 0x000000051c1c7c10 */ /* 0x004fca000ff3e0ff */
[----:B------:R1:W-:Y:S04]  /*204a0*/  STL [R1+0x610], R28 ;  /* 0x0006101c01007387 */ /* 0x0003e80000100800 */
[----:B------:R2:W-:Y:S04]  /*204b0*/  STL [R1+0x680], R7 ;  /* 0x0006800701007387 */ /* 0x0005e80000100800 */
[----:B-1----:R-:W3:Y:S01]  /*204c0*/  LDL.LU R28, [R1+0x604] ;  /* 0x00060400011c7983 */ /* 0x002ee20000300800 */
[----:B------:R-:W-:-:S05]  /*204d0*/  IADD3.X R4, PT, PT, R4, UR77, RZ, P2, !PT ;  /* 0x0000004d04047c10 */ /* 0x000fca00097fe4ff */
[----:B------:R1:W-:Y:S04]  /*204e0*/  STL [R1+0x678], R4 ;  /* 0x0006780401007387 */ /* 0x0003e80000100800 */
[----:B------:R-:W3:Y:S01]  /*204f0*/  LDL.LU R26, [R1+0x63c] ;  /* 0x00063c00011a7983 */ /* 0x000ee20000300800 */
[----:B----4-:R-:W-:-:S05]  /*20500*/  IADD3 R5, P2, PT, R5, UR5, RZ ;  /* 0x0000000505057c10 */ /* 0x010fca000ff5e0ff */
[----:B------:R4:W-:Y:S04]  /*20510*/  STL [R1+0x618], R5 ;  /* 0x0006180501007387 */ /* 0x0009e80000100800 */
[----:B------:R-:W3:Y:S01]  /*20520*/  LDL.LU R27, [R1+0x608] ;  /* 0x00060800011b7983 */ /* 0x000ee20000300800 */
[----:B------:R-:W-:-:S05]  /*20530*/  IADD3.X R3, PT, PT, R3, UR77, RZ, P3, !PT ;  /* 0x0000004d03037c10 */ /* 0x000fca0009ffe4ff */
[----:B------:R0:W-:Y:S04]  /*20540*/  STL [R1+0x5f4], R3 ;  /* 0x0005f40301007387 */ /* 0x0001e80000100800 */
[----:B------:R-:W3:Y:S04]  /*20550*/  LDL.LU R2, [R1+0x644] ;  /* 0x0006440001027983 */ /* 0x000ee80000300800 */
[----:B------:R-:W3:Y:S02]  /*20560*/  LDL.LU R10, [R1+0x60c] ;  /* 0x00060c00010a7983 */ /* 0x000ee40000300800 */
[----:B---3--:R-:W-:-:S05]  /*20570*/  IADD3 R18, P3, PT, R18, UR5, RZ ;  /* 0x0000000512127c10 */ /* 0x008fca000ff7e0ff */
[----:B------:R3:W-:Y:S04]  /*20580*/  STL [R1+0x620], R18 ;  /* 0x0006201201007387 */ /* 0x0007e80000100800 */
[----:B------:R-:W3:Y:S04]  /*20590*/  LDL.LU R11, [R1+0x650] ;  /* 0x00065000010b7983 */ /* 0x000ee80000300800 */
[----:B------:R-:W3:Y:S04]  /*205a0*/  LDL.LU R8, [R1+0x614] ;  /* 0x0006140001087983 */ /* 0x000ee80000300800 */
[----:B------:R-:W3:Y:S01]  /*205b0*/  LDL.LU R9, [R1+0x654] ;  /* 0x0006540001097983 */ /* 0x000ee20000300800 */
[----:B------:R-:W-:-:S05]  /*205c0*/  IADD3.X R19, PT, PT, R19, UR77, RZ, P4, !PT ;  /* 0x0000004d13137c10 */ /* 0x000fca000a7fe4ff */
[----:B------:R0:W-:Y:S04]  /*205d0*/  STL [R1+0x5f8], R19 ;  /* 0x0005f81301007387 */ /* 0x0001e80000100800 */
[----:B------:R-:W3:Y:S04]  /*205e0*/  LDL.LU R6, [R1+0x61c] ;  /* 0x00061c0001067983 */ /* 0x000ee80000300800 */
[----:B--2---:R-:W2:Y:S01]  /*205f0*/  LDL.LU R7, [R1+0x624] ;  /* 0x0006240001077983 */ /* 0x004ea20000300800 */
[----:B------:R-:W-:-:S05]  /*20600*/  IADD3 R20, P4, PT, R20, UR5, RZ ;  /* 0x0000000514147c10 */ /* 0x000fca000ff9e0ff */
[----:B------:R0:W-:Y:S04]  /*20610*/  STL [R1+0x62c], R20 ;  /* 0x00062c1401007387 */ /* 0x0001e80000100800 */
[----:B-1----:R-:W2:Y:S04]  /*20620*/  LDL.LU R4, [R1+0x628] ;  /* 0x0006280001047983 */ /* 0x002ea80000300800 */
[----:B----4-:R-:W4:Y:S01]  /*20630*/  LDL.LU R5, [R1+0x5f0] ;  /* 0x0005f00001057983 */ /* 0x010f220000300800 */
[----:B------:R-:W-:-:S05]  /*20640*/  IADD3.X R21, PT, PT, R21, UR77, RZ, P5, !PT ;  /* 0x0000004d15157c10 */ /* 0x000fca000affe4ff */
[----:B------:R1:W-:Y:S04]  /*20650*/  STL [R1+0x600], R21 ;  /* 0x0006001501007387 */ /* 0x0003e80000100800 */
[----:B0-----:R-:W4:Y:S04]  /*20660*/  LDL.LU R3, [R1+0x630] ;  /* 0x0006300001037983 */ /* 0x001f280000300800 */
[----:B---3--:R-:W3:Y:S01]  /*20670*/  LDL.LU R18, [R1+0x638] ;  /* 0x0006380001127983 */ /* 0x008ee20000300800 */
[----:B------:R-:W-:-:S05]  /*20680*/  IADD3 R29, P5, PT, R29, UR5, RZ ;  /* 0x000000051d1d7c10 */ /* 0x000fca000ffbe0ff */
[----:B------:R0:W-:Y:S04]  /*20690*/  STL [R1+0x634], R29 ;  /* 0x0006341d01007387 */ /* 0x0001e80000100800 */
[----:B------:R-:W3:Y:S04]  /*206a0*/  LDL.LU R19, [R1+0x640] ;  /* 0x0006400001137983 */ /* 0x000ee80000300800 */
[----:B------:R-:W3:Y:S04]  /*206b0*/  LDL.LU R20, [R1+0x648] ;  /* 0x0006480001147983 */ /* 0x000ee80000300800 */
[----:B-1----:R-:W3:Y:S01]  /*206c0*/  LDL.LU R21, [R1+0x64c] ;  /* 0x00064c0001157983 */ /* 0x002ee20000300800 */
[----:B------:R-:W-:-:S05]  /*206d0*/  IADD3.X R28, PT, PT, R28, UR77, RZ, P6, !PT ;  /* 0x0000004d1c1c7c10 */ /* 0x000fca000b7fe4ff */
[----:B------:R1:W-:Y:S04]  /*206e0*/  STL [R1+0x604], R28 ;  /* 0x0006041c01007387 */ /* 0x0003e80000100800 */
[----:B0-----:R-:W3:Y:S04]  /*206f0*/  LDL.LU R29, [R1+0x5ec] ;  /* 0x0005ec00011d7983 */ /* 0x001ee80000300800 */
[----:B-1----:R-:W3:Y:S01]  /*20700*/  LDL.LU R28, [R1+0x5e8] ;  /* 0x0005e800011c7983 */ /* 0x002ee20000300800 */
[----:B------:R-:W-:Y:S02]  /*20710*/  IADD3 R26, P6, PT, R26, UR5, RZ ;  /* 0x000000051a1a7c10 */ /* 0x000fe4000ffde0ff */
[----:B------:R-:W-:-:S03]  /*20720*/  IADD3.X R27, PT, PT, R27, UR77, RZ, P0, !PT ;  /* 0x0000004d1b1b7c10 */ /* 0x000fc600087fe4ff */
[----:B------:R0:W-:Y:S04]  /*20730*/  STL [R1+0x63c], R26 ;  /* 0x00063c1a01007387 */ /* 0x0001e80000100800 */
[----:B------:R0:W-:Y:S01]  /*20740*/  STL [R1+0x608], R27 ;  /* 0x0006081b01007387 */ /* 0x0001e20000100800 */
[----:B------:R-:W-:Y:S02]  /*20750*/  IADD3 R2, P0, PT, R2, UR5, RZ ;  /* 0x0000000502027c10 */ /* 0x000fe4000ff1e0ff */
[----:B------:R-:W-:-:S03]  /*20760*/  IADD3.X R10, PT, PT, R10, UR77, RZ, P1, !PT ;  /* 0x0000004d0a0a7c10 */ /* 0x000fc60008ffe4ff */
[----:B------:R0:W-:Y:S04]  /*20770*/  STL [R1+0x644], R2 ;  /* 0x0006440201007387 */ /* 0x0001e80000100800 */
[----:B------:R0:W-:Y:S01]  /*20780*/  STL [R1+0x60c], R10 ;  /* 0x00060c0a01007387 */ /* 0x0001e20000100800 */
[----:B------:R-:W-:-:S04]  /*20790*/  UIADD3 UR16, UP5, UPT, UR5, UR16, URZ ;  /* 0x0000001005107290 */ /* 0x000fc8000ffbe0ff */
[----:B------:R-:W-:Y:S01]  /*207a0*/  UIADD3.X UR49, UPT, UPT, UR77, UR49, URZ, UP5, !UPT ;  /* 0x000000314d317290 */ /* 0x000fe2000affe4ff */
[----:B------:R-:W-:Y:S02]  /*207b0*/  IADD3 R11, P1, PT, R11, UR5, RZ ;  /* 0x000000050b0b7c10 */ /* 0x000fe4000ff3e0ff */
[----:B------:R-:W-:Y:S02]  /*207c0*/  IADD3.X R8, PT, PT, R8, UR77, RZ, P2, !PT ;  /* 0x0000004d08087c10 */ /* 0x000fe400097fe4ff */
[----:B------:R-:W-:Y:S01]  /*207d0*/  IADD3 R9, P2, PT, R9, UR5, RZ ;  /* 0x0000000509097c10 */ /* 0x000fe2000ff5e0ff */
[----:B------:R0:W-:Y:S04]  /*207e0*/  STL [R1+0x650], R11 ;  /* 0x0006500b01007387 */ /* 0x0001e80000100800 */
[----:B------:R0:W-:Y:S04]  /*207f0*/  STL [R1+0x614], R8 ;  /* 0x0006140801007387 */ /* 0x0001e80000100800 */
[----:B------:R0:W-:Y:S01]  /*20800*/  STL [R1+0x654], R9 ;  /* 0x0006540901007387 */ /* 0x0001e20000100800 */
[----:B------:R-:W-:-:S02]  /*20810*/  IADD3.X R6, PT, PT, R6, UR77, RZ, P3, !PT ;  /* 0x0000004d06067c10 */ /* 0x000fc40009ffe4ff */
[----:B--2---:R-:W-:-:S03]  /*20820*/  IADD3 R7, P3, PT, R7, UR5, RZ ;  /* 0x0000000507077c10 */ /* 0x004fc6000ff7e0ff */
[----:B------:R0:W-:Y:S04]  /*20830*/  STL [R1+0x61c], R6 ;  /* 0x00061c0601007387 */ /* 0x0001e80000100800 */
[----:B------:R0:W-:Y:S01]  /*20840*/  STL [R1+0x624], R7 ;  /* 0x0006240701007387 */ /* 0x0001e20000100800 */
[----:B------:R-:W-:Y:S02]  /*20850*/  IADD3.X R4, PT, PT, R4, UR77, RZ, P4, !PT ;  /* 0x0000004d04047c10 */ /* 0x000fe4000a7fe4ff */
[----:B----4-:R-:W-:Y:S01]  /*20860*/  IADD3 R5, P4, PT, R5, UR5, RZ ;  /* 0x0000000505057c10 */ /* 0x010fe2000ff9e0ff */
[----:B------:R-:W-:Y:S02]  /*20870*/  UIADD3 UR23, UP5, UPT, UR5, UR23, URZ ;  /* 0x0000001705177290 */ /* 0x000fe4000ffbe0ff */
[----:B------:R0:W-:Y:S04]  /*20880*/  STL [R1+0x628], R4 ;  /* 0x0006280401007387 */ /* 0x0001e80000100800 */
[----:B------:R0:W-:Y:S01]  /*20890*/  STL [R1+0x5f0], R5 ;  /* 0x0005f00501007387 */ /* 0x0001e20000100800 */
[----:B------:R-:W-:-:S02]  /*208a0*/  UIADD3.X UR56, UPT, UPT, UR77, UR56, URZ, UP5, !UPT ;  /* 0x000000384d387290 */ /* 0x000fc4000affe4ff */
[----:B------:R-:W-:Y:S02]  /*208b0*/  UIADD3 UR7, UP0, UPT, UR5, UR7, URZ ;  /* 0x0000000705077290 */ /* 0x000fe4000ff1e0ff */
[----:B------:R-:W-:Y:S02]  /*208c0*/  UIADD3 UR12, UP1, UPT, UR5, UR12, URZ ;  /* 0x0000000c050c7290 */ /* 0x000fe4000ff3e0ff */
[----:B------:R-:W-:Y:S02]  /*208d0*/  UIADD3 UR13, UP2, UPT, UR5, UR13, URZ ;  /* 0x0000000d050d7290 */ /* 0x000fe4000ff5e0ff */
[----:B------:R-:W-:Y:S02]  /*208e0*/  UIADD3 UR14, UP3, UPT, UR5, UR14, URZ ;  /* 0x0000000e050e7290 */ /* 0x000fe4000ff7e0ff */
[----:B------:R-:W-:Y:S01]  /*208f0*/  UIADD3 UR15, UP4, UPT, UR5, UR15, URZ ;  /* 0x0000000f050f7290 */ /* 0x000fe2000ff9e0ff */
[----:B------:R-:W-:Y:S02]  /*20900*/  IADD3.X R3, PT, PT, R3, UR77, RZ, P5, !PT ;  /* 0x0000004d03037c10 */ /* 0x000fe4000affe4ff */
[----:B---3--:R-:W-:-:S03]  /*20910*/  IADD3.X R18, PT, PT, R18, UR77, RZ, P6, !PT ;  /* 0x0000004d12127c10 */ /* 0x008fc6000b7fe4ff */
[----:B------:R0:W-:Y:S04]  /*20920*/  STL [R1+0x630], R3 ;  /* 0x0006300301007387 */ /* 0x0001e80000100800 */
[----:B------:R0:W-:Y:S01]  /*20930*/  STL [R1+0x638], R18 ;  /* 0x0006381201007387 */ /* 0x0001e20000100800 */
[----:B------:R-:W-:Y:S02]  /*20940*/  IADD3.X R19, PT, PT, R19, UR77, RZ, P0, !PT ;  /* 0x0000004d13137c10 */ /* 0x000fe400087fe4ff */
[----:B------:R-:W-:Y:S02]  /*20950*/  IADD3.X R20, PT, PT, R20, UR77, RZ, P1, !PT ;  /* 0x0000004d14147c10 */ /* 0x000fe40008ffe4ff */
[----:B------:R-:W-:Y:S01]  /*20960*/  IADD3.X R21, PT, PT, R21, UR77, RZ, P2, !PT ;  /* 0x0000004d15157c10 */ /* 0x000fe200097fe4ff */
[----:B------:R0:W-:Y:S04]  /*20970*/  STL [R1+0x640], R19 ;  /* 0x0006401301007387 */ /* 0x0001e80000100800 */
[----:B------:R0:W-:Y:S01]  /*20980*/  STL [R1+0x648], R20 ;  /* 0x0006481401007387 */ /* 0x0001e20000100800 */
[----:B------:R-:W-:-:S02]  /*20990*/  UIADD3 UR30, UP5, UPT, UR5, UR30, URZ ;  /* 0x0000001e051e7290 */ /* 0x000fc4000ffbe0ff */
[----:B------:R-:W-:Y:S02]  /*209a0*/  UIADD3.X UR44, UPT, UPT, UR77, UR44, URZ, UP0, !UPT ;  /* 0x0000002c4d2c7290 */ /* 0x000fe400087fe4ff */
[----:B------:R-:W-:Y:S02]  /*209b0*/  UIADD3.X UR45, UPT, UPT, UR77, UR45, URZ, UP1, !UPT ;  /* 0x0000002d4d2d7290 */ /* 0x000fe40008ffe4ff */
[----:B------:R-:W-:Y:S02]  /*209c0*/  UIADD3.X UR46, UPT, UPT, UR77, UR46, URZ, UP2, !UPT ;  /* 0x0000002e4d2e7290 */ /* 0x000fe400097fe4ff */
[----:B------:R-:W-:Y:S02]  /*209d0*/  UIADD3.X UR47, UPT, UPT, UR77, UR47, URZ, UP3, !UPT ;  /* 0x0000002f4d2f7290 */ /* 0x000fe40009ffe4ff */
[----:B------:R-:W-:Y:S02]  /*209e0*/  UIADD3.X UR48, UPT, UPT, UR77, UR48, URZ, UP4, !UPT ;  /* 0x000000304d307290 */ /* 0x000fe4000a7fe4ff */
[----:B------:R-:W-:-:S02]  /*209f0*/  UIADD3.X UR63, UPT, UPT, UR77, UR63, URZ, UP5, !UPT ;  /* 0x0000003f4d3f7290 */ /* 0x000fc4000affe4ff */
[----:B------:R-:W-:Y:S02]  /*20a00*/  UIADD3 UR17, UP6, UPT, UR5, UR17, URZ ;  /* 0x0000001105117290 */ /* 0x000fe4000ffde0ff */
[----:B------:R-:W-:Y:S02]  /*20a10*/  UIADD3 UR18, UP0, UPT, UR5, UR18, URZ ;  /* 0x0000001205127290 */ /* 0x000fe4000ff1e0ff */
[----:B------:R-:W-:Y:S02]  /*20a20*/  UIADD3 UR19, UP1, UPT, UR5, UR19, URZ ;  /* 0x0000001305137290 */ /* 0x000fe4000ff3e0ff */
[----:B------:R-:W-:Y:S02]  /*20a30*/  UIADD3 UR20, UP2, UPT, UR5, UR20, URZ ;  /* 0x0000001405147290 */ /* 0x000fe4000ff5e0ff */
[----:B------:R-:W-:Y:S02]  /*20a40*/  UIADD3 UR21, UP3, UPT, UR5, UR21, URZ ;  /* 0x0000001505157290 */ /* 0x000fe4000ff7e0ff */
[----:B------:R-:W-:-:S02]  /*20a50*/  UIADD3 UR22, UP4, UPT, UR5, UR22, URZ ;  /* 0x0000001605167290 */ /* 0x000fc4000ff9e0ff */
[----:B------:R-:W-:Y:S02]  /*20a60*/  UIADD3 UR37, UP5, UPT, UR5, UR37, URZ ;  /* 0x0000002505257290 */ /* 0x000fe4000ffbe0ff */
[----:B------:R-:W-:Y:S02]  /*20a70*/  UIADD3 UR6, UPT, UPT, UR6, -0x1, URZ ;  /* 0xffffffff06067890 */ /* 0x000fe4000fffe0ff */
[----:B------:R-:W-:Y:S02]  /*20a80*/  UIADD3.X UR50, UPT, UPT, UR77, UR50, URZ, UP6, !UPT ;  /* 0x000000324d327290 */ /* 0x000fe4000b7fe4ff */
[----:B------:R-:W-:Y:S02]  /*20a90*/  UIADD3.X UR51, UPT, UPT, UR77, UR51, URZ, UP0, !UPT ;  /* 0x000000334d337290 */ /* 0x000fe400087fe4ff */
[----:B------:R-:W-:Y:S02]  /*20aa0*/  UIADD3.X UR52, UPT, UPT, UR77, UR52, URZ, UP1, !UPT ;  /* 0x000000344d347290 */ /* 0x000fe40008ffe4ff */
[----:B------:R-:W-:-:S02]  /*20ab0*/  UIADD3.X UR53, UPT, UPT, UR77, UR53, URZ, UP2, !UPT ;  /* 0x000000354d357290 */ /* 0x000fc400097fe4ff */
[----:B------:R-:W-:Y:S02]  /*20ac0*/  UIADD3.X UR54, UPT, UPT, UR77, UR54, URZ, UP3, !UPT ;  /* 0x000000364d367290 */ /* 0x000fe40009ffe4ff */
[----:B------:R-:W-:Y:S02]  /*20ad0*/  UIADD3.X UR55, UPT, UPT, UR77, UR55, URZ, UP4, !UPT ;  /* 0x000000374d377290 */ /* 0x000fe4000a7fe4ff */
[----:B------:R-:W-:Y:S02]  /*20ae0*/  UIADD3.X UR70, UPT, UPT, UR77, UR70, URZ, UP5, !UPT ;  /* 0x000000464d467290 */ /* 0x000fe4000affe4ff */
[----:B------:R-:W-:Y:S02]  /*20af0*/  UIADD3 UR24, UP6, UPT, UR5, UR24, URZ ;  /* 0x0000001805187290 */ /* 0x000fe4000ffde0ff */
[----:B------:R-:W-:Y:S02]  /*20b00*/  UIADD3 UR25, UP0, UPT, UR5, UR25, URZ ;  /* 0x0000001905197290 */ /* 0x000fe4000ff1e0ff */
[----:B------:R-:W-:-:S02]  /*20b10*/  UIADD3 UR26, UP1, UPT, UR5, UR26, URZ ;  /* 0x0000001a051a7290 */ /* 0x000fc4000ff3e0ff */
[----:B------:R-:W-:Y:S02]  /*20b20*/  UIADD3 UR27, UP2, UPT, UR5, UR27, URZ ;  /* 0x0000001b051b7290 */ /* 0x000fe4000ff5e0ff */
[----:B------:R-:W-:Y:S02]  /*20b30*/  UIADD3 UR28, UP3, UPT, UR5, UR28, URZ ;  /* 0x0000001c051c7290 */ /* 0x000fe4000ff7e0ff */
[----:B------:R-:W-:Y:S02]  /*20b40*/  UIADD3 UR29, UP4, UPT, UR5, UR29, URZ ;  /* 0x0000001d051d7290 */ /* 0x000fe4000ff9e0ff */
[----:B------:R-:W-:Y:S02]  /*20b50*/  UISETP.NE.U32.AND UP5, UPT, UR6, URZ, UPT ;  /* 0x000000ff0600728c */ /* 0x000fe4000bfa5070 */
[----:B------:R-:W-:Y:S02]  /*20b60*/  UIADD3.X UR57, UPT, UPT, UR77, UR57, URZ, UP6, !UPT ;  /* 0x000000394d397290 */ /* 0x000fe4000b7fe4ff */
[----:B------:R-:W-:-:S02]  /*20b70*/  UIADD3.X UR58, UPT, UPT, UR77, UR58, URZ, UP0, !UPT ;  /* 0x0000003a4d3a7290 */ /* 0x000fc400087fe4ff */
[----:B------:R-:W-:Y:S02]  /*20b80*/  UIADD3.X UR59, UPT, UPT, UR77, UR59, URZ, UP1, !UPT ;  /* 0x0000003b4d3b7290 */ /* 0x000fe40008ffe4ff */
[----:B------:R-:W-:Y:S02]  /*20b90*/  UIADD3.X UR60, UPT, UPT, UR77, UR60, URZ, UP2, !UPT ;  /* 0x0000003c4d3c7290 */ /* 0x000fe400097fe4ff */
[----:B------:R-:W-:Y:S02]  /*20ba0*/  UIADD3.X UR61, UPT, UPT, UR77, UR61, URZ, UP3, !UPT ;  /* 0x0000003d4d3d7290 */ /* 0x000fe40009ffe4ff */
[----:B------:R-:W-:Y:S02]  /*20bb0*/  UIADD3.X UR62, UPT, UPT, UR77, UR62, URZ, UP4, !UPT ;  /* 0x0000003e4d3e7290 */ /* 0x000fe4000a7fe4ff */
[----:B------:R-:W-:Y:S02]  /*20bc0*/  UIADD3 UR31, UP6, UPT, UR5, UR31, URZ ;  /* 0x0000001f051f7290 */ /* 0x000fe4000ffde0ff */
[----:B------:R-:W-:-:S02]  /*20bd0*/  UIADD3 UR32, UP0, UPT, UR5, UR32, URZ ;  /* 0x0000002005207290 */ /* 0x000fc4000ff1e0ff */
[----:B------:R-:W-:Y:S02]  /*20be0*/  UIADD3 UR33, UP1, UPT, UR5, UR33, URZ ;  /* 0x0000002105217290 */ /* 0x000fe4000ff3e0ff */
[----:B------:R-:W-:Y:S02]  /*20bf0*/  UIADD3 UR34, UP2, UPT, UR5, UR34, URZ ;  /* 0x0000002205227290 */ /* 0x000fe4000ff5e0ff */
[----:B------:R-:W-:Y:S02]  /*20c00*/  UIADD3 UR35, UP3, UPT, UR5, UR35, URZ ;  /* 0x0000002305237290 */ /* 0x000fe4000ff7e0ff */
[----:B------:R-:W-:Y:S02]  /*20c10*/  UIADD3 UR36, UP4, UPT, UR5, UR36, URZ ;  /* 0x0000002405247290 */ /* 0x000fe4000ff9e0ff */
        /* <DEDUP_REMOVED lines=12> */
[----:B------:R-:W-:Y:S02]  /*20ce0*/  UIADD3 UR11, UPT, UPT, UR11, -0x80, URZ ;  /* 0xffffff800b0b7890 */ /* 0x000fe4000fffe0ff */
[----:B------:R-:W-:-:S02]  /*20cf0*/  UIADD3.X UR71, UPT, UPT, UR77, UR71, URZ, UP6, !UPT ;  /* 0x000000474d477290 */ /* 0x000fc4000b7fe4ff */
[----:B------:R-:W-:Y:S02]  /*20d00*/  UIADD3.X UR72, UPT, UPT, UR77, UR72, URZ, UP0, !UPT ;  /* 0x000000484d487290 */ /* 0x000fe400087fe4ff */
[----:B------:R-:W-:Y:S02]  /*20d10*/  UIADD3.X UR73, UPT, UPT, UR77, UR73, URZ, UP1, !UPT ;  /* 0x000000494d497290 */ /* 0x000fe40008ffe4ff */
[----:B------:R-:W-:Y:S02]  /*20d20*/  UIADD3.X UR74, UPT, UPT, UR77, UR74, URZ, UP2, !UPT ;  /* 0x0000004a4d4a7290 */ /* 0x000fe400097fe4ff */
[----:B------:R-:W-:Y:S02]  /*20d30*/  UIADD3.X UR76, UPT, UPT, UR77, UR76, URZ, UP3, !UPT ;  /* 0x0000004c4d4c7290 */ /* 0x000fe40009ffe4ff */
[----:B------:R-:W-:Y:S02]  /*20d40*/  UIADD3.X UR10, UPT, UPT, UR77, UR10, URZ, UP4, !UPT ;  /* 0x0000000a4d0a7290 */ /* 0x000fe4000a7fe4ff */
[----:B------:R-:W-:-:S02]  /*20d50*/  IADD3.X R29, PT, PT, R29, UR77, RZ, P3, !PT ;  /* 0x0000004d1d1d7c10 */ /* 0x000fc40009ffe4ff */
[----:B------:R-:W-:-:S05]  /*20d60*/  IADD3.X R28, PT, PT, R28, UR77, RZ, P4, !PT ;  /* 0x0000004d1c1c7c10 */ /* 0x000fca000a7fe4ff */
[----:B------:R0:W-:Y:S04]  /*20d70*/  STL [R1+0x5e8], R28 ;  /* 0x0005e81c01007387 */ /* 0x0001e80000100800 */
[----:B------:R0:W-:Y:S04]  /*20d80*/  STL [R1+0x64c], R21 ;  /* 0x00064c1501007387 */ /* 0x0001e80000100800 */
[----:B------:R0:W-:Y:S01]  /*20d90*/  STL [R1+0x5ec], R29 ;  /* 0x0005ec1d01007387 */ /* 0x0001e20000100800 */
[----:B------:R-:W-:Y:S05]  /*20da0*/  BRA.U UP5, `(.L_x_1) ;  /* 0xfffffe7d05347547 */ /* 0x000fea000b83ffff */
.L_x_0:
[----:B------:R-:W2:Y:S01]  /*20db0*/  LDL.LU R15, [R1+0x1ec] ;  /* 0x0001ec00010f7983 */ /* 0x000ea20000300800 */
[----:B------:R-:W1:Y:S01]  /*20dc0*/  LDCU.64 UR6, c[0x0][0x398] ;  /* 0x00007300ff0677ac */ /* 0x000e620008000a00 */
[----:B------:R-:W4:Y:S01]  /*20dd0*/  LDCU UR5, c[0x0][0x39c] ;  /* 0x00007380ff0577ac */ /* 0x000f220008000800 */
[----:B------:R-:W0:Y:S01]  /*20de0*/  LDCU UR14, c[0x0][0x3b4] ;  /* 0x00007680ff0e77ac */ /* 0x000e220008000800 */
[----:B------:R-:W3:Y:S01]  /*20df0*/  LDCU UR23, c[0x0][0x3b8] ;  /* 0x00007700ff1777ac */ /* 0x000ee20008000800 */
[----:B------:R-:W0:Y:S01]  /*20e00*/  LDCU UR39, c[0x0][0x39c] ;  /* 0x00007380ff2777ac */ /* 0x000e220008000800 */
        /* <DEDUP_REMOVED lines=47> */
[----:B--2---:R2:W-:Y:S04]  /*21100*/  STL [R1+0xb40], R15 ;  /* 0x000b400f01007387 */ /* 0x0045e80000100800 */
[----:B--2---:R-:W2:Y:S01]  /*21110*/  LDL.LU R15, [R1+0x1e4] ;  /* 0x0001e400010f7983 */ /* 0x004ea20000300800 */
[----:B------:R-:W-:Y:S06]  /*21120*/  BAR.SYNC.DEFER_BLOCKING 0x0 ;  /* 0x0000000000007b1d */ /* 0x000fec0000010000 */
[----:B--2---:R2:W-:Y:S04]  /*21130*/  STL [R1+0xb48], R15 ;  /* 0x000b480f01007387 */ /* 0x0045e80000100800 */
[----:B--2---:R-:W2:Y:S04]  /*21140*/  LDL.LU R15, [R1+0x208] ;  /* 0x00020800010f7983 */ /* 0x004ea80000300800 */
[----:B--2---:R2:W-:Y:S04]  /*21150*/  STL [R1+0xb4c], R15 ;  /* 0x000b4c0f01007387 */ /* 0x0045e80000100800 */
[----:B--2---:R-:W2:Y:S04]  /*21160*/  LDL.LU R15, [R1+0x204] ;  /* 0x00020400010f7983 */ /* 0x004ea80000300800 */
[----:B0-----:R-:W2:Y:S04]  /*21170*/  LDL.LU R28, [R1+0x1b4] ;  /* 0x0001b400011c7983 */ /* 0x001ea80000300800 */
[----:B--2---:R0:W-:Y:S04]  /*21180*/  STL [R1+0xb3c], R28 ;  /* 0x000b3c1c01007387 */ /* 0x0041e80000100800 */
[----:B0-----:R-:W2:Y:S04]  /*21190*/  LDL.LU R28, [R1+0x1e8] ;  /* 0x0001e800011c7983 */ /* 0x001ea80000300800 */
[----:B--2---:R0:W-:Y:S04]  /*211a0*/  STL [R1+0xb44], R28 ;  /* 0x000b441c01007387 */ /* 0x0041e80000100800 */
[----:B0-----:R-:W2:Y:S04]  /*211b0*/  LDL.LU R28, [R1+0x1e0] ;  /* 0x0001e000011c7983 */ /* 0x001ea80000300800 */
[----:B--2---:R0:W-:Y:S04]  /*211c0*/  STL [R1+0xb50], R28 ;  /* 0x000b501c01007387 */ /* 0x0041e80000100800 */
[----:B0-----:R-:W2:Y:S04]  /*211d0*/  LDL.LU R28, [R1+0x200] ;  /* 0x00020000011c7983 */ /* 0x001ea80000300800 */
[----:B---3--:R-:W3:Y:S04]  /*211e0*/  LDL.LU R14, [R1+0x1bc] ;  /* 0x0001bc00010e7983 */ /* 0x008ee80000300800 */
[----:B-----5:R-:W3:Y:S04]  /*211f0*/  LDL.LU R0, [R1+0x360] ;  /* 0x0003600001007983 */ /* 0x020ee80000300800 */
        /* <DEDUP_REMOVED lines=23> */
[----:B------:R0:W-:Y:S04]  /*21370*/  STL [R1+0xabc], R11 ;  /* 0x000abc0b01007387 */ /* 0x0001e80000100800 */
[----:B0-----:R-:W3:Y:S04]  /*21380*/  LDL.LU R11, [R1+0x1b8] ;  /* 0x0001b800010b7983 */ /* 0x001ee80000300800 */
[----:B------:R0:W-:Y:S04]  /*21390*/  STL [R1+0xab8], R13 ;  /* 0x000ab80d01007387 */ /* 0x0001e80000100800 */
[----:B0-----:R-:W3:Y:S01]  /*213a0*/  LDL.LU R13, [R1+0x20c] ;  /* 0x00020c00010d7983 */ /* 0x001ee20000300800 */
[----:B--2---:R-:W-:-:S03]  /*213b0*/  F2FP.SATFINITE.E4M3.F32.PACK_AB_MERGE_C R15, R15, R28, RZ ;  /* 0x0000001c0f0f723e */ /* 0x004fc600048070ff */
[----:B------:R-:W2:Y:S04]  /*213c0*/  LDL.LU R28, [R1+0xb50] ;  /* 0x000b5000011c7983 */ /* 0x000ea80000300800 */
[----:B------:R0:W-:Y:S04]  /*213d0*/  STL [R1+0xc], R15 ;  /* 0x00000c0f01007387 */ /* 0x0001e80000100800 */
[----:B0-----:R-:W3:Y:S02]  /*213e0*/  LDL.LU R15, [R1+0xb4c] ;  /* 0x000b4c00010f7983 */ /* 0x001ee40000300800 */
[----:B---3--:R-:W-:-:S02]  /*213f0*/  F2FP.SATFINITE.E4M3.F32.PACK_AB_MERGE_C R13, R13, R15, RZ ;  /* 0x0000000f0d0d723e */ /* 0x008fc400048070ff */
[----:B------:R-:W2:Y:S04]  /*21400*/  LDL.LU R15, [R1+0xb48] ;  /* 0x000b4800010f7983 */ /* 0x000ea80000300800 */
[----:B------:R0:W-:Y:S04]  /*21410*/  STL [R1+0xac0], R13 ;  /* 0x000ac00d01007387 */ /* 0x0001e80000100800 */
[----:B0-----:R-:W3:Y:S01]  /*21420*/  LDL.LU R13, [R1+0x1b0] ;  /* 0x0001b000010d7983 */ /* 0x001ee20000300800 */
[----:B--2---:R-:W-:-:S03]  /*21430*/  F2FP.SATFINITE.E4M3.F32.PACK_AB_MERGE_C R15, R15, R28, RZ ;  /* 0x0000001c0f0f723e */ /* 0x004fc600048070ff */
[----:B------:R-:W2:Y:S04]  /*21440*/  LDL.LU R28, [R1+0xb44] ;  /* 0x000b4400011c7983 */ /* 0x000ea80000300800 */
[----:B------:R0:W-:Y:S04]  /*21450*/  STL [R1+0x8], R15 ;  /* 0x0000080f01007387 */ /* 0x0001e80000100800 */
[----:B0-----:R-:W2:Y:S02]  /*21460*/  LDL.LU R15, [R1+0xb40] ;  /* 0x000b4000010f7983 */ /* 0x001ea40000300800 */
[----:B--2---:R-:W-:-:S02]  /*21470*/  F2FP.SATFINITE.E4M3.F32.PACK_AB_MERGE_C R15, R15, R28, RZ ;  /* 0x0000001c0f0f723e */ /* 0x004fc400048070ff */
[----:B------:R-:W3:Y:S01]  /*21480*/  LDL.LU R28, [R1+0xb3c] ;  /* 0x000b3c00011c7983 */ /* 0x000ee20000300800 */
[----:B------:R-:W-:Y:S02]  /*21490*/  F2FP.SATFINITE.E4M3.F32.PACK_AB_MERGE_C R14, R14, R11, RZ ;  /* 0x0000000b0e0e723e */ /* 0x000fe400048070ff */
[----:B------:R-:W-:Y:S01]  /*214a0*/  F2FP.SATFINITE.E4M3.F32.PACK_AB_MERGE_C R11, R23, R0, RZ ;  /* 0x00000000170b723e */ /* 0x000fe200048070ff */
[----:B------:R-:W-:Y:S01]  /*214b0*/  STL [R1+0xac4], R15 ;  /* 0x000ac40f01007387 */ /* 0x000fe20000100800 */
[----:B------:R-:W-:Y:S02]  /*214c0*/  F2FP.SATFINITE.E4M3.F32.PACK_AB_MERGE_C R0, R29, R22, RZ ;  /* 0x000000161d00723e */ /* 0x000fe400048070ff */
[----:B------:R-:W-:Y:S02]  /*214d0*/  F2FP.SATFINITE.E4M3.F32.PACK_AB_MERGE_C R8, R8, R9, RZ ;  /* 0x000000090808723e */ /* 0x000fe400048070ff */
[----:B------:R-:W-:Y:S02]  /*214e0*/  F2FP.SATFINITE.E4M3.F32.PACK_AB_MERGE_C R6, R6, R7, RZ ;  /* 0x000000070606723e */ /* 0x000fe400048070ff */
[----:B------:R-:W-:-:S02]  /*214f0*/  F2FP.SATFINITE.E4M3.F32.PACK_AB_MERGE_C R29, R2, R3, RZ ;  /* 0x00000003021d723e */ /* 0x000fc400048070ff */
[----:B---3--:R-:W-:Y:S02]  /*21500*/  F2FP.SATFINITE.E4M3.F32.PACK_AB_MERGE_C R28, R28, R13, RZ ;  /* 0x0000000d1c1c723e */ /* 0x008fe400048070ff */
[----:B------:R-:W-:-:S03]  /*21510*/  F2FP.SATFINITE.E4M3.F32.PACK_AB_MERGE_C R13, R26, R27, RZ ;  /* 0x0000001b1a0d723e */ /* 0x000fc600048070ff */
[----:B------:R-:W-:Y:S04]  /*21520*/  STL [R1+0xac8], R28 ;  /* 0x000ac81c01007387 */ /* 0x000fe80000100800 */
[----:B------:R-:W-:Y:S04]  /*21530*/  STL [R1+0xacc], R14 ;  /* 0x000acc0e01007387 */ /* 0x000fe80000100800 */
[----:B------:R0:W-:Y:S04]  /*21540*/  STL [R1+0xcc], R11 ;  /* 0x0000cc0b01007387 */ /* 0x0001e80000100800 */
[----:B------:R2:W-:Y:S04]  /*21550*/  STL [R1+0xd0], R0 ;  /* 0x0000d00001007387 */ /* 0x0005e80000100800 */
[----:B------:R3:W-:Y:S01]  /*21560*/  STL [R1+0x48], R13 ;  /* 0x0000480d01007387 */ /* 0x0007e20000100800 */
[----:B0-----:R-:W-:-:S02]  /*21570*/  F2FP.SATFINITE.E4M3.F32.PACK_AB_MERGE_C R11, R24, R25, RZ ;  /* 0x00000019180b723e */ /* 0x001fc400048070ff */
[----:B--2---:R-:W-:-:S03]  /*21580*/  F2FP.SATFINITE.E4M3.F32.PACK_AB_MERGE_C R0, R20, R21, RZ ;  /* 0x000000151400723e */ /* 0x004fc600048070ff */
[----:B------:R0:W-:Y:S01]  /*21590*/  STL [R1+0x44], R11 ;  /* 0x0000440b01007387 */ /* 0x0001e20000100800 */
[----:B---3--:R-:W-:-:S03]  /*215a0*/  F2FP.SATFINITE.E4M3.F32.PACK_AB_MERGE_C R13, R18, R19, RZ ;  /* 0x00000013120d723e */ /* 0x008fc600048070ff */
[----:B------:R2:W-:Y:S04]  /*215b0*/  STL [R1+0x40], R0 ;  /* 0x0000400001007387 */ /* 0x0005e80000100800 */
[----:B------:R-:W-:Y:S01]  /*215c0*/  STL [R1+0x3c], R13 ;  /* 0x00003c0d01007387 */ /* 0x000fe20000100800 */
[----:B0-----:R-:W-:Y:S02]  /*215d0*/  F2FP.SATFINITE.E4M3.F32.PACK_AB_MERGE_C R11, R16, R17, RZ ;  /* 0x00000011100b723e */ /* 0x001fe400048070ff */
[----:B--2---:R-:W-:-:S03]  /*215e0*/  F2FP.SATFINITE.E4M3.F32.PACK_AB_MERGE_C R0, R10, R12, RZ ;  /* 0x0000000c0a00723e */ /* 0x004fc600048070ff */
[----:B------:R-:W-:Y:S04]  /*215f0*/  STL [R1+0x38], R11 ;  /* 0x0000380b01007387 */ /* 0x000fe80000100800 */
[----:B------:R0:W-:Y:S04]  /*21600*/  STL [R1+0x34], R0 ;  /* 0x0000340001007387 */ /* 0x0001e80000100800 */
[----:B------:R-:W-:Y:S04]  /*21610*/  STL [R1+0xd8], R8 ;  /* 0x0000d80801007387 */ /* 0x000fe80000100800 */
[----:B------:R-:W-:Y:S01]  /*21620*/  STL [R1+0xd4], R6 ;  /* 0x0000d40601007387 */ /* 0x000fe20000100800 */
[----:B0-----:R-:W-:-:S03]  /*21630*/  F2FP.SATFINITE.E4M3.F32.PACK_AB_MERGE_C R0, R4, R5, RZ ;  /* 0x000000050400723e */ /* 0x001fc600048070ff */
[----:B------:R-:W2:Y:S04]  /*21640*/  LDL.LU R25, [R1+0x294] ;  /* 0x0002940001197983 */ /* 0x000ea80000300800 */
[----:B------:R-:W-:Y:S04]  /*21650*/  STL [R1+0x4], R0 ;  /* 0x0000040001007387 */ /* 0x000fe80000100800 */
[----:B------:R-:W3:Y:S04]  /*21660*/  LDL.LU R22, [R1+0x29c] ;  /* 0x00029c0001167983 */ /* 0x000ee80000300800 */
[----:B---3--:R0:W-:Y:S04]  /*21670*/  STL [R1+0xb38], R22 ;  /* 0x000b381601007387 */ /* 0x0081e80000100800 */
[----:B0-----:R-:W2:Y:S04]  /*21680*/  LDL.LU R22, [R1+0x290] ;  /* 0x0002900001167983 */ /* 0x001ea80000300800 */
[----:B------:R-:W3:Y:S04]  /*21690*/  LDL.LU R21, [R1+0x284] ;  /* 0x0002840001157983 */ /* 0x000ee80000300800 */
[----:B---3--:R0:W-:Y:S04]  /*216a0*/  STL [R1+0xb34], R21 ;  /* 0x000b341501007387 */ /* 0x0081e80000100800 */
[----:B0-----:R-:W3:Y:S04]  /*216b0*/  LDL.LU R21, [R1+0x298] ;  /* 0x0002980001157983 */ /* 0x001ee80000300800 */
[----:B------:R-:W2:Y:S04]  /*216c0*/  LDL.LU R20, [R1+0x28c] ;  /* 0x00028c0001147983 */ /* 0x000ea80000300800 */
[----:B--2---:R0:W-:Y:S04]  /*216d0*/  STL [R1+0xb30], R20 ;  /* 0x000b301401007387 */ /* 0x0041e80000100800 */
[----:B0-----:R-:W2:Y:S04]  /*216e0*/  LDL.LU R20, [R1+0x280] ;  /* 0x0002800001147983 */ /* 0x001ea80000300800 */
[----:B------:R-:W2:Y:S04]  /*216f0*/  LDL.LU R14, [R1+0x240] ;  /* 0x00024000010e7983 */ /* 0x000ea80000300800 */
[----:B--2---:R0:W-:Y:S04]  /*21700*/  STL [R1+0xb10], R14 ;  /* 0x000b100e01007387 */ /* 0x0041e80000100800 */
[----:B0-----:R-:W2:Y:S04]  /*21710*/  LDL.LU R14, [R1+0x268] ;  /* 0x00026800010e7983 */ /* 0x001ea80000300800 */
        /* <DEDUP_REMOVED lines=8> */
[----:B------:R-:W2:Y:S04]  /*217a0*/  LDL.LU R28, [R1+0x244] ;  /* 0x00024400011c7983 */ /* 0x000ea80000300800 */
[----:B--2---:R0:W-:Y:S04]  /*217b0*/  STL [R1+0xb18], R28 ;  /* 0x000b181c01007387 */ /* 0x0041e80000100800 */
[----:B0-----:R-:W2:Y:S04]  /*217c0*/  LDL.LU R28, [R1+0x260] ;  /* 0x00026000011c7983 */ /* 0x001ea80000300800 */
[----:B--2---:R0:W-:Y:S04]  /*217d0*/  STL [R1+0xb20], R28 ;  /* 0x000b201c01007387 */ /* 0x0041e80000100800 */
[----:B0-----:R-:W2:Y:S01]  /*217e0*/  LDL.LU R28, [R1+0x278] ;  /* 0x00027800011c7983 */ /* 0x001ea20000300800 */
[----:B------:R-:W-:-:S03]  /*217f0*/  F2FP.SATFINITE.E4M3.F32.PACK_AB_MERGE_C R25, R25, R22, RZ ;  /* 0x000000161919723e */ /* 0x000fc600048070ff */
[----:B--2---:R0:W-:Y:S04]  /*21800*/  STL [R1+0xb28], R28 ;  /* 0x000b281c01007387 */ /* 0x0041e80000100800 */
        /* <DEDUP_REMOVED lines=23> */
[----:B------:R0:W-:Y:S04]  /*21980*/  STL [R1+0xaac], R29 ;  /* 0x000aac1d01007387 */ /* 0x0001e80000100800 */
[----:B0-----:R-:W2:Y:S04]  /*21990*/  LDL.LU R29, [R1+0x25c] ;  /* 0x00025c00011d7983 */ /* 0x001ea80000300800 */
[----:B------:R-:W3:Y:S04]  /*219a0*/  LDL.LU R22, [R1+0xb38] ;  /* 0x000b380001167983 */ /* 0x000ee80000300800 */
[----:B------:R0:W-:Y:S04]  /*219b0*/  STL [R1+0xab0], R25 ;  /* 0x000ab01901007387 */ /* 0x0001e80000100800 */
[----:B0-----:R-:W2:Y:S01]  /*219c0*/  LDL.LU R25, [R1+0x258] ;  /* 0x0002580001197983 */ /* 0x001ea20000300800 */
[----:B---3--:R-:W-:-:S03]  /*219d0*/  F2FP.SATFINITE.E4M3.F32.PACK_AB_MERGE_C R22, R22, R21, RZ ;  /* 0x000000151616723e */ /* 0x008fc600048070ff */
        /* <DEDUP_REMOVED lines=16> */
[----:B------:R-:W2:Y:S04]  /*21ae0*/  LDL.LU R28, [R1+0xb20] ;  /* 0x000b2000011c7983 */ /* 0x000ea80000300800 */
[----:B------:R0:W-:Y:S04]  /*21af0*/  STL [R1+0xc0], R14 ;  /* 0x0000c00e01007387 */ /* 0x0001e80000100800 */
[----:B0-----:R-:W2:Y:S02]  /*21b00*/  LDL.LU R14, [R1+0xb1c] ;  /* 0x000b1c00010e7983 */ /* 0x001ea40000300800 */
[----:B--2---:R-:W-:-:S02]  /*21b10*/  F2FP.SATFINITE.E4M3.F32.PACK_AB_MERGE_C R14, R14, R28, RZ ;  /* 0x0000001c0e0e723e */ /* 0x004fc400048070ff */
[----:B------:R-:W2:Y:S04]  /*21b20*/  LDL.LU R28, [R1+0xb18] ;  /* 0x000b1800011c7983 */ /* 0x000ea80000300800 */
[----:B------:R0:W-:Y:S04]  /*21b30*/  STL [R1+0x28], R14 ;  /* 0x0000280e01007387 */ /* 0x0001e80000100800 */
[----:B0-----:R-:W3:Y:S01]  /*21b40*/  LDL.LU R14, [R1+0xb14] ;  /* 0x000b1400010e7983 */ /* 0x001ee20000300800 */
[----:B------:R-:W-:Y:S02]  /*21b50*/  F2FP.SATFINITE.E4M3.F32.PACK_AB_MERGE_C R21, R22, R21, RZ ;  /* 0x000000151615723e */ /* 0x000fe400048070ff */
[----:B---3--:R-:W-:-:S02]  /*21b60*/  F2FP.SATFINITE.E4M3.F32.PACK_AB_MERGE_C R20, R20, R14, RZ ;  /* 0x0000000e1414723e */ /* 0x008fc400048070ff */
[----:B------:R-:W2:Y:S01]  /*21b70*/  LDL.LU R14, [R1+0xb10] ;  /* 0x000b1000010e7983 */ /* 0x000ea20000300800 */
[----:B------:R-:W-:Y:S02]  /*21b80*/  F2FP.SATFINITE.E4M3.F32.PACK_AB_MERGE_C R13, R13, R15, RZ ;  /* 0x0000000f0d0d723e */ /* 0x000fe400048070ff */
[----:B------:R-:W-:Y:S01]  /*21b90*/  F2FP.SATFINITE.E4M3.F32.PACK_AB_MERGE_C R11, R0, R11, RZ ;  /* 0x0000000b000b723e */ /* 0x000fe200048070ff */
[----:B------:R0:W-:Y:S01]  /*21ba0*/  STL [R1+0x24], R20 ;  /* 0x0000241401007387 */ /* 0x0001e20000100800 */
[----:B------:R-:W-:Y:S02]  /*21bb0*/  F2FP.SATFINITE.E4M3.F32.PACK_AB_MERGE_C R19, R19, R26, RZ ;  /* 0x0000001a1313723e */ /* 0x000fe400048070ff */
[----:B------:R-:W-:Y:S01]  /*21bc0*/  F2FP.SATFINITE.E4M3.F32.PACK_AB_MERGE_C R0, R27, R23, RZ ;  /* 0x000000171b00723e */ /* 0x000fe200048070ff */
[----:B------:R-:W-:Y:S01]  /*21bd0*/  STL [R1+0x20], R21 ;  /* 0x0000201501007387 */ /* 0x000fe20000100800 */
[----:B------:R-:W-:Y:S02]  /*21be0*/  F2FP.SATFINITE.E4M3.F32.PACK_AB_MERGE_C R18, R18, R24, RZ ;  /* 0x000000181212723e */ /* 0x000fe400048070ff */
[----:B------:R-:W-:-:S02]  /*21bf0*/  F2FP.SATFINITE.E4M3.F32.PACK_AB_MERGE_C R17, R16, R17, RZ ;  /* 0x000000111011723e */ /* 0x000fc400048070ff */
[----:B------:R-:W-:Y:S02]  /*21c00*/  F2FP.SATFINITE.E4M3.F32.PACK_AB_MERGE_C R16, R10, R12, RZ ;  /* 0x0000000c0a10723e */ /* 0x000fe400048070ff */
[----:B0-----:R-:W-:Y:S02]  /*21c10*/  F2FP.SATFINITE.E4M3.F32.PACK_AB_MERGE_C R20, R29, R25, RZ ;  /* 0x000000191d14723e */ /* 0x001fe400048070ff */
[----:B------:R-:W-:Y:S02]  /*21c20*/  F2FP.SATFINITE.E4M3.F32.PACK_AB_MERGE_C R12, R8, R9, RZ ;  /* 0x00000009080c723e */ /* 0x000fe400048070ff */
[----:B------:R-:W-:Y:S01]  /*21c30*/  F2FP.SATFINITE.E4M3.F32.PACK_AB_MERGE_C R10, R6, R7, RZ ;  /* 0x00000007060a723e */ /* 0x000fe200048070ff */
[----:B------:R-:W-:Y:S01]  /*21c40*/  STL [R1+0x1c], R20 ;  /* 0x00001c1401007387 */ /* 0x000fe20000100800 */
[----:B------:R-:W-:Y:S02]  /*21c50*/  F2FP.SATFINITE.E4M3.F32.PACK_AB_MERGE_C R4, R4, R5, RZ ;  /* 0x000000050404723e */ /* 0x000fe400048070ff */
[----:B--2---:R-:W-:-:S05]  /*21c60*/  F2FP.SATFINITE.E4M3.F32.PACK_AB_MERGE_C R14, R28, R14, RZ ;  /* 0x0000000e1c0e723e */ /* 0x004fca00048070ff */
[----:B------:R-:W-:Y:S04]  /*21c70*/  STL [R1+0x18], R14 ;  /* 0x0000180e01007387 */ /* 0x000fe80000100800 */
[----:B------:R-:W-:Y:S04]  /*21c80*/  STL [R1+0x14], R13 ;  /* 0x0000140d01007387 */ /* 0x000fe80000100800 */
[----:B------:R-:W-:Y:S04]  /*21c90*/  STL [R1+0xc8], R11 ;  /* 0x0000c80b01007387 */ /* 0x000fe80000100800 */
[----:B------:R-:W-:Y:S04]  /*21ca0*/  STL [R1+0xad8], R19 ;  /* 0x000ad81301007387 */ /* 0x000fe80000100800 */
[----:B------:R0:W-:Y:S04]  /*21cb0*/  STL [R1+0xc4], R0 ;  /* 0x0000c40001007387 */ /* 0x0001e80000100800 */
[----:B------:R-:W-:Y:S04]  /*21cc0*/  STL [R1+0xadc], R18 ;  /* 0x000adc1201007387 */ /* 0x000fe80000100800 */
[----:B------:R-:W-:Y:S01]  /*21cd0*/  STL [R1+0xae0], R17 ;  /* 0x000ae01101007387 */ /* 0x000fe20000100800 */
[----:B0-----:R-:W-:-:S03]  /*21ce0*/  F2FP.SATFINITE.E4M3.F32.PACK_AB_MERGE_C R0, R2, R3, RZ ;  /* 0x000000030200723e */ /* 0x001fc600048070ff */
[----:B------:R-:W-:Y:S04]  /*21cf0*/  STL [R1+0xae4], R16 ;  /* 0x000ae41001007387 */ /* 0x000fe80000100800 */
[----:B------:R-:W-:Y:S04]  /*21d00*/  STL [R1+0xae8], R12 ;  /* 0x000ae80c01007387 */ /* 0x000fe80000100800 */
[----:B------:R-:W-:Y:S04]  /*21d10*/  STL [R1+0xaec], R10 ;  /* 0x000aec0a01007387 */ /* 0x000fe80000100800 */
[----:B------:R-:W2:Y:S04]  /*21d20*/  LDL.LU R13, [R1+0x160] ;  /* 0x00016000010d7983 */ /* 0x000ea80000300800 */
[----:B------:R-:W-:Y:S04]  /*21d30*/  STL [R1+0xa4], R4 ;  /* 0x0000a40401007387 */ /* 0x000fe80000100800 */
[----:B------:R-:W2:Y:S04]  /*21d40*/  LDL.LU R27, [R1+0x164] ;  /* 0x00016400011b7983 */ /* 0x000ea80000300800 */
[----:B------:R-:W-:Y:S04]  /*21d50*/  STL [R1+0xa8], R0 ;  /* 0x0000a80001007387 */ /* 0x000fe80000100800 */
[----:B------:R-:W3:Y:S04]  /*21d60*/  LDL.LU R11, [R1+0x168] ;  /* 0x00016800010b7983 */ /* 0x000ee80000300800 */
[----:B------:R-:W3:Y:S04]  /*21d70*/  LDL.LU R26, [R1+0x16c] ;  /* 0x00016c00011a7983 */ /* 0x000ee80000300800 */
[----:B------:R-:W2:Y:S04]  /*21d80*/  LDL.LU R24, [R1+0x214] ;  /* 0x0002140001187983 */ /* 0x000ea80000300800 */
[----:B------:R-:W2:Y:S04]  /*21d90*/  LDL.LU R29, [R1+0x218] ;  /* 0x00021800011d7983 */ /* 0x000ea80000300800 */
[----:B--2---:R0:W-:Y:S04]  /*21da0*/  STL [R1+0xb0c], R29 ;  /* 0x000b0c1d01007387 */ /* 0x0041e80000100800 */
[----:B0-----:R-:W2:Y:S04]  /*21db0*/  LDL.LU R29, [R1+0x210] ;  /* 0x00021000011d7983 */ /* 0x001ea80000300800 */
[----:B------:R-:W2:Y:S04]  /*21dc0*/  LDL.LU R23, [R1+0x21c] ;  /* 0x00021c0001177983 */ /* 0x000ea80000300800 */
[----:B------:R-:W2:Y:S04]  /*21dd0*/  LDL.LU R9, [R1+0x1f4] ;  /* 0x0001f40001097983 */ /* 0x000ea80000300800 */
        /* <DEDUP_REMOVED lines=15> */
[----:B------:R-:W-:-:S02]  /*21ed0*/  F2FP.SATFINITE.E4M3.F32.PACK_AB_MERGE_C R27, R27, R13, RZ ;  /* 0x0000000d1b1b723e */ /* 0x000fc400048070ff */
[----:B---3--:R-:W-:Y:S02]  /*21ee0*/  F2FP.SATFINITE.E4M3.F32.PACK_AB_MERGE_C R26, R26, R11, RZ ;  /* 0x0000000b1a1a723e */ /* 0x008fe400048070ff */
[----:B------:R-:W-:Y:S01]  /*21ef0*/  F2FP.SATFINITE.E4M3.F32.PACK_AB_MERGE_C R24, R24, R29, RZ ;  /* 0x0000001d1818723e */ /* 0x000fe200048070ff */
[----:B--2---:R0:W-:Y:S04]  /*21f00*/  STL [R1+0xb00], R10 ;  /* 0x000b000a01007387 */ /* 0x0041e80000100800 */
[----:B0-----:R-:W2:Y:S04]  /*21f10*/  LDL.LU R10, [R1+0x1a0] ;  /* 0x0001a000010a7983 */ /* 0x001ea80000300800 */
[----:B------:R-:W3:Y:S04]  /*21f20*/  LDL.LU R4, [R1+0x1dc] ;  /* 0x0001dc0001047983 */ /* 0x000ee80000300800 */
        /* <DEDUP_REMOVED lines=23> */
[----:B------:R-:W2:Y:S01]  /*220a0*/  LDL.LU R29, [R1+0xb0c] ;  /* 0x000b0c00011d7983 */ /* 0x000ea20000300800 */
[----:B------:R-:W-:-:S03]  /*220b0*/  F2FP.SATFINITE.E4M3.F32.PACK_AB_MERGE_C R9, R9, R8, RZ ;  /* 0x000000080909723e */ /* 0x000fc600048070ff */
[----:B------:R0:W-:Y:S04]  /*220c0*/  STL [R1+0xaa8], R24 ;  /* 0x000aa81801007387 */ /* 0x0001e80000100800 */
[----:B0-----:R-:W3:Y:S01]  /*220d0*/  LDL.LU R24, [R1+0x1c8] ;  /* 0x0001c80001187983 */ /* 0x001ee20000300800 */
[----:B--2---:R-:W-:-:S03]  /*220e0*/  F2FP.SATFINITE.E4M3.F32.PACK_AB_MERGE_C R23, R23, R29, RZ ;  /* 0x0000001d1717723e */ /* 0x004fc600048070ff */
[----:B------:R-:W2:Y:S04]  /*220f0*/  LDL.LU R29, [R1+0xc] ;  /* 0x00000c00011d7983 */ /* 0x000ea80000300800 */
[----:B------:R-:W2:Y:S02]  /*22100*/  LDL.LU R8, [R1+0xb08] ;  /* 0x000b080001087983 */ /* 0x000ea40000300800 */
[----:B--2---:R-:W-:Y:S02]  /*22110*/  F2FP.SATFINITE.E4M3.F32.PACK_AB_MERGE_C R8, R8, R6, RZ ;  /* 0x000000060808723e */ /* 0x004fe400048070ff */
[----:B------:R-:W2:Y:S02]  /*22120*/  LDL.LU R6, [R1+0xb04] ;  /* 0x000b040001067983 */ /* 0x000ea40000300800 */
[----:B--2---:R-:W-:-:S02]  /*22130*/  F2FP.SATFINITE.E4M3.F32.PACK_AB_MERGE_C R6, R6, R10, RZ ;  /* 0x0000000a0606723e */ /* 0x004fc400048070ff */
[----:B------:R-:W2:Y:S04]  /*22140*/  LDL.LU R10, [R1+0xb00] ;  /* 0x000b0000010a7983 */ /* 0x000ea80000300800 */
[----:B------:R0:W-:Y:S04]  /*22150*/  STL [R1+0xb8], R6 ;  /* 0x0000b80601007387 */ /* 0x0001e80000100800 */
[----:B0-----:R-:W2:Y:S02]  /*22160*/  LDL.LU R6, [R1+0xafc] ;  /* 0x000afc0001067983 */ /* 0x001ea40000300800 */
[----:B--2---:R-:W-:-:S02]  /*22170*/  F2FP.SATFINITE.E4M3.F32.PACK_AB_MERGE_C R6, R6, R10, RZ ;  /* 0x0000000a0606723e */ /* 0x004fc400048070ff */
[----:B------:R-:W2:Y:S04]  /*22180*/  LDL.LU R10, [R1+0xaf8] ;  /* 0x000af800010a7983 */ /* 0x000ea80000300800 */
[----:B------:R0:W-:Y:S04]  /*22190*/  STL [R1+0xb4], R6 ;  /* 0x0000b40601007387 */ /* 0x0001e80000100800 */
[----:B0-----:R-:W2:Y:S01]  /*221a0*/  LDL.LU R6, [R1+0xaf4] ;  /* 0x000af40001067983 */ /* 0x001ea20000300800 */
[----:B------:R-:W-:Y:S02]  /*221b0*/  F2FP.SATFINITE.E4M3.F32.PACK_AB_MERGE_C R5, R5, R26, RZ ;  /* 0x0000001a0505723e */ /* 0x000fe400048070ff */
[----:B------:R-:W0:Y:S01]  /*221c0*/  S2R R26, SR_TID.X ;  /* 0x00000000001a7919 */ /* 0x000e220000002100 */
[----:B--2---:R-:W-:-:S02]  /*221d0*/  F2FP.SATFINITE.E4M3.F32.PACK_AB_MERGE_C R6, R6, R10, RZ ;  /* 0x0000000a0606723e */ /* 0x004fc400048070ff */
[----:B------:R-:W2:Y:S01]  /*221e0*/  LDL.LU R10, [R1+0xaf0] ;  /* 0x000af000010a7983 */ /* 0x000ea20000300800 */
[----:B------:R-:W-:Y:S02]  /*221f0*/  F2FP.SATFINITE.E4M3.F32.PACK_AB_MERGE_C R22, R0, R22, RZ ;  /* 0x000000160016723e */ /* 0x000fe400048070ff */
[----:B------:R-:W-:Y:S02]  /*22200*/  F2FP.SATFINITE.E4M3.F32.PACK_AB_MERGE_C R2, R2, R12, RZ ;  /* 0x0000000c0202723e */ /* 0x000fe400048070ff */
[----:B---3--:R-:W-:Y:S02]  /*22210*/  F2FP.SATFINITE.E4M3.F32.PACK_AB_MERGE_C R3, R3, R24, RZ ;  /* 0x000000180303723e */ /* 0x008fe400048070ff */
[----:B------:R-:W-:Y:S01]  /*22220*/  F2FP.SATFINITE.E4M3.F32.PACK_AB_MERGE_C R7, R7, R27, RZ ;  /* 0x0000001b0707723e */ /* 0x000fe200048070ff */
[----:B0-----:R-:W-:Y:S01]  /*22230*/  IMAD.SHL.U32 R0, R26, 0x200, RZ ;  /* 0x000002001a007824 */ /* 0x001fe200078e00ff */
[----:B------:R-:W-:Y:S02]  /*22240*/  F2FP.SATFINITE.E4M3.F32.PACK_AB_MERGE_C R17, R17, R16, RZ ;  /* 0x000000101111723e */ /* 0x000fe400048070ff */
[----:B------:R-:W-:-:S02]  /*22250*/  F2FP.SATFINITE.E4M3.F32.PACK_AB_MERGE_C R25, R25, R20, RZ ;  /* 0x000000141919723e */ /* 0x000fc400048070ff */
[----:B------:R-:W-:Y:S02]  /*22260*/  F2FP.SATFINITE.E4M3.F32.PACK_AB_MERGE_C R19, R19, R18, RZ ;  /* 0x000000121313723e */ /* 0x000fe400048070ff */
[----:B------:R-:W-:Y:S02]  /*22270*/  LOP3.LUT R20, R0, 0x1000, RZ, 0xc0, !PT ;  /* 0x0000100000147812 */ /* 0x000fe400078ec0ff */
[----:B------:R-:W-:Y:S02]  /*22280*/  F2FP.SATFINITE.E4M3.F32.PACK_AB_MERGE_C R14, R14, R21, RZ ;  /* 0x000000150e0e723e */ /* 0x000fe400048070ff */
[----:B------:R-:W-:Y:S02]  /*22290*/  F2FP.SATFINITE.E4M3.F32.PACK_AB_MERGE_C R15, R15, R28, RZ ;  /* 0x0000001c0f0f723e */ /* 0x000fe400048070ff */
[----:B------:R-:W-:Y:S02]  /*222a0*/  F2FP.SATFINITE.E4M3.F32.PACK_AB_MERGE_C R11, R11, R13, RZ ;  /* 0x0000000d0b0b723e */ /* 0x000fe400048070ff */
[----:B--2---:R-:W-:-:S02]  /*222b0*/  F2FP.SATFINITE.E4M3.F32.PACK_AB_MERGE_C R4, R4, R10, RZ ;  /* 0x0000000a0404723e */ /* 0x004fc400048070ff */
[----:B------:R-:W2:Y:S04]  /*222c0*/  LDL.LU R10, [R1+0xaec] ;  /* 0x000aec00010a7983 */ /* 0x000ea80000300800 */
[----:B------:R-:W3:Y:S04]  /*222d0*/  LDL.LU R12, [R1+0xae8] ;  /* 0x000ae800010c7983 */ /* 0x000ee80000300800 */
[----:B------:R-:W2:Y:S04]  /*222e0*/  LDL.LU R24, [R1+0x11c] ;  /* 0x00011c0001187983 */ /* 0x000ea80000300800 */
[----:B------:R-:W2:Y:S04]  /*222f0*/  LDL.LU R27, [R1+0x4] ;  /* 0x00000400011b7983 */ /* 0x000ea80000300800 */
[----:B------:R0:W-:Y:S04]  /*22300*/  STL [R1+0x90], R22 ;  /* 0x0000901601007387 */ /* 0x0001e80000100800 */
[----:B------:R-:W2:Y:S01]  /*22310*/  LDL.LU R16, [R1+0xae4] ;  /* 0x000ae40001107983 */ /* 0x000ea20000300800 */
[----:B0-----:R-:W-:-:S03]  /*22320*/  IMAD.SHL.U32 R22, R26, 0x8, RZ ;  /* 0x000000081a167824 */ /* 0x001fc600078e00ff */
[----:B------:R0:W-:Y:S02]  /*22330*/  STL [R1+0x8c], R17 ;  /* 0x00008c1101007387 */ /* 0x0001e40000100800 */
[----:B------:R-:W-:Y:S02]  /*22340*/  LOP3.LUT R0, R22, 0x80, RZ, 0xc0, !PT ;  /* 0x0000008016007812 */ /* 0x000fe400078ec0ff */
[----:B0-----:R-:W2:Y:S02]  /*22350*/  LDL.LU R17, [R1+0xae0] ;  /* 0x000ae00001117983 */ /* 0x001ea40000300800 */
[----:B------:R-:W-:Y:S02]  /*22360*/  IADD3 R0, PT, PT, R0, UR4, R20 ;  /* 0x0000000400007c10 */ /* 0x000fe4000fffe014 */
[----:B------:R-:W-:Y:S04]  /*22370*/  STL [R1+0x160], R25 ;  /* 0x0001601901007387 */ /* 0x000fe80000100800 */
[----:B------:R-:W2:Y:S04]  /*22380*/  LDL.LU R18, [R1+0xadc] ;  /* 0x000adc0001127983 */ /* 0x000ea80000300800 */
[----:B------:R0:W-:Y:S04]  /*22390*/  STL [R1+0x168], R19 ;  /* 0x0001681301007387 */ /* 0x0001e80000100800 */
[----:B0-----:R-:W2:Y:S04]  /*223a0*/  LDL.LU R19, [R1+0xad8] ;  /* 0x000ad80001137983 */ /* 0x001ea80000300800 */
[----:B------:R-:W2:Y:S04]  /*223b0*/  LDL.LU R20, [R1+0xad4] ;  /* 0x000ad40001147983 */ /* 0x000ea80000300800 */
[----:B------:R-:W2:Y:S04]  /*223c0*/  LDL.LU R21, [R1+0xad0] ;  /* 0x000ad00001157983 */ /* 0x000ea80000300800 */
[----:B------:R0:W-:Y:S04]  /*223d0*/  STL [R1+0x158], R14 ;  /* 0x0001580e01007387 */ /* 0x0001e80000100800 */
[----:B0-----:R-:W2:Y:S04]  /*223e0*/  LDL.LU R14, [R1+0xacc] ;  /* 0x000acc00010e7983 */ /* 0x001ea80000300800 */
[----:B------:R-:W3:Y:S04]  /*223f0*/  LDL.LU R28, [R1+0xac8] ;  /* 0x000ac800011c7983 */ /* 0x000ee80000300800 */
[----:B------:R0:W-:Y:S04]  /*22400*/  STL [R1+0x164], R15 ;  /* 0x0001640f01007387 */ /* 0x0001e80000100800 */
[----:B0-----:R-:W3:Y:S04]  /*22410*/  LDL.LU R15, [R1+0xac4] ;  /* 0x000ac400010f7983 */ /* 0x001ee80000300800 */
[----:B------:R-:W3:Y:S01]  /*22420*/  LDL.LU R13, [R1+0xac0] ;  /* 0x000ac000010d7983 */ /* 0x000ee20000300800 */
[----:B------:R-:W-:-:S02]  /*22430*/  IMAD.SHL.U32 R25, R26, 0x100, RZ ;  /* 0x000001001a197824 */ /* 0x000fc400078e00ff */
[----:B------:R-:W-:-:S03]  /*22440*/  IMAD.SHL.U32 R22, R26, 0x10, RZ ;  /* 0x000000101a167824 */ /* 0x000fc600078e00ff */
[----:B------:R-:W-:Y:S02]  /*22450*/  LOP3.LUT R25, R25, 0x6000, RZ, 0xc0, !PT ;  /* 0x0000600019197812 */ /* 0x000fe400078ec0ff */
[----:B------:R-:W-:Y:S01]  /*22460*/  LOP3.LUT R22, R22, 0x70, RZ, 0xc0, !PT ;  /* 0x0000007016167812 */ /* 0x000fe200078ec0ff */
[----:B------:R0:W-:Y:S03]  /*22470*/  STL [R1+0x10c], R11 ;  /* 0x00010c0b01007387 */ /* 0x0001e60000100800 */
[----:B------:R-:W-:Y:S02]  /*22480*/  IADD3 R0, PT, PT, R22, R0, R25 ;  /* 0x0000000016007210 */ /* 0x000fe40007ffe019 */
[----:B------:R-:W-:Y:S01]  /*22490*/  LOP3.LUT R25, R29, 0xffff, RZ, 0xc0, !PT ;  /* 0x0000ffff1d197812 */ /* 0x000fe200078ec0ff */
[----:B0-----:R-:W4:Y:S01]  /*224a0*/  LDL.LU R11, [R1+0xabc] ;  /* 0x000abc00010b7983 */ /* 0x001f220000300800 */
[----:B--2---:R-:W-:-:S02]  /*224b0*/  LOP3.LUT R22, R14, 0xffff, RZ, 0xc0, !PT ;  /* 0x0000ffff0e167812 */ /* 0x004fc400078ec0ff */
[----:B---3--:R-:W-:Y:S02]  /*224c0*/  LOP3.LUT R29, R13, 0xffff, RZ, 0xc0, !PT ;  /* 0x0000ffff0d1d7812 */ /* 0x008fe400078ec0ff */
[----:B------:R-:W2:Y:S04]  /*224d0*/  LDL.LU R13, [R1+0xab8] ;  /* 0x000ab800010d7983 */ /* 0x000ea80000300800 */
[----:B------:R-:W3:Y:S01]  /*224e0*/  LDL.LU R14, [R1+0x8] ;  /* 0x00000800010e7983 */ /* 0x000ee20000300800 */
[----:B------:R-:W-:-:S03]  /*224f0*/  LOP3.LUT R28, R28, 0xffff, RZ, 0xc0, !PT ;  /* 0x0000ffff1c1c7812 */ /* 0x000fc600078ec0ff */
[----:B------:R-:W-:Y:S04]  /*22500*/  STL [R1+0x10], R25 ;  /* 0x0000101901007387 */ /* 0x000fe80000100800 */
[----:B------:R-:W-:Y:S04]  /*22510*/  STL [R1+0xc], R29 ;  /* 0x00000c1d01007387 */ /* 0x000fe80000100800 */
[----:B------:R-:W-:Y:S01]  /*22520*/  STL [R1+0x2c], R22 ;  /* 0x00002c1601007387 */ /* 0x000fe20000100800 */
[----:B----4-:R-:W-:Y:S02]  /*22530*/  PRMT R11, R28, 0x3340, R11 ;  /* 0x000033401c0b7816 */ /* 0x010fe4000000000b */
[----:B------:R-:W-:-:S02]  /*22540*/  LOP3.LUT R15, R15, 0xffff, RZ, 0xc0, !PT ;  /* 0x0000ffff0f0f7812 */ /* 0x000fc400078ec0ff */
[----:B---3--:R-:W-:-:S05]  /*22550*/  LOP3.LUT R14, R14, 0xffff, RZ, 0xc0, !PT ;  /* 0x0000ffff0e0e7812 */ /* 0x008fca00078ec0ff */
[----:B------:R-:W-:Y:S04]  /*22560*/  STL [R1+0x8], R14 ;  /* 0x0000080e01007387 */ /* 0x000fe80000100800 */
[----:B------:R0:W-:Y:S01]  /*22570*/  STL [R1+0xa94], R28 ;  /* 0x000a941c01007387 */ /* 0x0001e20000100800 */
[----:B--2---:R-:W-:-:S03]  /*22580*/  PRMT R13, R22, 0x3340, R13 ;  /* 0x00003340160d7816 */ /* 0x004fc6000000000d */
[----:B0-----:R-:W2:Y:S04]  /*22590*/  LDL.LU R28, [R1+0x118] ;  /* 0x00011800011c7983 */ /* 0x001ea80000300800 */
[----:B------:R0:W-:Y:S04]  /*225a0*/  STL [R1], R15 ;  /* 0x0000000f01007387 */ /* 0x0001e80000100800 */
[----:B------:R-:W3:Y:S01]  /*225b0*/  LDL.LU R22, [R1+0xab4] ;  /* 0x000ab40001167983 */ /* 0x000ee20000300800 */
[----:B------:R-:W-:-:S03]  /*225c0*/  PRMT R14, R25, 0x3340, R14 ;  /* 0x00003340190e7816 */ /* 0x000fc6000000000e */
[----:B------:R-:W4:Y:S01]  /*225d0*/  LDL.LU R25, [R1+0xab0] ;  /* 0x000ab00001197983 */ /* 0x000f220000300800 */
[----:B------:R-:W-:Y:S02]  /*225e0*/  LOP3.LUT R26, R26, 0x180, RZ, 0xc0, !PT ;  /* 0x000001801a1a7812 */ /* 0x000fe400078ec0ff */
[----:B0-----:R-:W-:Y:S02]  /*225f0*/  PRMT R15, R29, 0x3340, R15 ;  /* 0x000033401d0f7816 */ /* 0x001fe4000000000f */
[----:B------:R-:W4:Y:S01]  /*22600*/  LDL.LU R29, [R1+0xaac] ;  /* 0x000aac00011d7983 */ /* 0x000f220000300800 */
[----:B------:R-:W-:Y:S01]  /*22610*/  IMAD R0, R26, 0x2, R0 ;  /* 0x000000021a007824 */ /* 0x000fe200078e0200 */
[----:B------:R-:W-:-:S04]  /*22620*/  PRMT R11, R14, 0x5410, R11 ;  /* 0x000054100e0b7816 */ /* 0x000fc8000000000b */
[----:B------:R0:W-:Y:S01]  /*22630*/  STL [R1+0xa8c], R0 ;  /* 0x000a8c0001007387 */ /* 0x0001e20000100800 */
[----:B------:R-:W-:Y:S02]  /*22640*/  LOP3.LUT R14, R21, 0xffff, RZ, 0xc0, !PT ;  /* 0x0000ffff150e7812 */ /* 0x000fe400078ec0ff */
[----:B------:R-:W-:Y:S02]  /*22650*/  LOP3.LUT R21, R19, 0xffff, RZ, 0xc0, !PT ;  /* 0x0000ffff13157812 */ /* 0x000fe400078ec0ff */
[----:B0-----:R-:W-:Y:S02]  /*22660*/  PRMT R0, R15, 0x5410, R13 ;  /* 0x000054100f007816 */ /* 0x001fe4000000000d */
[----:B------:R-:W-:Y:S02]  /*22670*/  LOP3.LUT R15, R20, 0xffff, RZ, 0xc0, !PT ;  /* 0x0000ffff140f7812 */ /* 0x000fe400078ec0ff */
[----:B------:R-:W-:Y:S02]  /*22680*/  LOP3.LUT R20, R10, 0xffff, RZ, 0xc0, !PT ;  /* 0x0000ffff0a147812 */ /* 0x000fe400078ec0ff */
[----:B------:R-:W-:-:S02]  /*22690*/  PRMT R10, R14, 0x3340, R1 ;  /* 0x000033400e0a7816 */ /* 0x000fc40000000001 */
[----:B--2---:R-:W-:-:S05]  /*226a0*/  F2FP.SATFINITE.E4M3.F32.PACK_AB_MERGE_C R24, R24, R28, RZ ;  /* 0x0000001c1818723e */ /* 0x004fca00048070ff */
[----:B------:R0:W-:Y:S04]  /*226b0*/  STL [R1+0x110], R24 ;  /* 0x0001101801007387 */ /* 0x0001e80000100800 */
[----:B------:R4:W-:Y:S01]  /*226c0*/  STL [R1+0xac], R11 ;  /* 0x0000ac0b01007387 */ /* 0x0009e20000100800 */
[----:B---3--:R-:W-:-:S03]  /*226d0*/  LOP3.LUT R13, R22, 0xffff, RZ, 0xc0, !PT ;  /* 0x0000ffff160d7812 */ /* 0x008fc600078ec0ff */
[----:B------:R-:W2:Y:S01]  /*226e0*/  LDL.LU R28, [R1+0x44] ;  /* 0x00004400011c7983 */ /* 0x000ea20000300800 */
[----:B0-----:R-:W-:-:S03]  /*226f0*/  LOP3.LUT R24, R27, 0xffff, RZ, 0xc0, !PT ;  /* 0x0000ffff1b187812 */ /* 0x001fc600078ec0ff */
[----:B------:R0:W-:Y:S01]  /*22700*/  STL [R1+0xb0], R0 ;  /* 0x0000b00001007387 */ /* 0x0001e20000100800 */
[----:B------:R-:W-:-:S03]  /*22710*/  LOP3.LUT R22, R16, 0xffff, RZ, 0xc0, !PT ;  /* 0x0000ffff10167812 */ /* 0x000fc600078ec0ff */
[----:B------:R-:W3:Y:S01]  /*22720*/  LDL.LU R26, [R1+0x40] ;  /* 0x00004000011a7983 */ /* 0x000ee20000300800 */
[----:B----4-:R-:W-:-:S03]  /*22730*/  LOP3.LUT R11, R25, 0xffff, RZ, 0xc0, !PT ;  /* 0x0000ffff190b7812 */ /* 0x010fc600078ec0ff */
[----:B------:R-:W4:Y:S01]  /*22740*/  LDL.LU R27, [R1+0x3c] ;  /* 0x00003c00011b7983 */ /* 0x000f220000300800 */
[----:B0-----:R-:W-:-:S03]  /*22750*/  LOP3.LUT R0, R18, 0xffff, RZ, 0xc0, !PT ;  /* 0x0000ffff12007812 */ /* 0x001fc600078ec0ff */
[----:B------:R-:W-:Y:S04]  /*22760*/  STL [R1+0x30], R24 ;  /* 0x0000301801007387 */ /* 0x000fe80000100800 */
[----:B------:R-:W-:Y:S04]  /*22770*/  STL [R1+0x50], R21 ;  /* 0x0000501501007387 */ /* 0x000fe80000100800 */
[----:B------:R-:W-:Y:S01]  /*22780*/  STL [R1+0x58], R0 ;  /* 0x0000580001007387 */ /* 0x000fe20000100800 */
[----:B------:R-:W-:-:S03]  /*22790*/  PRMT R19, R24, 0x3340, R11 ;  /* 0x0000334018137816 */ /* 0x000fc6000000000b */
[----:B------:R0:W-:Y:S04]  /*227a0*/  STL [R1+0x54], R22 ;  /* 0x0000541601007387 */ /* 0x0001e80000100800 */
[----:B------:R1:W-:Y:S04]  /*227b0*/  STL [R1+0xa98], R14 ;  /* 0x000a980e01007387 */ /* 0x0003e80000100800 */
[----:B------:R1:W-:Y:S01]  /*227c0*/  STL [R1+0x4c], R20 ;  /* 0x00004c1401007387 */ /* 0x0003e20000100800 */
[----:B0-----:R-:W-:-:S03]  /*227d0*/  PRMT R22, R0, 0x3340, R22 ;  /* 0x0000334000167816 */ /* 0x001fc60000000016 */
[----:B-1----:R-:W4:Y:S01]  /*227e0*/  LDL.LU R14, [R1+0x48] ;  /* 0x00004800010e7983 */ /* 0x002f220000300800 */
[----:B------:R-:W-:-:S03]  /*227f0*/  PRMT R0, R19, 0x5410, R10 ;  /* 0x0000541013007816 */ /* 0x000fc6000000000a */
[----:B------:R0:W-:Y:S04]  /*22800*/  STL [R1+0xa9c], R15 ;  /* 0x000a9c0f01007387 */ /* 0x0001e80000100800 */
[----:B------:R-:W4:Y:S04]  /*22810*/  LDL.LU R24, [R1+0xaa8] ;  /* 0x000aa80001187983 */ /* 0x000f280000300800 */
[----:B------:R-:W4:Y:S04]  /*22820*/  LDL.LU R19, [R1+0x38] ;  /* 0x0000380001137983 */ /* 0x000f280000300800 */
[----:B------:R-:W4:Y:S01]  /*22830*/  LDL.LU R10, [R1+0x34] ;  /* 0x00003400010a7983 */ /* 0x000f220000300800 */
[----:B------:R-:W-:-:S02]  /*22840*/  LOP3.LUT R25, R17, 0xffff, RZ, 0xc0, !PT ;  /* 0x0000ffff11197812 */ /* 0x000fc400078ec0ff */
[----:B------:R-:W-:Y:S02]  /*22850*/  LOP3.LUT R12, R12, 0xffff, RZ, 0xc0, !PT ;  /* 0x0000ffff0c0c7812 */ /* 0x000fe400078ec0ff */
[----:B------:R-:W-:Y:S02]  /*22860*/  LOP3.LUT R29, R29, 0xffff, RZ, 0xc0, !PT ;  /* 0x0000ffff1d1d7812 */ /* 0x000fe400078ec0ff */
[--C-:B------:R-:W-:Y:S02]  /*22870*/  PRMT R17, R12, 0x3340, R1.reuse ;  /* 0x000033400c117816 */ /* 0x100fe40000000001 */
[----:B------:R-:W-:Y:S02]  /*22880*/  PRMT R18, R20, 0x3340, R1 ;  /* 0x0000334014127816 */ /* 0x000fe40000000001 */
[----:B------:R-:W-:Y:S02]  /*22890*/  PRMT R21, R21, 0x3340, R25 ;  /* 0x0000334015157816 */ /* 0x000fe40000000019 */
[----:B------:R-:W-:-:S02]  /*228a0*/  PRMT R16, R15, 0x3340, R1 ;  /* 0x000033400f107816 */ /* 0x000fc40000000001 */
[----:B------:R-:W-:Y:S01]  /*228b0*/  PRMT R20, R29, 0x3340, R13 ;  /* 0x000033401d147816 */ /* 0x000fe2000000000d */
[----:B------:R1:W-:Y:S03]  /*228c0*/  STL [R1+0x94], R0 ;  /* 0x0000940001007387 */ /* 0x0003e60000100800 */
[----:B0-----:R-:W-:Y:S02]  /*228d0*/  PRMT R15, R20, 0x5410, R16 ;  /* 0x00005410140f7816 */ /* 0x001fe40000000010 */
[----:B-1----:R-:W-:-:S05]  /*228e0*/  PRMT R0, R21, 0x5410, R17 ;  /* 0x0000541015007816 */ /* 0x002fca0000000011 */
[----:B------:R0:W-:Y:S04]  /*228f0*/  STL [R1+0xa90], R0 ;  /* 0x000a900001007387 */ /* 0x0001e80000100800 */
[----:B------:R1:W-:Y:S04]  /*22900*/  STL [R1+0x98], R15 ;  /* 0x0000980f01007387 */ /* 0x0003e80000100800 */
[----:B0-----:R-:W4:Y:S01]  /*22910*/  LDL.LU R0, [R1+0x24] ;  /* 0x0000240001007983 */ /* 0x001f220000300800 */
[----:B-1----:R-:W-:-:S05]  /*22920*/  PRMT R15, R22, 0x5410, R18 ;  /* 0x00005410160f7816 */ /* 0x002fca0000000012 */
[----:B------:R0:W-:Y:S01]  /*22930*/  STL [R1+0xa0], R15 ;  /* 0x0000a00f01007387 */ /* 0x0001e20000100800 */
[----:B------:R-:W-:Y:S02]  /*22940*/  LOP3.LUT R6, R6, 0xffff, RZ, 0xc0, !PT ;  /* 0x0000ffff06067812 */ /* 0x000fe400078ec0ff */
[----:B------:R-:W-:Y:S01]  /*22950*/  LOP3.LUT R18, R2, 0xffff, RZ, 0xc0, !PT ;  /* 0x0000ffff02127812 */ /* 0x000fe200078ec0ff */
[----:B0-----:R-:W4:Y:S01]  /*22960*/  LDL.LU R15, [R1+0x20] ;  /* 0x00002000010f7983 */ /* 0x001f220000300800 */
[----:B------:R-:W-:Y:S02]  /*22970*/  LOP3.LUT R17, R7, 0xffff, RZ, 0xc0, !PT ;  /* 0x0000ffff07117812 */ /* 0x000fe400078ec0ff */
[----:B--2---:R-:W-:Y:S02]  /*22980*/  LOP3.LUT R22, R28, 0xffff, RZ, 0xc0, !PT ;  /* 0x0000ffff1c167812 */ /* 0x004fe400078ec0ff */
[----:B---3--:R-:W-:Y:S02]  /*22990*/  LOP3.LUT R26, R26, 0xffff, RZ, 0xc0, !PT ;  /* 0x0000ffff1a1a7812 */ /* 0x008fe400078ec0ff */
[----:B----4-:R-:W-:-:S02]  /*229a0*/  LOP3.LUT R27, R27, 0xffff, RZ, 0xc0, !PT ;  /* 0x0000ffff1b1b7812 */ /* 0x010fc400078ec0ff */
[----:B------:R-:W-:-:S05]  /*229b0*/  LOP3.LUT R21, R14, 0xffff, RZ, 0xc0, !PT ;  /* 0x0000ffff0e157812 */ /* 0x000fca00078ec0ff */
[----:B------:R0:W-:Y:S04]  /*229c0*/  STL [R1+0x48], R21 ;  /* 0x0000481501007387 */ /* 0x0001e80000100800 */
[----:B------:R-:W2:Y:S01]  /*229d0*/  LDL.LU R14, [R1+0x18] ;  /* 0x00001800010e7983 */ /* 0x000ea20000300800 */
[----:B------:R-:W-:-:S03]  /*229e0*/  LOP3.LUT R19, R19, 0xffff, RZ, 0xc0, !PT ;  /* 0x0000ffff13137812 */ /* 0x000fc600078ec0ff */
[----:B------:R1:W-:Y:S01]  /*229f0*/  STL [R1+0x60], R22 ;  /* 0x0000601601007387 */ /* 0x0003e20000100800 */
[----:B------:R-:W-:-:S03]  /*22a00*/  LOP3.LUT R16, R10, 0xffff, RZ, 0xc0, !PT ;  /* 0x0000ffff0a107812 */ /* 0x000fc600078ec0ff */
[----:B------:R3:W-:Y:S01]  /*22a10*/  STL [R1+0x40], R26 ;  /* 0x0000401a01007387 */ /* 0x0007e20000100800 */
[----:B------:R-:W-:-:S03]  /*22a20*/  LOP3.LUT R10, R5, 0xffff, RZ, 0xc0, !PT ;  /* 0x0000ffff050a7812 */ /* 0x000fc600078ec0ff */
[----:B------:R-:W4:Y:S01]  /*22a30*/  LDL.LU R28, [R1+0x14] ;  /* 0x00001400011c7983 */ /* 0x000f220000300800 */
[----:B------:R-:W-:-:S03]  /*22a40*/  PRMT R7, R19, 0x3340, R1 ;  /* 0x0000334013077816 */ /* 0x000fc60000000001 */
[----:B------:R-:W-:Y:S01]  /*22a50*/  STL [R1+0x3c], R27 ;  /* 0x00003c1b01007387 */ /* 0x000fe20000100800 */
[----:B------:R-:W-:-:S03]  /*22a60*/  PRMT R2, R10, 0x3340, R1 ;  /* 0x000033400a027816 */ /* 0x000fc60000000001 */
[----:B------:R3:W-:Y:S01]  /*22a70*/  STL [R1+0x38], R19 ;  /* 0x0000381301007387 */ /* 0x0007e20000100800 */
[----:B0-----:R-:W-:Y:S02]  /*22a80*/  PRMT R21, R21, 0x3340, R26 ;  /* 0x0000334015157816 */ /* 0x001fe4000000001a */
[----:B-1----:R-:W-:Y:S01]  /*22a90*/  PRMT R22, R22, 0x3340, R27 ;  /* 0x0000334016167816 */ /* 0x002fe2000000001b */
[----:B------:R-:W-:Y:S04]  /*22aa0*/  STL [R1+0x34], R16 ;  /* 0x0000341001007387 */ /* 0x000fe80000100800 */
[----:B---3--:R-:W3:Y:S01]  /*22ab0*/  LDL.LU R26, [R1+0xaa4] ;  /* 0x000aa400011a7983 */ /* 0x008ee20000300800 */
[----:B------:R-:W-:-:S03]  /*22ac0*/  PRMT R19, R6, 0x3340, R18 ;  /* 0x0000334006137816 */ /* 0x000fc60000000012 */
[----:B------:R-:W2:Y:S01]  /*22ad0*/  LDL.LU R27, [R1+0xaa0] ;  /* 0x000aa000011b7983 */ /* 0x000ea20000300800 */
[----:B------:R-:W-:-:S03]  /*22ae0*/  PRMT R2, R19, 0x5410, R2 ;  /* 0x0000541013027816 */ /* 0x000fc60000000002 */
[----:B------:R-:W2:Y:S04]  /*22af0*/  LDL.LU R19, [R1+0x28] ;  /* 0x0000280001137983 */ /* 0x000ea80000300800 */
[----:B------:R0:W-:Y:S04]  /*22b00*/  STL [R1+0x88], R2 ;  /* 0x0000880201007387 */ /* 0x0001e80000100800 */
[----:B0-----:R-:W3:Y:S01]  /*22b10*/  LDL.LU R2, [R1+0x1c] ;  /* 0x00001c0001027983 */ /* 0x001ee20000300800 */
[----:B------:R-:W-:Y:S02]  /*22b20*/  LOP3.LUT R4, R4, 0xffff, RZ, 0xc0, !PT ;  /* 0x0000ffff04047812 */ /* 0x000fe400078ec0ff */
[----:B------:R-:W-:-:S02]  /*22b30*/  LOP3.LUT R3, R3, 0xffff, RZ, 0xc0, !PT ;  /* 0x0000ffff03037812 */ /* 0x000fc400078ec0ff */
[----:B------:R-:W-:Y:S02]  /*22b40*/  PRMT R5, R17, 0x3340, R1 ;  /* 0x0000334011057816 */ /* 0x000fe40000000001 */
[----:B------:R-:W-:Y:S02]  /*22b50*/  PRMT R20, R4, 0x3340, R3 ;  /* 0x0000334004147816 */ /* 0x000fe40000000003 */
[----:B------:R-:W-:Y:S02]  /*22b60*/  PRMT R16, R16, 0x3340, R1 ;  /* 0x0000334010107816 */ /* 0x000fe40000000001 */
[----:B------:R-:W-:Y:S02]  /*22b70*/  PRMT R20, R20, 0x5410, R5 ;  /* 0x0000541014147816 */ /* 0x000fe40000000005 */
[----:B------:R-:W-:Y:S02]  /*22b80*/  PRMT R7, R21, 0x5410, R7 ;  /* 0x0000541015077816 */ /* 0x000fe40000000007 */
[----:B------:R-:W-:Y:S01]  /*22b90*/  PRMT R5, R22, 0x5410, R16 ;  /* 0x0000541016057816 */ /* 0x000fe20000000010 */
[----:B------:R-:W-:Y:S04]  /*22ba0*/  STL [R1+0x84], R20 ;  /* 0x0000841401007387 */ /* 0x000fe80000100800 */
[----:B------:R4:W-:Y:S01]  /*22bb0*/  STL [R1+0x80], R7 ;  /* 0x0000800701007387 */ /* 0x0009e20000100800 */
[----:B------:R-:W-:-:S03]  /*22bc0*/  LOP3.LUT R15, R15, 0xffff, RZ, 0xc0, !PT ;  /* 0x0000ffff0f0f7812 */ /* 0x000fc600078ec0ff */
[----:B------:R-:W3:Y:S04]  /*22bd0*/  LDL.LU R22, [R1] ;  /* 0x0000000001167983 */ /* 0x000ee80000300800 */
[----:B------:R3:W-:Y:S01]  /*22be0*/  STL [R1+0x7c], R5 ;  /* 0x00007c0501007387 */ /* 0x0007e20000100800 */
[----:B----4-:R-:W-:Y:S02]  /*22bf0*/  LOP3.LUT R7, R28, 0xffff, RZ, 0xc0, !PT ;  /* 0x0000ffff1c077812 */ /* 0x010fe400078ec0ff */
[----:B--2---:R-:W-:Y:S02]  /*22c00*/  LOP3.LUT R16, R19, 0xffff, RZ, 0xc0, !PT ;  /* 0x0000ffff13107812 */ /* 0x004fe400078ec0ff */
[----:B------:R-:W-:Y:S02]  /*22c10*/  LOP3.LUT R19, R0, 0xffff, RZ, 0xc0, !PT ;  /* 0x0000ffff00137812 */ /* 0x000fe400078ec0ff */
[----:B------:R-:W2:Y:S01]  /*22c20*/  LDL.LU R0, [R1+0x2c] ;  /* 0x00002c0001007983 */ /* 0x000ea20000300800 */
[----:B------:R-:W-:-:S03]  /*22c30*/  LOP3.LUT R20, R27, 0xffff, RZ, 0xc0, !PT ;  /* 0x0000ffff1b147812 */ /* 0x000fc600078ec0ff */
[----:B------:R-:W-:Y:S01]  /*22c40*/  STL [R1+0x28], R16 ;  /* 0x0000281001007387 */ /* 0x000fe20000100800 */
[----:B---3--:R-:W-:-:S03]  /*22c50*/  LOP3.LUT R5, R2, 0xffff, RZ, 0xc0, !PT ;  /* 0x0000ffff02057812 */ /* 0x008fc600078ec0ff */
[----:B------:R-:W-:Y:S01]  /*22c60*/  STL [R1+0x24], R19 ;  /* 0x0000241301007387 */ /* 0x000fe20000100800 */
[----:B------:R-:W-:-:S03]  /*22c70*/  LOP3.LUT R21, R26, 0xffff, RZ, 0xc0, !PT ;  /* 0x0000ffff1a157812 */ /* 0x000fc600078ec0ff */
[----:B------:R0:W-:Y:S04]  /*22c80*/  STL [R1+0x1c], R5 ;  /* 0x00001c0501007387 */ /* 0x0001e80000100800 */
[----:B------:R-:W-:Y:S04]  /*22c90*/  STL [R1+0x20], R15 ;  /* 0x0000200f01007387 */ /* 0x000fe80000100800 */
[----:B------:R-:W3:Y:S04]  /*22ca0*/  LDL.LU R27, [R1+0xc] ;  /* 0x00000c00011b7983 */ /* 0x000ee80000300800 */
[----:B------:R-:W-:Y:S04]  /*22cb0*/  STL [R1+0x14], R7 ;  /* 0x0000140701007387 */ /* 0x000fe80000100800 */
[----:B------:R-:W4:Y:S01]  /*22cc0*/  LDL.LU R26, [R1+0x1c] ;  /* 0x00001c00011a7983 */ /* 0x000f220000300800 */
[----:B------:R-:W-:-:S02]  /*22cd0*/  LOP3.LUT R2, R14, 0xffff, RZ, 0xc0, !PT ;  /* 0x0000ffff0e027812 */ /* 0x000fc400078ec0ff */
[----:B------:R-:W-:Y:S01]  /*22ce0*/  LOP3.LUT R14, R24, 0xffff, RZ, 0xc0, !PT ;  /* 0x0000ffff180e7812 */ /* 0x000fe200078ec0ff */
[----:B------:R1:W-:Y:S04]  /*22cf0*/  STL [R1+0x5c], R20 ;  /* 0x00005c1401007387 */ /* 0x0003e80000100800 */
[----:B------:R-:W2:Y:S01]  /*22d00*/  LDL.LU R24, [R1+0x8] ;  /* 0x0000080001187983 */ /* 0x000ea20000300800 */
[----:B------:R-:W-:Y:S02]  /*22d10*/  LOP3.LUT R28, R23, 0xffff, RZ, 0xc0, !PT ;  /* 0x0000ffff171c7812 */ /* 0x000fe400078ec0ff */
[----:B------:R-:W-:Y:S02]  /*22d20*/  LOP3.LUT R23, R9, 0xffff, RZ, 0xc0, !PT ;  /* 0x0000ffff09177812 */ /* 0x000fe400078ec0ff */
[----:B------:R-:W-:Y:S01]  /*22d30*/  LOP3.LUT R9, R8, 0xffff, RZ, 0xc0, !PT ;  /* 0x0000ffff08097812 */ /* 0x000fe200078ec0ff */
[----:B------:R1:W-:Y:S01]  /*22d40*/  STL [R1+0x78], R21 ;  /* 0x0000781501007387 */ /* 0x0003e20000100800 */
[----:B0-----:R-:W-:-:S02]  /*22d50*/  PRMT R5, R2, 0x3340, R1 ;  /* 0x0000334002057816 */ /* 0x001fc40000000001 */
[----:B------:R-:W-:Y:S01]  /*22d60*/  PRMT R16, R16, 0x3340, R15 ;  /* 0x0000334010107816 */ /* 0x000fe2000000000f */
[----:B------:R0:W-:Y:S01]  /*22d70*/  STL [R1+0x18], R14 ;  /* 0x0000180e01007387 */ /* 0x0001e20000100800 */
[----:B-1----:R-:W-:Y:S02]  /*22d80*/  PRMT R20, R20, 0x3340, R14 ;  /* 0x0000334014147816 */ /* 0x002fe4000000000e */
[----:B------:R-:W-:Y:S01]  /*22d90*/  PRMT R16, R16, 0x5410, R5 ;  /* 0x0000541010107816 */ /* 0x000fe20000000005 */
[----:B------:R1:W-:Y:S01]  /*22da0*/  STL [R1+0x6c], R28 ;  /* 0x00006c1c01007387 */ /* 0x0003e20000100800 */
[----:B------:R-:W-:-:S03]  /*22db0*/  PRMT R7, R7, 0x3340, R1 ;  /* 0x0000334007077816 */ /* 0x000fc60000000001 */
[----:B------:R1:W-:Y:S01]  /*22dc0*/  STL [R1+0x44], R9 ;  /* 0x0000440901007387 */ /* 0x0003e20000100800 */
[----:B------:R-:W-:-:S03]  /*22dd0*/  PRMT R21, R21, 0x3340, R28 ;  /* 0x0000334015157816 */ /* 0x000fc6000000001c */
[----:B------:R-:W2:Y:S04]  /*22de0*/  LDL.LU R15, [R1+0xa9c] ;  /* 0x000a9c00010f7983 */ /* 0x000ea80000300800 */
[----:B0-----:R-:W2:Y:S04]  /*22df0*/  LDL.LU R14, [R1+0xa98] ;  /* 0x000a9800010e7983 */ /* 0x001ea80000300800 */
[----:B-1----:R-:W2:Y:S01]  /*22e00*/  LDL.LU R28, [R1+0xa94] ;  /* 0x000a9400011c7983 */ /* 0x002ea20000300800 */
[----:B------:R-:W-:-:S03]  /*22e10*/  PRMT R9, R9, 0x3340, R1 ;  /* 0x0000334009097816 */ /* 0x000fc60000000001 */
[----:B------:R-:W2:Y:S01]  /*22e20*/  LDL.LU R5, [R1+0x10] ;  /* 0x0000100001057983 */ /* 0x000ea20000300800 */
[----:B------:R-:W-:-:S03]  /*22e30*/  PRMT R8, R23, 0x3340, R1 ;  /* 0x0000334017087816 */ /* 0x000fc60000000001 */
[----:B------:R0:W-:Y:S01]  /*22e40*/  STL [R1+0x74], R16 ;  /* 0x0000741001007387 */ /* 0x0001e20000100800 */
[----:B------:R-:W-:Y:S02]  /*22e50*/  PRMT R8, R20, 0x5410, R8 ;  /* 0x0000541014087816 */ /* 0x000fe40000000008 */
[----:B----4-:R-:W-:-:S04]  /*22e60*/  PRMT R19, R19, 0x3340, R26 ;  /* 0x0000334013137816 */ /* 0x010fc8000000001a */
[----:B0-----:R-:W-:Y:S02]  /*22e70*/  PRMT R16, R19, 0x5410, R7 ;  /* 0x0000541013107816 */ /* 0x001fe40000000007 */
[----:B------:R-:W-:-:S03]  /*22e80*/  PRMT R7, R21, 0x5410, R9 ;  /* 0x0000541015077816 */ /* 0x000fc60000000009 */
[----:B------:R-:W-:Y:S04]  /*22e90*/  STL [R1+0x70], R16 ;  /* 0x0000701001007387 */ /* 0x000fe80000100800 */
[----:B------:R-:W4:Y:S04]  /*22ea0*/  LDL.LU R21, [R1+0x30] ;  /* 0x0000300001157983 */ /* 0x000f280000300800 */
[----:B------:R3:W-:Y:S04]  /*22eb0*/  STL [R1+0x68], R8 ;  /* 0x0000680801007387 */ /* 0x0007e80000100800 */
[----:B------:R2:W-:Y:S01]  /*22ec0*/  STL [R1+0x64], R7 ;  /* 0x0000640701007387 */ /* 0x0005e20000100800 */
[----:B---3--:R-:W-:-:S03]  /*22ed0*/  SHF.R.U32.HI R8, RZ, 0x8, R27 ;  /* 0x00000008ff087819 */ /* 0x008fc6000001161b */
[----:B------:R-:W3:Y:S01]  /*22ee0*/  LDL.LU R27, [R1+0x50] ;  /* 0x00005000011b7983 */ /* 0x000ee20000300800 */
[----:B--2---:R-:W-:-:S03]  /*22ef0*/  SHF.R.U32.HI R7, RZ, 0x8, R24 ;  /* 0x00000008ff077819 */ /* 0x004fc60000011618 */
[----:B------:R-:W2:Y:S01]  /*22f00*/  LDL.LU R20, [R1+0x58] ;  /* 0x0000580001147983 */ /* 0x000ea20000300800 */
[----:B------:R-:W-:-:S03]  /*22f10*/  SHF.R.U32.HI R16, RZ, 0x8, R22 ;  /* 0x00000008ff107819 */ /* 0x000fc60000011616 */
[----:B------:R-:W2:Y:S04]  /*22f20*/  LDL.LU R24, [R1+0x54] ;  /* 0x0000540001187983 */ /* 0x000ea80000300800 */
[----:B------:R-:W2:Y:S01]  /*22f30*/  LDL.LU R22, [R1+0x4c] ;  /* 0x00004c0001167983 */ /* 0x000ea20000300800 */
[----:B------:R-:W-:Y:S02]  /*22f40*/  SHF.R.U32.HI R5, RZ, 0x8, R5 ;  /* 0x00000008ff057819 */ /* 0x000fe40000011605 */
[----:B------:R-:W-:Y:S02]  /*22f50*/  LOP3.LUT R16, R16, 0xffff, RZ, 0xc0, !PT ;  /* 0x0000ffff10107812 */ /* 0x000fe400078ec0ff */
[----:B------:R-:W-:Y:S02]  /*22f60*/  LOP3.LUT R8, R8, 0xffff, RZ, 0xc0, !PT ;  /* 0x0000ffff08087812 */ /* 0x000fe400078ec0ff */
[----:B------:R-:W-:-:S02]  /*22f70*/  LOP3.LUT R7, R7, 0xffff, RZ, 0xc0, !PT ;  /* 0x0000ffff07077812 */ /* 0x000fc400078ec0ff */
[----:B------:R-:W-:Y:S02]  /*22f80*/  LOP3.LUT R19, R5, 0xffff, RZ, 0xc0, !PT ;  /* 0x0000ffff05137812 */ /* 0x000fe400078ec0ff */
[----:B------:R-:W-:Y:S02]  /*22f90*/  SHF.R.U32.HI R9, RZ, 0x8, R0 ;  /* 0x00000008ff097819 */ /* 0x000fe40000011600 */
[----:B------:R-:W-:Y:S02]  /*22fa0*/  PRMT R0, R8, 0x3340, R16 ;  /* 0x0000334008007816 */ /* 0x000fe40000000010 */
[----:B------:R-:W-:Y:S02]  /*22fb0*/  PRMT R7, R19, 0x3340, R7 ;  /* 0x0000334013077816 */ /* 0x000fe40000000007 */
[----:B------:R-:W-:Y:S02]  /*22fc0*/  SHF.R.U32.HI R11, RZ, 0x8, R11 ;  /* 0x00000008ff0b7819 */ /* 0x000fe4000001160b */
[----:B------:R-:W-:-:S02]  /*22fd0*/  LOP3.LUT R9, R9, 0xffff, RZ, 0xc0, !PT ;  /* 0x0000ffff09097812 */ /* 0x000fc400078ec0ff */
[----:B------:R-:W-:Y:S02]  /*22fe0*/  SHF.R.U32.HI R28, RZ, 0x8, R28 ;  /* 0x00000008ff1c7819 */ /* 0x000fe4000001161c */
[----:B------:R-:W-:Y:S01]  /*22ff0*/  SHF.R.U32.HI R14, RZ, 0x8, R14 ;  /* 0x00000008ff0e7819 */ /* 0x000fe2000001160e */
[----:B------:R0:W-:Y:S01]  /*23000*/  STL [R1], R7 ;  /* 0x0000000701007387 */ /* 0x0001e20000100800 */
[----:B------:R-:W-:Y:S02]  /*23010*/  SHF.R.U32.HI R29, RZ, 0x8, R29 ;  /* 0x00000008ff1d7819 */ /* 0x000fe4000001161d */
[----:B------:R-:W-:Y:S02]  /*23020*/  SHF.R.U32.HI R13, RZ, 0x8, R13 ;  /* 0x00000008ff0d7819 */ /* 0x000fe4000001160d */
[----:B------:R-:W-:Y:S02]  /*23030*/  SHF.R.U32.HI R15, RZ, 0x8, R15 ;  /* 0x00000008ff0f7819 */ /* 0x000fe4000001160f */
[----:B------:R-:W-:-:S02]  /*23040*/  LOP3.LUT R11, R11, 0xffff, RZ, 0xc0, !PT ;  /* 0x0000ffff0b0b7812 */ /* 0x000fc400078ec0ff */
[----:B------:R-:W-:Y:S02]  /*23050*/  LOP3.LUT R5, R28, 0xffff, RZ, 0xc0, !PT ;  /* 0x0000ffff1c057812 */ /* 0x000fe400078ec0ff */
[----:B0-----:R-:W-:Y:S02]  /*23060*/  PRMT R7, R9, 0x3340, R1 ;  /* 0x0000334009077816 */ /* 0x001fe40000000001 */
[----:B------:R-:W-:Y:S02]  /*23070*/  LOP3.LUT R9, R14, 0xffff, RZ, 0xc0, !PT ;  /* 0x0000ffff0e097812 */ /* 0x000fe400078ec0ff */
[----:B------:R-:W-:Y:S02]  /*23080*/  LOP3.LUT R13, R13, 0xffff, RZ, 0xc0, !PT ;  /* 0x0000ffff0d0d7812 */ /* 0x000fe400078ec0ff */
[----:B------:R-:W-:Y:S02]  /*23090*/  LOP3.LUT R28, R29, 0xffff, RZ, 0xc0, !PT ;  /* 0x0000ffff1d1c7812 */ /* 0x000fe400078ec0ff */
[----:B------:R-:W-:-:S02]  /*230a0*/  LOP3.LUT R15, R15, 0xffff, RZ, 0xc0, !PT ;  /* 0x0000ffff0f0f7812 */ /* 0x000fc400078ec0ff */
[----:B------:R-:W-:Y:S02]  /*230b0*/  SHF.R.U32.HI R18, RZ, 0x8, R18 ;  /* 0x00000008ff127819 */ /* 0x000fe40000011612 */
[----:B------:R-:W-:Y:S02]  /*230c0*/  SHF.R.U32.HI R6, RZ, 0x8, R6 ;  /* 0x00000008ff067819 */ /* 0x000fe40000011606 */
[----:B------:R-:W-:Y:S02]  /*230d0*/  PRMT R28, R28, 0x3340, R13 ;  /* 0x000033401c1c7816 */ /* 0x000fe4000000000d */
[----:B------:R-:W-:Y:S02]  /*230e0*/  SHF.R.U32.HI R17, RZ, 0x8, R17 ;  /* 0x00000008ff117819 */ /* 0x000fe40000011611 */
[----:B------:R-:W-:Y:S02]  /*230f0*/  LOP3.LUT R18, R18, 0xffff, RZ, 0xc0, !PT ;  /* 0x0000ffff12127812 */ /* 0x000fe400078ec0ff */
[----:B------:R-:W-:-:S02]  /*23100*/  LOP3.LUT R6, R6, 0xffff, RZ, 0xc0, !PT ;  /* 0x0000ffff06067812 */ /* 0x000fc400078ec0ff */
[----:B----4-:R-:W-:-:S04]  /*23110*/  SHF.R.U32.HI R8, RZ, 0x8, R21 ;  /* 0x00000008ff087819 */ /* 0x010fc80000011615 */
[----:B------:R-:W-:-:S04]  /*23120*/  LOP3.LUT R8, R8, 0xffff, RZ, 0xc0, !PT ;  /* 0x0000ffff08087812 */ /* 0x000fc800078ec0ff */
[----:B------:R-:W-:Y:S02]  /*23130*/  PRMT R14, R8, 0x3340, R11 ;  /* 0x00003340080e7816 */ /* 0x000fe4000000000b */
[----:B------:R-:W-:Y:S02]  /*23140*/  PRMT R11, R15, 0x3340, R1 ;  /* 0x000033400f0b7816 */ /* 0x000fe40000000001 */
[----:B------:R-:W-:Y:S02]  /*23150*/  SHF.R.U32.HI R15, RZ, 0x8, R12 ;  /* 0x00000008ff0f7819 */ /* 0x000fe4000001160c */
[----:B---3--:R-:W-:Y:S02]  /*23160*/  SHF.R.U32.HI R13, RZ, 0x8, R27 ;  /* 0x00000008ff0d7819 */ /* 0x008fe4000001161b */
[----:B--2---:R-:W-:Y:S02]  /*23170*/  SHF.R.U32.HI R8, RZ, 0x8, R20 ;  /* 0x00000008ff087819 */ /* 0x004fe40000011614 */
[----:B------:R-:W-:-:S02]  /*23180*/  SHF.R.U32.HI R29, RZ, 0x8, R24 ;  /* 0x00000008ff1d7819 */ /* 0x000fc40000011618 */
[----:B------:R-:W-:Y:S02]  /*23190*/  LOP3.LUT R8, R8, 0xffff, RZ, 0xc0, !PT ;  /* 0x0000ffff08087812 */ /* 0x000fe400078ec0ff */
[----:B------:R-:W-:Y:S02]  /*231a0*/  SHF.R.U32.HI R16, RZ, 0x8, R22 ;  /* 0x00000008ff107819 */ /* 0x000fe40000011616 */
[----:B------:R-:W-:Y:S01]  /*231b0*/  LOP3.LUT R29, R29, 0xffff, RZ, 0xc0, !PT ;  /* 0x0000ffff1d1d7812 */ /* 0x000fe200078ec0ff */
[----:B------:R-:W2:Y:S01]  /*231c0*/  LDL.LU R22, [R1+0x40] ;  /* 0x0000400001167983 */ /* 0x000ea20000300800 */
[----:B------:R-:W-:-:S03]  /*231d0*/  SHF.R.U32.HI R27, RZ, 0x8, R25 ;  /* 0x00000008ff1b7819 */ /* 0x000fc60000011619 */
[----:B------:R-:W3:Y:S01]  /*231e0*/  LDL.LU R21, [R1+0x60] ;  /* 0x0000600001157983 */ /* 0x000ee20000300800 */
[----:B------:R-:W-:Y:S02]  /*231f0*/  LOP3.LUT R12, R13, 0xffff, RZ, 0xc0, !PT ;  /* 0x0000ffff0d0c7812 */ /* 0x000fe400078ec0ff */
[----:B------:R-:W-:Y:S01]  /*23200*/  PRMT R29, R8, 0x3340, R29 ;  /* 0x00003340081d7816 */ /* 0x000fe2000000001d */
[----:B------:R-:W4:Y:S01]  /*23210*/  LDL.LU R24, [R1+0x3c] ;  /* 0x00003c0001187983 */ /* 0x000f220000300800 */
[----:B------:R-:W-:Y:S02]  /*23220*/  LOP3.LUT R13, R15, 0xffff, RZ, 0xc0, !PT ;  /* 0x0000ffff0f0d7812 */ /* 0x000fe400078ec0ff */
[----:B------:R-:W-:Y:S01]  /*23230*/  LOP3.LUT R8, R17, 0xffff, RZ, 0xc0, !PT ;  /* 0x0000ffff11087812 */ /* 0x000fe200078ec0ff */
[----:B------:R-:W4:Y:S01]  /*23240*/  LDL.LU R20, [R1+0x34] ;  /* 0x0000340001147983 */ /* 0x000f220000300800 */
[----:B------:R-:W-:-:S03]  /*23250*/  PRMT R17, R6, 0x3340, R18 ;  /* 0x0000334006117816 */ /* 0x000fc60000000012 */
[----:B------:R-:W4:Y:S04]  /*23260*/  LDL.LU R25, [R1+0x20] ;  /* 0x0000200001197983 */ /* 0x000f280000300800 */
[----:B------:R-:W4:Y:S04]  /*23270*/  LDL.LU R15, [R1+0x38] ;  /* 0x00003800010f7983 */ /* 0x000f280000300800 */
[----:B------:R-:W4:Y:S01]  /*23280*/  LDL.LU R18, [R1+0x48] ;  /* 0x0000480001127983 */ /* 0x000f220000300800 */
[----:B------:R-:W-:Y:S02]  /*23290*/  SHF.R.U32.HI R4, RZ, 0x8, R4 ;  /* 0x00000008ff047819 */ /* 0x000fe40000011604 */
[----:B------:R-:W-:Y:S01]  /*232a0*/  SHF.R.U32.HI R3, RZ, 0x8, R3 ;  /* 0x00000008ff037819 */ /* 0x000fe20000011603 */
[----:B------:R-:W4:Y:S01]  /*232b0*/  LDL.LU R6, [R1+0x28] ;  /* 0x0000280001067983 */ /* 0x000f220000300800 */
[----:B------:R-:W-:-:S02]  /*232c0*/  LOP3.LUT R4, R4, 0xffff, RZ, 0xc0, !PT ;  /* 0x0000ffff04047812 */ /* 0x000fc400078ec0ff */
[----:B------:R-:W-:Y:S02]  /*232d0*/  LOP3.LUT R3, R3, 0xffff, RZ, 0xc0, !PT ;  /* 0x0000ffff03037812 */ /* 0x000fe400078ec0ff */
[----:B------:R-:W-:Y:S02]  /*232e0*/  SHF.R.U32.HI R10, RZ, 0x8, R10 ;  /* 0x00000008ff0a7819 */ /* 0x000fe4000001160a */
[----:B------:R-:W-:Y:S02]  /*232f0*/  PRMT R19, R4, 0x3340, R3 ;  /* 0x0000334004137816 */ /* 0x000fe40000000003 */
[----:B------:R-:W-:Y:S02]  /*23300*/  LOP3.LUT R27, R27, 0xffff, RZ, 0xc0, !PT ;  /* 0x0000ffff1b1b7812 */ /* 0x000fe400078ec0ff */
[----:B------:R-:W-:Y:S02]  /*23310*/  LOP3.LUT R10, R10, 0xffff, RZ, 0xc0, !PT ;  /* 0x0000ffff0a0a7812 */ /* 0x000fe400078ec0ff */
[----:B------:R-:W-:-:S02]  /*23320*/  PRMT R27, R12, 0x3340, R27 ;  /* 0x000033400c1b7816 */ /* 0x000fc4000000001b */
[--C-:B------:R-:W-:Y:S02]  /*23330*/  PRMT R12, R10, 0x3340, R1.reuse ;  /* 0x000033400a0c7816 */ /* 0x100fe40000000001 */
[----:B------:R-:W-:Y:S02]  /*23340*/  PRMT R10, R8, 0x3340, R1 ;  /* 0x00003340080a7816 */ /* 0x000fe40000000001 */
[----:B--2---:R-:W-:-:S04]  /*23350*/  SHF.R.U32.HI R22, RZ, 0x8, R22 ;  /* 0x00000008ff167819 */ /* 0x004fc80000011616 */
[----:B------:R-:W-:Y:S02]  /*23360*/  LOP3.LUT R22, R22, 0xffff, RZ, 0xc0, !PT ;  /* 0x0000ffff16167812 */ /* 0x000fe400078ec0ff */
[----:B---3--:R-:W-:Y:S02]  /*23370*/  SHF.R.U32.HI R3, RZ, 0x8, R21 ;  /* 0x00000008ff037819 */ /* 0x008fe40000011615 */
[----:B----4-:R-:W-:Y:S02]  /*23380*/  SHF.R.U32.HI R4, RZ, 0x8, R18 ;  /* 0x00000008ff047819 */ /* 0x010fe40000011612 */
[----:B------:R-:W2:Y:S02]  /*23390*/  LDL.LU R18, [R1+0x5c] ;  /* 0x00005c0001127983 */ /* 0x000ea40000300800 */
[----:B------:R-:W-:Y:S02]  /*233a0*/  LOP3.LUT R4, R4, 0xffff, RZ, 0xc0, !PT ;  /* 0x0000ffff04047812 */ /* 0x000fe400078ec0ff */
[----:B------:R-:W-:Y:S01]  /*233b0*/  SHF.R.U32.HI R8, RZ, 0x8, R15 ;  /* 0x00000008ff087819 */ /* 0x000fe2000001160f */
[----:B------:R-:W3:Y:S01]  /*233c0*/  LDL.LU R21, [R1+0x18] ;  /* 0x0000180001157983 */ /* 0x000ee20000300800 */
[----:B------:R-:W-:-:S03]  /*233d0*/  PRMT R22, R4, 0x3340, R22 ;  /* 0x0000334004167816 */ /* 0x000fc60000000016 */
[----:B------:R-:W4:Y:S04]  /*233e0*/  LDL.LU R15, [R1+0x78] ;  /* 0x00007800010f7983 */ /* 0x000f280000300800 */
[----:B------:R-:W3:Y:S01]  /*233f0*/  LDL.LU R4, [R1+0x24] ;  /* 0x0000240001047983 */ /* 0x000ee20000300800 */
[----:B------:R-:W-:Y:S02]  /*23400*/  SHF.R.U32.HI R24, RZ, 0x8, R24 ;  /* 0x00000008ff187819 */ /* 0x000fe40000011618 */
[----:B------:R-:W-:Y:S02]  /*23410*/  SHF.R.U32.HI R6, RZ, 0x8, R6 ;  /* 0x00000008ff067819 */ /* 0x000fe40000011606 */
[----:B------:R-:W-:Y:S02]  /*23420*/  SHF.R.U32.HI R25, RZ, 0x8, R25 ;  /* 0x00000008ff197819 */ /* 0x000fe40000011619 */
[----:B------:R-:W-:-:S02]  /*23430*/  SHF.R.U32.HI R26, RZ, 0x8, R26 ;  /* 0x00000008ff1a7819 */ /* 0x000fc4000001161a */
[----:B------:R-:W-:Y:S02]  /*23440*/  LOP3.LUT R3, R3, 0xffff, RZ, 0xc0, !PT ;  /* 0x0000ffff03037812 */ /* 0x000fe400078ec0ff */
[----:B------:R-:W-:Y:S02]  /*23450*/  LOP3.LUT R24, R24, 0xffff, RZ, 0xc0, !PT ;  /* 0x0000ffff18187812 */ /* 0x000fe400078ec0ff */
[----:B------:R-:W-:Y:S02]  /*23460*/  LOP3.LUT R25, R25, 0xffff, RZ, 0xc0, !PT ;  /* 0x0000ffff19197812 */ /* 0x000fe400078ec0ff */
[----:B------:R-:W-:Y:S02]  /*23470*/  LOP3.LUT R6, R6, 0xffff, RZ, 0xc0, !PT ;  /* 0x0000ffff06067812 */ /* 0x000fe400078ec0ff */
[----:B------:R-:W-:Y:S02]  /*23480*/  LOP3.LUT R26, R26, 0xffff, RZ, 0xc0, !PT ;  /* 0x0000ffff1a1a7812 */ /* 0x000fe400078ec0ff */
[----:B------:R-:W-:-:S02]  /*23490*/  PRMT R24, R3, 0x3340, R24 ;  /* 0x0000334003187816 */ /* 0x000fc40000000018 */
[----:B------:R-:W4:Y:S01]  /*234a0*/  LDL.LU R3, [R1+0x14] ;  /* 0x0000140001037983 */ /* 0x000f220000300800 */
[----:B------:R-:W-:Y:S02]  /*234b0*/  PRMT R25, R6, 0x3340, R25 ;  /* 0x0000334006197816 */ /* 0x000fe40000000019 */
[----:B------:R-:W-:Y:S02]  /*234c0*/  SHF.R.U32.HI R6, RZ, 0x8, R23 ;  /* 0x00000008ff067819 */ /* 0x000fe40000011617 */
[----:B--2---:R-:W-:Y:S02]  /*234d0*/  SHF.R.U32.HI R18, RZ, 0x8, R18 ;  /* 0x00000008ff127819 */ /* 0x004fe40000011612 */
[----:B---3--:R-:W-:-:S04]  /*234e0*/  SHF.R.U32.HI R4, RZ, 0x8, R4 ;  /* 0x00000008ff047819 */ /* 0x008fc80000011604 */
[----:B------:R-:W-:-:S04]  /*234f0*/  LOP3.LUT R4, R4, 0xffff, RZ, 0xc0, !PT ;  /* 0x0000ffff04047812 */ /* 0x000fc800078ec0ff */
[----:B------:R-:W-:Y:S02]  /*23500*/  PRMT R26, R4, 0x3340, R26 ;  /* 0x00003340041a7816 */ /* 0x000fe4000000001a */
[----:B------:R-:W2:Y:S01]  /*23510*/  LDL.LU R4, [R1+0x44] ;  /* 0x0000440001047983 */ /* 0x000ea20000300800 */
[----:B------:R-:W-:-:S03]  /*23520*/  SHF.R.U32.HI R21, RZ, 0x8, R21 ;  /* 0x00000008ff157819 */ /* 0x000fc60000011615 */
[----:B------:R-:W3:Y:S01]  /*23530*/  LDL.LU R23, [R1+0x6c] ;  /* 0x00006c0001177983 */ /* 0x000ee20000300800 */
[----:B------:R-:W-:Y:S02]  /*23540*/  LOP3.LUT R18, R18, 0xffff, RZ, 0xc0, !PT ;  /* 0x0000ffff12127812 */ /* 0x000fe400078ec0ff */
[----:B------:R-:W-:-:S04]  /*23550*/  LOP3.LUT R21, R21, 0xffff, RZ, 0xc0, !PT ;  /* 0x0000ffff15157812 */ /* 0x000fc800078ec0ff */
[----:B------:R-:W-:Y:S02]  /*23560*/  PRMT R21, R18, 0x3340, R21 ;  /* 0x0000334012157816 */ /* 0x000fe40000000015 */
[----:B------:R-:W2:Y:S01]  /*23570*/  LDL.LU R18, [R1] ;  /* 0x0000000001127983 */ /* 0x000ea20000300800 */
[----:B----4-:R-:W-:-:S04]  /*23580*/  SHF.R.U32.HI R15, RZ, 0x8, R15 ;  /* 0x00000008ff0f7819 */ /* 0x010fc8000001160f */
[----:B------:R-:W-:Y:S02]  /*23590*/  LOP3.LUT R15, R15, 0xffff, RZ, 0xc0, !PT ;  /* 0x0000ffff0f0f7812 */ /* 0x000fe400078ec0ff */
[--C-:B------:R-:W-:Y:S02]  /*235a0*/  PRMT R5, R5, 0x3340, R1.reuse ;  /* 0x0000334005057816 */ /* 0x100fe40000000001 */
[----:B------:R-:W-:Y:S02]  /*235b0*/  LOP3.LUT R16, R16, 0xffff, RZ, 0xc0, !PT ;  /* 0x0000ffff10107812 */ /* 0x000fe400078ec0ff */
[----:B------:R-:W-:Y:S02]  /*235c0*/  SHF.R.U32.HI R20, RZ, 0x8, R20 ;  /* 0x00000008ff147819 */ /* 0x000fe40000011614 */
[----:B------:R-:W-:Y:S02]  /*235d0*/  PRMT R9, R9, 0x3340, R1 ;  /* 0x0000334009097816 */ /* 0x000fe40000000001 */
[----:B------:R-:W-:-:S02]  /*235e0*/  SHF.R.U32.HI R2, RZ, 0x8, R2 ;  /* 0x00000008ff027819 */ /* 0x000fc40000011602 */
[----:B------:R-:W-:Y:S02]  /*235f0*/  LOP3.LUT R8, R8, 0xffff, RZ, 0xc0, !PT ;  /* 0x0000ffff08087812 */ /* 0x000fe400078ec0ff */
[----:B------:R-:W-:Y:S02]  /*23600*/  PRMT R13, R13, 0x3340, R1 ;  /* 0x000033400d0d7816 */ /* 0x000fe40000000001 */
[----:B------:R-:W-:Y:S02]  /*23610*/  PRMT R7, R0, 0x5410, R7 ;  /* 0x0000541000077816 */ /* 0x000fe40000000007 */
[----:B------:R-:W-:Y:S02]  /*23620*/  PRMT R16, R16, 0x3340, R1 ;  /* 0x0000334010107816 */ /* 0x000fe40000000001 */
[----:B------:R-:W-:Y:S02]  /*23630*/  LOP3.LUT R20, R20, 0xffff, RZ, 0xc0, !PT ;  /* 0x0000ffff14147812 */ /* 0x000fe400078ec0ff */
[----:B------:R-:W-:-:S02]  /*23640*/  SHF.R.U32.HI R3, RZ, 0x8, R3 ;  /* 0x00000008ff037819 */ /* 0x000fc40000011603 */
[----:B------:R-:W-:Y:S02]  /*23650*/  LOP3.LUT R2, R2, 0xffff, RZ, 0xc0, !PT ;  /* 0x0000ffff02027812 */ /* 0x000fe400078ec0ff */
[----:B------:R-:W-:Y:S02]  /*23660*/  PRMT R9, R14, 0x5410, R9 ;  /* 0x000054100e097816 */ /* 0x000fe40000000009 */
[----:B------:R-:W-:Y:S02]  /*23670*/  PRMT R8, R8, 0x3340, R1 ;  /* 0x0000334008087816 */ /* 0x000fe40000000001 */
[----:B------:R-:W-:Y:S02]  /*23680*/  PRMT R11, R28, 0x5410, R11 ;  /* 0x000054101c0b7816 */ /* 0x000fe4000000000b */
[----:B------:R-:W-:Y:S02]  /*23690*/  PRMT R13, R27, 0x5410, R13 ;  /* 0x000054101b0d7816 */ /* 0x000fe4000000000d */
[----:B------:R-:W-:-:S02]  /*236a0*/  PRMT R20, R20, 0x3340, R1 ;  /* 0x0000334014147816 */ /* 0x000fc40000000001 */
[----:B------:R-:W-:Y:S02]  /*236b0*/  LOP3.LUT R3, R3, 0xffff, RZ, 0xc0, !PT ;  /* 0x0000ffff03037812 */ /* 0x000fe400078ec0ff */
[----:B------:R-:W-:Y:S02]  /*236c0*/  PRMT R16, R29, 0x5410, R16 ;  /* 0x000054101d107816 */ /* 0x000fe40000000010 */
[----:B------:R-:W-:Y:S02]  /*236d0*/  PRMT R2, R2, 0x3340, R1 ;  /* 0x0000334002027816 */ /* 0x000fe40000000001 */
[----:B------:R-:W-:Y:S02]  /*236e0*/  PRMT R17, R17, 0x5410, R12 ;  /* 0x0000541011117816 */ /* 0x000fe4000000000c */
[----:B------:R-:W-:Y:S02]  /*236f0*/  PRMT R19, R19, 0x5410, R10 ;  /* 0x0000541013137816 */ /* 0x000fe4000000000a */
[----:B------:R-:W-:-:S02]  /*23700*/  PRMT R22, R22, 0x5410, R8 ;  /* 0x0000541016167816 */ /* 0x000fc40000000008 */
[----:B------:R-:W-:Y:S02]  /*23710*/  PRMT R3, R3, 0x3340, R1 ;  /* 0x0000334003037816 */ /* 0x000fe40000000001 */
[----:B------:R-:W-:Y:S02]  /*23720*/  PRMT R20, R24, 0x5410, R20 ;  /* 0x0000541018147816 */ /* 0x000fe40000000014 */
[----:B------:R-:W-:Y:S02]  /*23730*/  PRMT R2, R25, 0x5410, R2 ;  /* 0x0000541019027816 */ /* 0x000fe40000000002 */
[----:B------:R-:W-:Y:S02]  /*23740*/  PRMT R3, R26, 0x5410, R3 ;  /* 0x000054101a037816 */ /* 0x000fe40000000003 */
[----:B---3--:R-:W-:-:S04]  /*23750*/  SHF.R.U32.HI R23, RZ, 0x8, R23 ;  /* 0x00000008ff177819 */ /* 0x008fc80000011617 */
[----:B------:R-:W-:-:S04]  /*23760*/  LOP3.LUT R23, R23, 0xffff, RZ, 0xc0, !PT ;  /* 0x0000ffff17177812 */ /* 0x000fc800078ec0ff */
[----:B------:R-:W-:Y:S02]  /*23770*/  PRMT R23, R15, 0x3340, R23 ;  /* 0x000033400f177816 */ /* 0x000fe40000000017 */
[----:B------:R-:W3:Y:S01]  /*23780*/  LDL.LU R15, [R1+0xa8] ;  /* 0x0000a800010f7983 */ /* 0x000ee20000300800 */
[----:B--2---:R-:W-:-:S03]  /*23790*/  PRMT R5, R18, 0x5410, R5 ;  /* 0x0000541012057816 */ /* 0x004fc60000000005 */
[----:B------:R-:W2:Y:S04]  /*237a0*/  LDL.LU R0, [R1+0xa90] ;  /* 0x000a900001007983 */ /* 0x000ea80000300800 */
[----:B------:R-:W4:Y:S04]  /*237b0*/  LDL.LU R18, [R1+0x90] ;  /* 0x0000900001127983 */ /* 0x000f280000300800 */
[----:B------:R-:W2:Y:S04]  /*237c0*/  LDL.LU R14, [R1+0xa4] ;  /* 0x0000a400010e7983 */ /* 0x000ea80000300800 */
[----:B------:R-:W3:Y:S04]  /*237d0*/  LDL.LU R28, [R1+0x98] ;  /* 0x00009800011c7983 */ /* 0x000ee80000300800 */
[----:B------:R-:W3:Y:S04]  /*237e0*/  LDL.LU R27, [R1+0x94] ;  /* 0x00009400011b7983 */ /* 0x000ee80000300800 */
[----:B------:R-:W3:Y:S04]  /*237f0*/  LDL.LU R29, [R1+0xc0] ;  /* 0x0000c000011d7983 */ /* 0x000ee80000300800 */
[----:B------:R-:W3:Y:S04]  /*23800*/  LDL.LU R12, [R1+0xd0] ;  /* 0x0000d000010c7983 */ /* 0x000ee80000300800 */
[----:B------:R-:W4:Y:S04]  /*23810*/  LDL.LU R10, [R1+0xbc] ;  /* 0x0000bc00010a7983 */ /* 0x000f280000300800 */
[----:B------:R-:W4:Y:S04]  /*23820*/  LDL.LU R8, [R1+0xcc] ;  /* 0x0000cc0001087983 */ /* 0x000f280000300800 */
[----:B------:R-:W4:Y:S04]  /*23830*/  LDL.LU R24, [R1+0x8c] ;  /* 0x00008c0001187983 */ /* 0x000f280000300800 */
[----:B------:R-:W4:Y:S04]  /*23840*/  LDL.LU R25, [R1+0xb0] ;  /* 0x0000b00001197983 */ /* 0x000f280000300800 */
[----:B------:R-:W4:Y:S01]  /*23850*/  LDL.LU R26, [R1+0xac] ;  /* 0x0000ac00011a7983 */ /* 0x000f220000300800 */
[----:B------:R-:W-:-:S02]  /*23860*/  SHF.R.U32.HI R4, RZ, 0x8, R4 ;  /* 0x00000008ff047819 */ /* 0x000fc40000011604 */
[----:B------:R-:W-:Y:S02]  /*23870*/  LOP3.LUT R6, R6, 0xffff, RZ, 0xc0, !PT ;  /* 0x0000ffff06067812 */ /* 0x000fe400078ec0ff */
[----:B------:R-:W-:Y:S02]  /*23880*/  LOP3.LUT R4, R4, 0xffff, RZ, 0xc0, !PT ;  /* 0x0000ffff04047812 */ /* 0x000fe400078ec0ff */
[--C-:B------:R-:W-:Y:S02]  /*23890*/  PRMT R6, R6, 0x3340, R1.reuse ;  /* 0x0000334006067816 */ /* 0x100fe40000000001 */
[----:B------:R-:W-:Y:S02]  /*238a0*/  PRMT R4, R4, 0x3340, R1 ;  /* 0x0000334004047816 */ /* 0x000fe40000000001 */
[----:B------:R-:W-:Y:S02]  /*238b0*/  PRMT R21, R21, 0x5410, R6 ;  /* 0x0000541015157816 */ /* 0x000fe40000000006 */
[----:B------:R-:W-:-:S02]  /*238c0*/  PRMT R23, R23, 0x5410, R4 ;  /* 0x0000541017177816 */ /* 0x000fc40000000004 */
[----:B--2---:R-:W-:Y:S02]  /*238d0*/  LOP3.LUT R14, R14, 0xffff, RZ, 0xc0, !PT ;  /* 0x0000ffff0e0e7812 */ /* 0x004fe400078ec0ff */
[----:B---3--:R-:W-:Y:S02]  /*238e0*/  LOP3.LUT R12, R12, 0xffff, RZ, 0xc0, !PT ;  /* 0x0000ffff0c0c7812 */ /* 0x008fe400078ec0ff */
[----:B----4-:R-:W-:Y:S02]  /*238f0*/  LOP3.LUT R10, R10, 0xffff, RZ, 0xc0, !PT ;  /* 0x0000ffff0a0a7812 */ /* 0x010fe400078ec0ff */
[----:B------:R-:W-:Y:S02]  /*23900*/  PRMT R7, R7, 0x5210, R12 ;  /* 0x0000521007077816 */ /* 0x000fe4000000000c */
[----:B------:R-:W-:Y:S02]  /*23910*/  LOP3.LUT R8, R8, 0xffff, RZ, 0xc0, !PT ;  /* 0x0000ffff08087812 */ /* 0x000fe400078ec0ff */
[----:B------:R-:W-:-:S02]  /*23920*/  PRMT R9, R9, 0x5210, R10 ;  /* 0x0000521009097816 */ /* 0x000fc4000000000a */
[----:B------:R-:W-:Y:S02]  /*23930*/  PRMT R5, R5, 0x5210, R8 ;  /* 0x0000521005057816 */ /* 0x000fe40000000008 */
[----:B------:R-:W-:Y:S02]  /*23940*/  PRMT R6, R25, 0x4210, R12 ;  /* 0x0000421019067816 */ /* 0x000fe4000000000c */
[----:B------:R-:W-:Y:S02]  /*23950*/  LOP3.LUT R12, R29, 0xffff, RZ, 0xc0, !PT ;  /* 0x0000ffff1d0c7812 */ /* 0x000fe400078ec0ff */
[----:B------:R-:W-:Y:S02]  /*23960*/  PRMT R4, R26, 0x4210, R8 ;  /* 0x000042101a047816 */ /* 0x000fe40000000008 */
[----:B------:R-:W-:Y:S01]  /*23970*/  PRMT R8, R27, 0x4210, R10 ;  /* 0x000042101b087816 */ /* 0x000fe2000000000a */
[----:B------:R-:W2:Y:S01]  /*23980*/  LDL.LU R26, [R1+0x70] ;  /* 0x00007000011a7983 */ /* 0x000ea20000300800 */
[----:B------:R-:W-:-:S02]  /*23990*/  PRMT R10, R28, 0x4210, R12 ;  /* 0x000042101c0a7816 */ /* 0x000fc4000000000c */
[----:B------:R-:W-:Y:S02]  /*239a0*/  PRMT R11, R11, 0x5210, R12 ;  /* 0x000052100b0b7816 */ /* 0x000fe4000000000c */
[--C-:B------:R-:W-:Y:S02]  /*239b0*/  PRMT R12, R0, 0x4210, R14.reuse ;  /* 0x00004210000c7816 */ /* 0x100fe4000000000e */
[----:B------:R-:W3:Y:S01]  /*239c0*/  LDL.LU R0, [R1+0xa8c] ;  /* 0x000a8c0001007983 */ /* 0x000ee20000300800 */
[----:B------:R-:W-:-:S03]  /*239d0*/  PRMT R13, R13, 0x5210, R14 ;  /* 0x000052100d0d7816 */ /* 0x000fc6000000000e */
[----:B------:R-:W4:Y:S04]  /*239e0*/  LDL.LU R29, [R1+0xb4] ;  /* 0x0000b400011d7983 */ /* 0x000f280000300800 */
[----:B------:R-:W2:Y:S04]  /*239f0*/  LDL.LU R27, [R1+0x68] ;  /* 0x00006800011b7983 */ /* 0x000ea80000300800 */
[----:B------:R-:W2:Y:S01]  /*23a00*/  LDL.LU R14, [R1+0xa0] ;  /* 0x0000a000010e7983 */ /* 0x000ea20000300800 */
[----:B------:R-:W-:-:S03]  /*23a10*/  LOP3.LUT R15, R15, 0xffff, RZ, 0xc0, !PT ;  /* 0x0000ffff0f0f7812 */ /* 0x000fc600078ec0ff */
[----:B------:R-:W3:Y:S01]  /*23a20*/  LDL.LU R28, [R1+0x64] ;  /* 0x00006400011c7983 */ /* 0x000ee20000300800 */
[--C-:B--2---:R-:W-:Y:S02]  /*23a30*/  PRMT R14, R14, 0x4210, R15.reuse ;  /* 0x000042100e0e7816 */ /* 0x104fe4000000000f */
[----:B------:R-:W-:Y:S02]  /*23a40*/  PRMT R15, R16, 0x5210, R15 ;  /* 0x00005210100f7816 */ /* 0x000fe4000000000f */
[----:B------:R-:W2:Y:S01]  /*23a50*/  LDL.LU R16, [R1+0x88] ;  /* 0x0000880001107983 */ /* 0x000ea20000300800 */
[----:B------:R-:W-:-:S04]  /*23a60*/  LOP3.LUT R18, R18, 0xffff, RZ, 0xc0, !PT ;  /* 0x0000ffff12127812 */ /* 0x000fc800078ec0ff */
[--C-:B------:R-:W-:Y:S02]  /*23a70*/  PRMT R17, R17, 0x5210, R18.reuse ;  /* 0x0000521011117816 */ /* 0x100fe40000000012 */
[----:B--2---:R-:W-:Y:S02]  /*23a80*/  PRMT R16, R16, 0x4210, R18 ;  /* 0x0000421010107816 */ /* 0x004fe40000000012 */
[----:B------:R-:W2:Y:S01]  /*23a90*/  LDL.LU R18, [R1+0x84] ;  /* 0x0000840001127983 */ /* 0x000ea20000300800 */
[----:B------:R-:W-:-:S03]  /*23aa0*/  LOP3.LUT R24, R24, 0xffff, RZ, 0xc0, !PT ;  /* 0x0000ffff18187812 */ /* 0x000fc600078ec0ff */
[----:B---3--:R0:W-:Y:S01]  /*23ab0*/  STSM.16.M88.4 [R0], R4 ;  /* 0x0000000400007844 */ /* 0x0081e20000000200 */
[----:B------:R-:W-:-:S03]  /*23ac0*/  PRMT R19, R19, 0x5210, R24 ;  /* 0x0000521013137816 */ /* 0x000fc60000000018 */
[----:B------:R1:W-:Y:S01]  /*23ad0*/  STSM.16.M88.4 [R0+0x400], R8 ;  /* 0x0004000800007844 */ /* 0x0003e20000000200 */
[----:B------:R-:W3:Y:S01]  /*23ae0*/  S2R R25, SR_TID.X ;  /* 0x0000000000197919 */ /* 0x000ee20000002100 */
[----:B--2---:R-:W-:Y:S02]  /*23af0*/  PRMT R18, R18, 0x4210, R24 ;  /* 0x0000421012127816 */ /* 0x004fe40000000018 */
[----:B------:R-:W2:Y:S04]  /*23b00*/  LDL.LU R24, [R1+0xb8] ;  /* 0x0000b80001187983 */ /* 0x000ea80000300800 */
[----:B0-----:R-:W2:Y:S04]  /*23b10*/  LDL.LU R4, [R1+0xd8] ;  /* 0x0000d80001047983 */ /* 0x001ea80000300800 */
[----:B------:R-:W2:Y:S04]  /*23b20*/  LDL.LU R5, [R1+0xd4] ;  /* 0x0000d40001057983 */ /* 0x000ea80000300800 */
[----:B------:R-:W3:Y:S04]  /*23b30*/  LDL.LU R6, [R1+0xc8] ;  /* 0x0000c80001067983 */ /* 0x000ee80000300800 */
[----:B------:R-:W4:Y:S04]  /*23b40*/  LDL.LU R7, [R1+0xc4] ;  /* 0x0000c40001077983 */ /* 0x000f280000300800 */
[----:B-1----:R-:W4:Y:S04]  /*23b50*/  LDL.LU R9, [R1+0x80] ;  /* 0x0000800001097983 */ /* 0x002f280000300800 */
[----:B------:R-:W4:Y:S04]  /*23b60*/  LDL.LU R10, [R1+0x7c] ;  /* 0x00007c00010a7983 */ /* 0x000f280000300800 */
[----:B------:R-:W4:Y:S04]  /*23b70*/  LDL.LU R11, [R1+0x74] ;  /* 0x00007400010b7983 */ /* 0x000f280000300800 */
[----:B------:R-:W-:Y:S04]  /*23b80*/  STSM.16.M88.4 [R0+0x800], R12 ;  /* 0x0008000c00007844 */ /* 0x000fe80000000200 */
[----:B------:R0:W-:Y:S01]  /*23b90*/  STSM.16.M88.4 [R0+0xc00], R16 ;  /* 0x000c001000007844 */ /* 0x0001e20000000200 */
[----:B------:R-:W-:Y:S01]  /*23ba0*/  BAR.SYNC.DEFER_BLOCKING 0x0 ;  /* 0x0000000000007b1d */ /* 0x000fe20000010000 */
[----:B--2---:R-:W-:-:S02]  /*23bb0*/  LOP3.LUT R5, R5, 0xffff, RZ, 0xc0, !PT ;  /* 0x0000ffff05057812 */ /* 0x004fc400078ec0ff */
[----:B---3--:R-:W-:Y:S02]  /*23bc0*/  LOP3.LUT R6, R6, 0xffff, RZ, 0xc0, !PT ;  /* 0x0000ffff06067812 */ /* 0x008fe400078ec0ff */
[--C-:B0-----:R-:W-:Y:S02]  /*23bd0*/  PRMT R16, R20, 0x5210, R5.reuse ;  /* 0x0000521014107816 */ /* 0x101fe40000000005 */
[----:B----4-:R-:W-:Y:S02]  /*23be0*/  PRMT R17, R10, 0x4210, R5 ;  /* 0x000042100a117816 */ /* 0x010fe40000000005 */
[----:B------:R-:W-:Y:S02]  /*23bf0*/  PRMT R5, R2, 0x5210, R6 ;  /* 0x0000521002057816 */ /* 0x000fe40000000006 */
[----:B------:R-:W-:-:S04]  /*23c00*/  LOP3.LUT R2, R25, 0x1ff, RZ, 0xc0, !PT ;  /* 0x000001ff19027812 */ /* 0x000fc800078ec0ff */
[----:B------:R-:W-:Y:S01]  /*23c10*/  LEA R2, R2, UR4, 0x4 ;  /* 0x0000000402027c11 */ /* 0x000fe2000f8e20ff */
[----:B------:R-:W0:Y:S04]  /*23c20*/  LDCU UR4, c[0x0][0x39c] ;  /* 0x00007380ff0477ac */ /* 0x000e280008000800 */
[----:B------:R-:W1:Y:S01]  /*23c30*/  LDS.128 R12, [R2] ;  /* 0x00000000020c7984 */ /* 0x000e620000000c00 */
[----:B------:R-:W-:-:S03]  /*23c40*/  LOP3.LUT R4, R4, 0xffff, RZ, 0xc0, !PT ;  /* 0x0000ffff04047812 */ /* 0x000fc600078ec0ff */
[----:B------:R-:W-:Y:S01]  /*23c50*/  STL [R1+0x1a4], R2 ;  /* 0x0001a40201007387 */ /* 0x000fe20000100800 */
[--C-:B------:R-:W-:Y:S02]  /*23c60*/  PRMT R19, R9, 0x4210, R4.reuse ;  /* 0x0000421009137816 */ /* 0x100fe40000000004 */
[----:B------:R-:W-:Y:S02]  /*23c70*/  PRMT R18, R22, 0x5210, R4 ;  /* 0x0000521016127816 */ /* 0x000fe40000000004 */
[----:B------:R-:W-:Y:S02]  /*23c80*/  PRMT R4, R11, 0x4210, R6 ;  /* 0x000042100b047816 */ /* 0x000fe40000000006 */
[----:B------:R-:W-:Y:S02]  /*23c90*/  LOP3.LUT R9, R24, 0xffff, RZ, 0xc0, !PT ;  /* 0x0000ffff18097812 */ /* 0x000fe400078ec0ff */
[----:B------:R-:W-:Y:S02]  /*23ca0*/  LOP3.LUT R11, R29, 0xffff, RZ, 0xc0, !PT ;  /* 0x0000ffff1d0b7812 */ /* 0x000fe400078ec0ff */
[----:B------:R-:W-:-:S02]  /*23cb0*/  PRMT R8, R27, 0x4210, R9 ;  /* 0x000042101b087816 */ /* 0x000fc40000000009 */
[----:B------:R-:W-:Y:S02]  /*23cc0*/  PRMT R10, R28, 0x4210, R11 ;  /* 0x000042101c0a7816 */ /* 0x000fe4000000000b */
[----:B------:R-:W-:Y:S02]  /*23cd0*/  LOP3.LUT R7, R7, 0xffff, RZ, 0xc0, !PT ;  /* 0x0000ffff07077812 */ /* 0x000fe400078ec0ff */
[----:B------:R-:W-:Y:S02]  /*23ce0*/  PRMT R9, R21, 0x5210, R9 ;  /* 0x0000521015097816 */ /* 0x000fe40000000009 */
[----:B------:R-:W-:Y:S02]  /*23cf0*/  PRMT R11, R23, 0x5210, R11 ;  /* 0x00005210170b7816 */ /* 0x000fe4000000000b */
[----:B------:R-:W-:Y:S01]  /*23d00*/  LDS.128 R20, [R2+0x4000] ;  /* 0x0040000002147984 */ /* 0x000fe20000000c00 */
[----:B------:R-:W-:-:S03]  /*23d10*/  PRMT R6, R26, 0x4210, R7 ;  /* 0x000042101a067816 */ /* 0x000fc60000000007 */
[----:B------:R-:W-:Y:S04]  /*23d20*/  LDS.128 R24, [R2+0x6000] ;  /* 0x0060000002187984 */ /* 0x000fe80000000c00 */
[----:B-1----:R1:W-:Y:S04]  /*23d30*/  STL [R1+0xa80], R12 ;  /* 0x000a800c01007387 */ /* 0x0023e80000100800 */
[----:B------:R2:W-:Y:S04]  /*23d40*/  STL [R1+0xa7c], R13 ;  /* 0x000a7c0d01007387 */ /* 0x0005e80000100800 */
[----:B------:R3:W-:Y:S01]  /*23d50*/  STL [R1+0xa78], R14 ;  /* 0x000a780e01007387 */ /* 0x0007e20000100800 */
[----:B-1----:R-:W-:-:S03]  /*23d60*/  IMAD.MOV.U32 R12, RZ, RZ, R19 ;  /* 0x000000ffff0c7224 */ /* 0x002fc600078e0013 */
[----:B------:R1:W-:Y:S01]  /*23d70*/  STL [R1+0xa74], R15 ;  /* 0x000a740f01007387 */ /* 0x0003e20000100800 */
[----:B--2---:R-:W-:Y:S02]  /*23d80*/  IMAD.MOV.U32 R13, RZ, RZ, R18 ;  /* 0x000000ffff0d7224 */ /* 0x004fe400078e0012 */
[----:B---3--:R-:W-:Y:S02]  /*23d90*/  IMAD.MOV.U32 R14, RZ, RZ, R17 ;  /* 0x000000ffff0e7224 */ /* 0x008fe400078e0011 */
[----:B-1----:R-:W-:Y:S02]  /*23da0*/  IMAD.MOV.U32 R15, RZ, RZ, R16 ;  /* 0x000000ffff0f7224 */ /* 0x002fe400078e0010 */
[----:B------:R-:W1:Y:S01]  /*23db0*/  LDS.128 R16, [R2+0x2000] ;  /* 0x0020000002107984 */ /* 0x000e620000000c00 */
[----:B------:R-:W-:Y:S01]  /*23dc0*/  BAR.SYNC.DEFER_BLOCKING 0x0 ;  /* 0x0000000000007b1d */ /* 0x000fe20000010000 */
[----:B------:R-:W-:-:S05]  /*23dd0*/  PRMT R7, R3, 0x5210, R7 ;  /* 0x0000521003077816 */ /* 0x000fca0000000007 */
[----:B------:R-:W-:Y:S04]  /*23de0*/  STSM.16.M88.4 [R0], R12 ;  /* 0x0000000c00007844 */ /* 0x000fe80000000200 */
[----:B-1----:R-:W-:Y:S04]  /*23df0*/  STL [R1+0xa84], R16 ;  /* 0x000a841001007387 */ /* 0x002fe80000100800 */
        /* <DEDUP_REMOVED lines=11> */
[----:B------:R-:W-:Y:S04]  /*23eb0*/  STSM.16.M88.4 [R0+0x400], R4 ;  /* 0x0004000400007844 */ /* 0x000fe80000000200 */
[----:B------:R1:W-:Y:S04]  /*23ec0*/  STSM.16.M88.4 [R0+0x800], R8 ;  /* 0x0008000800007844 */ /* 0x0003e80000000200 */
[----:B------:R2:W-:Y:S04]  /*23ed0*/  STL [R1+0xa88], R0 ;  /* 0x000a880001007387 */ /* 0x0005e80000100800 */
[----:B-1----:R-:W3:Y:S01]  /*23ee0*/  LDL.LU R9, [R1+0x3d8] ;  /* 0x0003d80001097983 */ /* 0x002ee20000300800 */
[----:B------:R-:W1:Y:S02]  /*23ef0*/  S2R R28, SR_TID.X ;  /* 0x00000000001c7919 */ /* 0x000e640000002100 */
[----:B-1----:R-:W-:-:S04]  /*23f00*/  SHF.R.U32.HI R8, RZ, 0x8, R28 ;  /* 0x00000008ff087819 */ /* 0x002fc8000001161c */
[----:B------:R-:W-:-:S04]  /*23f10*/  SGXT.U32 R8, R8, 0x1 ;  /* 0x000000010808781a */ /* 0x000fc80000000000 */
[C-C-:B---3--:R-:W-:Y:S02]  /*23f20*/  LOP3.LUT R7, R9.reuse, 0x20, R8.reuse, 0xfe, !PT ;  /* 0x0000002009077812 */ /* 0x148fe400078efe08 */
[C-C-:B------:R-:W-:Y:S02]  /*23f30*/  LOP3.LUT R4, R9.reuse, 0x22, R8.reuse, 0xfe, !PT ;  /* 0x0000002209047812 */ /* 0x140fe400078efe08 */
[C-C-:B--2---:R-:W-:Y:S01]  /*23f40*/  LOP3.LUT R0, R9.reuse, 0x24, R8.reuse, 0xfe, !PT ;  /* 0x0000002409007812 */ /* 0x144fe200078efe08 */
[----:B------:R1:W-:Y:S04]  /*23f50*/  STL [R1+0x3c], R7 ;  /* 0x00003c0701007387 */ /* 0x0003e80000100800 */
[----:B------:R2:W-:Y:S04]  /*23f60*/  STL [R1+0x40], R4 ;  /* 0x0000400401007387 */ /* 0x0005e80000100800 */
[----:B------:R3:W-:Y:S01]  /*23f70*/  STL [R1+0x44], R0 ;  /* 0x0000440001007387 */ /* 0x0007e20000100800 */
[----:B-1----:R-:W-:-:S02]  /*23f80*/  LOP3.LUT R7, R9, 0x26, R8, 0xfe, !PT ;  /* 0x0000002609077812 */ /* 0x002fc400078efe08 */
[----:B--2---:R-:W-:-:S03]  /*23f90*/  LOP3.LUT R4, R9, 0x28, R8, 0xfe, !PT ;  /* 0x0000002809047812 */ /* 0x004fc600078efe08 */
[----:B------:R1:W-:Y:S01]  /*23fa0*/  STL [R1+0x48], R7 ;  /* 0x0000480701007387 */ /* 0x0003e20000100800 */
[----:B---3--:R-:W-:-:S03]  /*23fb0*/  LOP3.LUT R0, R9, 0x2a, R8, 0xfe, !PT ;  /* 0x0000002a09007812 */ /* 0x008fc600078efe08 */
[----:B------:R2:W-:Y:S04]  /*23fc0*/  STL [R1+0x4c], R4 ;  /* 0x00004c0401007387 */ /* 0x0005e80000100800 */
[----:B------:R3:W-:Y:S01]  /*23fd0*/  STL [R1+0x50], R0 ;  /* 0x0000500001007387 */ /* 0x0007e20000100800 */
[C-C-:B-1----:R-:W-:Y:S02]  /*23fe0*/  LOP3.LUT R7, R9.reuse, 0x2c, R8.reuse, 0xfe, !PT ;  /* 0x0000002c09077812 */ /* 0x142fe400078efe08 */
        /* <DEDUP_REMOVED lines=81> */
[----:B------:R-:W-:Y:S04]  /*24500*/  STL [R1+0x100], R4 ;  /* 0x0001000401007387 */ /* 0x000fe80000100800 */
[----:B------:R2:W-:Y:S01]  /*24510*/  STL [R1+0x104], R0 ;  /* 0x0001040001007387 */ /* 0x0005e20000100800 */
[C-C-:B-1----:R-:W-:Y:S02]  /*24520*/  LOP3.LUT R7, R9.reuse, 0x80, R8.reuse, 0xfe, !PT ;  /* 0x0000008009077812 */ /* 0x142fe400078efe08 */
[C-C-:B------:R-:W-:Y:S02]  /*24530*/  LOP3.LUT R11, R9.reuse, 0x86, R8.reuse, 0xfe, !PT ;  /* 0x00000086090b7812 */ /* 0x140fe400078efe08 */
[C-C-:B--2---:R-:W-:Y:S01]  /*24540*/  LOP3.LUT R0, R9.reuse, 0x84, R8.reuse, 0xfe, !PT ;  /* 0x0000008409007812 */ /* 0x144fe200078efe08 */
[----:B------:R1:W-:Y:S04]  /*24550*/  STL [R1+0x108], R7 ;  /* 0x0001080701007387 */ /* 0x0003e80000100800 */
[----:B------:R2:W-:Y:S01]  /*24560*/  STL [R1+0x11c], R0 ;  /* 0x00011c0001007387 */ /* 0x0005e20000100800 */
[----:B-1----:R-:W-:-:S03]  /*24570*/  LOP3.LUT R7, R9, 0x88, R8, 0xfe, !PT ;  /* 0x0000008809077812 */ /* 0x002fc600078efe08 */
[----:B------:R1:W-:Y:S01]  /*24580*/  STL [R1+0x120], R11 ;  /* 0x0001200b01007387 */ /* 0x0003e20000100800 */
[----:B--2---:R-:W-:-:S03]  /*24590*/  LOP3.LUT R0, R9, 0x8a, R8, 0xfe, !PT ;  /* 0x0000008a09007812 */ /* 0x004fc600078efe08 */
        /* <DEDUP_REMOVED lines=69> */
[C-C-:B--2---:R-:W-:Y:S02]  /*249f0*/  LOP3.LUT R7, R9.reuse, 0xd2, R8.reuse, 0xfe, !PT ;  /* 0x000000d209077812 */ /* 0x144fe400078efe08 */
[C-C-:B---3--:R-:W-:Y:S01]  /*24a00*/  LOP3.LUT R0, R9.reuse, 0xd0, R8.reuse, 0xfe, !PT ;  /* 0x000000d009007812 */ /* 0x148fe200078efe08 */
[----:B------:R-:W-:Y:S04]  /*24a10*/  STL [R1+0x1c8], R11 ;  /* 0x0001c80b01007387 */ /* 0x000fe80000100800 */
[----:B------:R1:W-:Y:S04]  /*24a20*/  STL [R1+0x1cc], R0 ;  /* 0x0001cc0001007387 */ /* 0x0003e80000100800 */
[----:B------:R2:W-:Y:S04]  /*24a30*/  STL [R1+0x1d0], R7 ;  /* 0x0001d00701007387 */ /* 0x0005e80000100800 */
[----:B------:R-:W3:Y:S01]  /*24a40*/  LDL.LU R16, [R1+0x220] ;  /* 0x0002200001107983 */ /* 0x000ee20000300800 */
[----:B-1----:R-:W-:-:S03]  /*24a50*/  LOP3.LUT R0, R9, 0xd4, R8, 0xfe, !PT ;  /* 0x000000d409007812 */ /* 0x002fc600078efe08 */
[----:B------:R-:W3:Y:S04]  /*24a60*/  LDL.LU R15, [R1+0x224] ;  /* 0x00022400010f7983 */ /* 0x000ee80000300800 */
[----:B------:R1:W-:Y:S04]  /*24a70*/  STL [R1+0x1d4], R0 ;  /* 0x0001d40001007387 */ /* 0x0003e80000100800 */
[----:B------:R-:W4:Y:S04]  /*24a80*/  LDL.LU R14, [R1+0x228] ;  /* 0x00022800010e7983 */ /* 0x000f280000300800 */
[----:B------:R-:W4:Y:S01]  /*24a90*/  LDL.LU R28, [R1+0x22c] ;  /* 0x00022c00011c7983 */ /* 0x000f220000300800 */
[----:B--2---:R-:W-:-:S02]  /*24aa0*/  LOP3.LUT R7, R9, 0xd6, R8, 0xfe, !PT ;  /* 0x000000d609077812 */ /* 0x004fc400078efe08 */
[C-C-:B-1----:R-:W-:Y:S02]  /*24ab0*/  LOP3.LUT R0, R9.reuse, 0xd8, R8.reuse, 0xfe, !PT ;  /* 0x000000d809007812 */ /* 0x142fe400078efe08 */
[C-C-:B------:R-:W-:Y:S01]  /*24ac0*/  LOP3.LUT R11, R9.reuse, 0xda, R8.reuse, 0xfe, !PT ;  /* 0x000000da090b7812 */ /* 0x140fe200078efe08 */
[----:B------:R1:W-:Y:S04]  /*24ad0*/  STL [R1+0x1d8], R7 ;  /* 0x0001d80701007387 */ /* 0x0003e80000100800 */
[----:B------:R2:W-:Y:S01]  /*24ae0*/  STL [R1+0x1dc], R0 ;  /* 0x0001dc0001007387 */ /* 0x0005e20000100800 */
[----:B-1----:R-:W-:-:S03]  /*24af0*/  LOP3.LUT R7, R9, 0xdc, R8, 0xfe, !PT ;  /* 0x000000dc09077812 */ /* 0x002fc600078efe08 */
[----:B------:R1:W-:Y:S01]  /*24b00*/  STL [R1+0x1e0], R11 ;  /* 0x0001e00b01007387 */ /* 0x0003e20000100800 */
[----:B--2---:R-:W-:-:S03]  /*24b10*/  LOP3.LUT R0, R9, 0xde, R8, 0xfe, !PT ;  /* 0x000000de09007812 */ /* 0x004fc600078efe08 */
[----:B------:R2:W-:Y:S01]  /*24b20*/  STL [R1+0x1e4], R7 ;  /* 0x0001e40701007387 */ /* 0x0005e20000100800 */
[----:B-1----:R-:W-:-:S03]  /*24b30*/  LOP3.LUT R11, R9, 0xe0, R8, 0xfe, !PT ;  /* 0x000000e0090b7812 */ /* 0x002fc600078efe08 */
[----:B------:R1:W-:Y:S01]  /*24b40*/  STL [R1+0x1e8], R0 ;  /* 0x0001e80001007387 */ /* 0x0003e20000100800 */
[----:B--2---:R-:W-:-:S03]  /*24b50*/  LOP3.LUT R7, R9, 0xe2, R8, 0xfe, !PT ;  /* 0x000000e209077812 */ /* 0x004fc600078efe08 */
[----:B------:R2:W-:Y:S01]  /*24b60*/  STL [R1+0x1ec], R11 ;  /* 0x0001ec0b01007387 */ /* 0x0005e20000100800 */
[C-C-:B------:R-:W-:Y:S02]  /*24b70*/  LOP3.LUT R12, R9.reuse, 0xe6, R8.reuse, 0xfe, !PT ;  /* 0x000000e6090c7812 */ /* 0x140fe400078efe08 */
[C-C-:B-1----:R-:W-:Y:S01]  /*24b80*/  LOP3.LUT R0, R9.reuse, 0xe4, R8.reuse, 0xfe, !PT ;  /* 0x000000e409007812 */ /* 0x142fe200078efe08 */
[----:B--2---:R-:W2:Y:S04]  /*24b90*/  LDL.LU R11, [R1+0x160] ;  /* 0x00016000010b7983 */ /* 0x004ea80000300800 */
[----:B------:R1:W-:Y:S04]  /*24ba0*/  STL [R1+0x1f0], R7 ;  /* 0x0001f00701007387 */ /* 0x0003e80000100800 */
[----:B-1----:R-:W2:Y:S04]  /*24bb0*/  LDL.LU R7, [R1+0x10c] ;  /* 0x00010c0001077983 */ /* 0x002ea80000300800 */
[----:B------:R1:W-:Y:S04]  /*24bc0*/  STL [R1+0x1f4], R0 ;  /* 0x0001f40001007387 */ /* 0x0003e80000100800 */
[----:B------:R-:W2:Y:S01]  /*24bd0*/  LDL.LU R13, [R1+0x158] ;  /* 0x00015800010d7983 */ /* 0x000ea20000300800 */
[----:B-1----:R-:W-:-:S03]  /*24be0*/  LOP3.LUT R0, R9, 0xe8, R8, 0xfe, !PT ;  /* 0x000000e809007812 */ /* 0x002fc600078efe08 */
[----:B------:R1:W-:Y:S04]  /*24bf0*/  STL [R1+0x1f8], R12 ;  /* 0x0001f80c01007387 */ /* 0x0003e80000100800 */
[----:B-1----:R-:W2:Y:S04]  /*24c00*/  LDL.LU R12, [R1+0x94c] ;  /* 0x00094c00010c7983 */ /* 0x002ea80000300800 */
[----:B------:R1:W-:Y:S02]  /*24c10*/  STL [R1+0x1fc], R0 ;  /* 0x0001fc0001007387 */ /* 0x0003e40000100800 */
[----:B-1----:R-:W-:-:S05]  /*24c20*/  LOP3.LUT R0, R9, 0xea, R8, 0xfe, !PT ;  /* 0x000000ea09007812 */ /* 0x002fca00078efe08 */
        /* <DEDUP_REMOVED lines=12> */
[----:B------:R1:W-:Y:S01]  /*24cf0*/  STL [R1+0x218], R0 ;  /* 0x0002180001007387 */ /* 0x0003e20000100800 */
[C-C-:B------:R-:W-:Y:S02]  /*24d00*/  LOP3.LUT R5, R9.reuse, 0xfe, R8.reuse, 0xfe, !PT ;  /* 0x000000fe09057812 */ /* 0x140fe400078efe08 */
[C---:B------:R-:W-:Y:S02]  /*24d10*/  LOP3.LUT R6, R9.reuse, R8, RZ, 0xfc, !PT ;  /* 0x0000000809067212 */ /* 0x040fe400078efcff */
[C-C-:B-1----:R-:W-:Y:S02]  /*24d20*/  LOP3.LUT R0, R9.reuse, 0xf8, R8.reuse, 0xfe, !PT ;  /* 0x000000f809007812 */ /* 0x142fe400078efe08 */
[----:B------:R-:W-:-:S03]  /*24d30*/  LOP3.LUT R3, R9, 0x2, R8, 0xfe, !PT ;  /* 0x0000000209037812 */ /* 0x000fc600078efe08 */
[----:B------:R1:W-:Y:S01]  /*24d40*/  STL [R1+0x21c], R0 ;  /* 0x00021c0001007387 */ /* 0x0003e20000100800 */
[C-C-:B------:R-:W-:Y:S02]  /*24d50*/  LOP3.LUT R2, R9.reuse, 0x4, R8.reuse, 0xfe, !PT ;  /* 0x0000000409027812 */ /* 0x140fe400078efe08 */
[C-C-:B------:R-:W-:Y:S02]  /*24d60*/  LOP3.LUT R10, R9.reuse, 0x6, R8.reuse, 0xfe, !PT ;  /* 0x00000006090a7812 */ /* 0x140fe400078efe08 */
[C-C-:B------:R-:W-:Y:S02]  /*24d70*/  LOP3.LUT R29, R9.reuse, 0x8, R8.reuse, 0xfe, !PT ;  /* 0x00000008091d7812 */ /* 0x140fe400078efe08 */
[C-C-:B------:R-:W-:Y:S02]  /*24d80*/  LOP3.LUT R17, R9.reuse, 0xa, R8.reuse, 0xfe, !PT ;  /* 0x0000000a09117812 */ /* 0x140fe400078efe08 */
[C-C-:B------:R-:W-:Y:S02]  /*24d90*/  LOP3.LUT R18, R9.reuse, 0xc, R8.reuse, 0xfe, !PT ;  /* 0x0000000c09127812 */ /* 0x140fe400078efe08 */
[----:B-1----:R-:W-:-:S02]  /*24da0*/  LOP3.LUT R0, R9, 0xfa, R8, 0xfe, !PT ;  /* 0x000000fa09007812 */ /* 0x002fc400078efe08 */
[C-C-:B------:R-:W-:Y:S02]  /*24db0*/  LOP3.LUT R19, R9.reuse, 0xe, R8.reuse, 0xfe, !PT ;  /* 0x0000000e09137812 */ /* 0x140fe400078efe08 */
[C-C-:B------:R-:W-:Y:S02]  /*24dc0*/  LOP3.LUT R20, R9.reuse, 0x10, R8.reuse, 0xfe, !PT ;  /* 0x0000001009147812 */ /* 0x140fe400078efe08 */
[C-C-:B------:R-:W-:Y:S02]  /*24dd0*/  LOP3.LUT R21, R9.reuse, 0x12, R8.reuse, 0xfe, !PT ;  /* 0x0000001209157812 */ /* 0x140fe400078efe08 */
[C-C-:B------:R-:W-:Y:S02]  /*24de0*/  LOP3.LUT R22, R9.reuse, 0x14, R8.reuse, 0xfe, !PT ;  /* 0x0000001409167812 */ /* 0x140fe400078efe08 */
[C-C-:B------:R-:W-:Y:S02]  /*24df0*/  LOP3.LUT R23, R9.reuse, 0x16, R8.reuse, 0xfe, !PT ;  /* 0x0000001609177812 */ /* 0x140fe400078efe08 */
[----:B------:R-:W-:-:S02]  /*24e00*/  LOP3.LUT R24, R9, 0x18, R8, 0xfe, !PT ;  /* 0x0000001809187812 */ /* 0x000fc400078efe08 */
[C-C-:B------:R-:W-:Y:S02]  /*24e10*/  LOP3.LUT R25, R9.reuse, 0x1a, R8.reuse, 0xfe, !PT ;  /* 0x0000001a09197812 */ /* 0x140fe400078efe08 */
[C-C-:B------:R-:W-:Y:S02]  /*24e20*/  LOP3.LUT R26, R9.reuse, 0x1c, R8.reuse, 0xfe, !PT ;  /* 0x0000001c091a7812 */ /* 0x140fe400078efe08 */
[C-C-:B------:R-:W-:Y:S02]  /*24e30*/  LOP3.LUT R27, R9.reuse, 0x1e, R8.reuse, 0xfe, !PT ;  /* 0x0000001e091b7812 */ /* 0x140fe400078efe08 */
[C-C-:B------:R-:W-:Y:S02]  /*24e40*/  LOP3.LUT R4, R9.reuse, 0x82, R8.reuse, 0xfe, !PT ;  /* 0x0000008209047812 */ /* 0x140fe400078efe08 */
[----:B------:R-:W-:Y:S01]  /*24e50*/  LOP3.LUT R9, R9, 0xfc, R8, 0xfe, !PT ;  /* 0x000000fc09097812 */ /* 0x000fe200078efe08 */
[----:B------:R1:W-:Y:S04]  /*24e60*/  STL [R1+0x230], R0 ;  /* 0x0002300001007387 */ /* 0x0003e80000100800 */
[----:B-1----:R-:W2:Y:S04]  /*24e70*/  LDL.LU R0, [R1+0xa88] ;  /* 0x000a880001007983 */ /* 0x002ea80000300800 */
[----:B------:R1:W-:Y:S01]  /*24e80*/  STL [R1+0x140], R9 ;  /* 0x0001400901007387 */ /* 0x0003e20000100800 */
[----:B---3--:R-:W-:-:S02]  /*24e90*/  F2FP.SATFINITE.E4M3.F32.PACK_AB_MERGE_C R8, R15, R16, RZ ;  /* 0x000000100f08723e */ /* 0x008fc400048070ff */
[----:B----4-:R-:W-:Y:S02]  /*24ea0*/  F2FP.SATFINITE.E4M3.F32.PACK_AB_MERGE_C R14, R28, R14, RZ ;  /* 0x0000000e1c0e723e */ /* 0x010fe400048070ff */
[----:B------:R-:W3:Y:S04]  /*24eb0*/  LDL.LU R28, [R1+0x168] ;  /* 0x00016800011c7983 */ /* 0x000ee80000300800 */
[----:B------:R-:W4:Y:S04]  /*24ec0*/  LDL.LU R16, [R1+0x110] ;  /* 0x0001100001107983 */ /* 0x000f280000300800 */
[----:B------:R-:W4:Y:S01]  /*24ed0*/  LDL.LU R15, [R1+0x164] ;  /* 0x00016400010f7983 */ /* 0x000f220000300800 */
[----:B------:R-:W-:-:S02]  /*24ee0*/  LOP3.LUT R8, R8, 0xffff, RZ, 0xc0, !PT ;  /* 0x0000ffff08087812 */ /* 0x000fc400078ec0ff */
[----:B--2---:R-:W-:Y:S01]  /*24ef0*/  ISETP.GE.AND P0, PT, R12, UR6, PT ;  /* 0x000000060c007c0c */ /* 0x004fe2000bf06270 */
[----:B------:R-:W2:Y:S03]  /*24f00*/  LDCU UR6, c[0x0][0x3b8] ;  /* 0x00007700ff0677ac */ /* 0x000ea60008000800 */
[----:B------:R-:W-:Y:S02]  /*24f10*/  ISETP.LT.AND P1, PT, R5, UR5, !P0 ;  /* 0x0000000505007c0c */ /* 0x000fe4000c721270 */
[----:B0-----:R-:W-:Y:S01]  /*24f20*/  ISETP.LT.AND P2, PT, R4, UR4, !P0 ;  /* 0x0000000404007c0c */ /* 0x001fe2000c741270 */
[----:B------:R-:W0:Y:S01]  /*24f30*/  LDCU.64 UR4, c[0x0][0x390] ;  /* 0x00007200ff0477ac */ /* 0x000e220008000a00 */
[----:B------:R-:W-:Y:S02]  /*24f40*/  LOP3.LUT R4, R11, 0xffff, RZ, 0xc0, !PT ;  /* 0x0000ffff0b047812 */ /* 0x000fe400078ec0ff */
[----:B------:R-:W-:-:S02]  /*24f50*/  LOP3.LUT R5, R13, 0xffff, RZ, 0xc0, !PT ;  /* 0x0000ffff0d057812 */ /* 0x000fc400078ec0ff */
[----:B------:R-:W-:Y:S02]  /*24f60*/  LOP3.LUT R11, R7, 0xffff, RZ, 0xc0, !PT ;  /* 0x0000ffff070b7812 */ /* 0x000fe400078ec0ff */
[--C-:B-1----:R-:W-:Y:S02]  /*24f70*/  PRMT R9, R4, 0x3340, R5.reuse ;  /* 0x0000334004097816 */ /* 0x102fe40000000005 */
[----:B------:R-:W-:Y:S02]  /*24f80*/  SHF.R.U32.HI R5, RZ, 0x8, R5 ;  /* 0x00000008ff057819 */ /* 0x000fe40000011605 */
[----:B------:R-:W-:Y:S02]  /*24f90*/  SHF.R.U32.HI R4, RZ, 0x8, R4 ;  /* 0x00000008ff047819 */ /* 0x000fe40000011604 */
[----:B------:R-:W-:Y:S02]  /*24fa0*/  PRMT R7, R11, 0x3340, R1 ;  /* 0x000033400b077816 */ /* 0x000fe40000000001 */
[----:B------:R-:W-:-:S02]  /*24fb0*/  LOP3.LUT R5, R5, 0xffff, RZ, 0xc0, !PT ;  /* 0x0000ffff05057812 */ /* 0x000fc400078ec0ff */
[----:B------:R-:W-:Y:S02]  /*24fc0*/  LOP3.LUT R4, R4, 0xffff, RZ, 0xc0, !PT ;  /* 0x0000ffff04047812 */ /* 0x000fe400078ec0ff */
[----:B------:R-:W-:Y:S02]  /*24fd0*/  SHF.R.U32.HI R11, RZ, 0x8, R11 ;  /* 0x00000008ff0b7819 */ /* 0x000fe4000001160b */
[----:B------:R-:W-:Y:S02]  /*24fe0*/  PRMT R13, R9, 0x5410, R7 ;  /* 0x00005410090d7816 */ /* 0x000fe40000000007 */
[----:B------:R-:W-:Y:S02]  /*24ff0*/  PRMT R9, R4, 0x3340, R5 ;  /* 0x0000334004097816 */ /* 0x000fe40000000005 */
[----:B------:R-:W-:-:S04]  /*25000*/  LOP3.LUT R5, R11, 0xffff, RZ, 0xc0, !PT ;  /* 0x0000ffff0b057812 */ /* 0x000fc800078ec0ff */
[----:B------:R-:W-:-:S04]  /*25010*/  PRMT R5, R5, 0x3340, R1 ;  /* 0x0000334005057816 */ /* 0x000fc80000000001 */
[----:B------:R-:W-:-:S04]  /*25020*/  PRMT R5, R9, 0x5410, R5 ;  /* 0x0000541009057816 */ /* 0x000fc80000000005 */
[----:B------:R-:W-:Y:S01]  /*25030*/  PRMT R5, R5, 0x5210, R8 ;  /* 0x0000521005057816 */ /* 0x000fe20000000008 */
[C---:B------:R-:W-:Y:S01]  /*25040*/  IMAD R9, R6.reuse, UR23, RZ ;  /* 0x0000001706097c24 */ /* 0x040fe2000f8e02ff */
[----:B------:R-:W-:Y:S01]  /*25050*/  ISETP.LT.AND P3, PT, R6, UR7, !P0 ;  /* 0x0000000706007c0c */ /* 0x000fe2000c761270 */
[----:B------:R-:W1:Y:S01]  /*25060*/  LDCU UR7, c[0x0][0x39c] ;  /* 0x00007380ff0777ac */ /* 0x000e620008000800 */
[----:B---3--:R-:W-:Y:S01]  /*25070*/  LOP3.LUT R28, R28, 0xffff, RZ, 0xc0, !PT ;  /* 0x0000ffff1c1c7812 */ /* 0x008fe200078ec0ff */
[----:B------:R-:W3:Y:S01]  /*25080*/  LDCU UR23, c[0x0][0x3b8] ;  /* 0x00007700ff1777ac */ /* 0x000ee20008000800 */
[----:B----4-:R-:W-:Y:S02]  /*25090*/  LOP3.LUT R16, R16, 0xffff, RZ, 0xc0, !PT ;  /* 0x0000ffff10107812 */ /* 0x010fe400078ec0ff */
[----:B------:R-:W-:Y:S02]  /*250a0*/  LOP3.LUT R11, R15, 0xffff, RZ, 0xc0, !PT ;  /* 0x0000ffff0f0b7812 */ /* 0x000fe400078ec0ff */
[----:B------:R-:W-:-:S02]  /*250b0*/  PRMT R4, R16, 0x3340, R1 ;  /* 0x0000334010047816 */ /* 0x000fc40000000001 */
[--C-:B------:R-:W-:Y:S02]  /*250c0*/  PRMT R7, R28, 0x3340, R11.reuse ;  /* 0x000033401c077816 */ /* 0x100fe4000000000b */
[----:B------:R-:W-:Y:S02]  /*250d0*/  SHF.R.U32.HI R11, RZ, 0x8, R11 ;  /* 0x00000008ff0b7819 */ /* 0x000fe4000001160b */
[----:B------:R-:W-:Y:S02]  /*250e0*/  SHF.R.U32.HI R28, RZ, 0x8, R28 ;  /* 0x00000008ff1c7819 */ /* 0x000fe4000001161c */
[----:B------:R-:W-:Y:S01]  /*250f0*/  PRMT R15, R7, 0x5410, R4 ;  /* 0x00005410070f7816 */ /* 0x000fe20000000004 */
[----:B------:R-:W-:Y:S01]  /*25100*/  IMAD.MOV.U32 R4, RZ, RZ, R16 ;  /* 0x000000ffff047224 */ /* 0x000fe200078e0010 */
[----:B------:R-:W-:Y:S01]  /*25110*/  LOP3.LUT R7, R11, 0xffff, RZ, 0xc0, !PT ;  /* 0x0000ffff0b077812 */ /* 0x000fe200078ec0ff */
[----:B------:R-:W4:Y:S01]  /*25120*/  LDL.LU R16, [R1+0xa84] ;  /* 0x000a840001107983 */ /* 0x000f220000300800 */
[----:B------:R-:W-:-:S02]  /*25130*/  LOP3.LUT R28, R28, 0xffff, RZ, 0xc0, !PT ;  /* 0x0000ffff1c1c7812 */ /* 0x000fc400078ec0ff */
[----:B------:R-:W-:Y:S02]  /*25140*/  SHF.R.U32.HI R4, RZ, 0x8, R4 ;  /* 0x00000008ff047819 */ /* 0x000fe40000011604 */
[----:B------:R-:W-:Y:S01]  /*25150*/  PRMT R7, R28, 0x3340, R7 ;  /* 0x000033401c077816 */ /* 0x000fe20000000007 */
[----:B------:R-:W-:Y:S01]  /*25160*/  IMAD R28, R12, UR14, RZ ;  /* 0x0000000e0c1c7c24 */ /* 0x000fe2000f8e02ff */
[----:B------:R-:W-:Y:S01]  /*25170*/  LOP3.LUT R4, R4, 0xffff, RZ, 0xc0, !PT ;  /* 0x0000ffff04047812 */ /* 0x000fe200078ec0ff */
[----:B------:R-:W2:Y:S01]  /*25180*/  LDL.LU R12, [R1+0xa80] ;  /* 0x000a8000010c7983 */ /* 0x000ea20000300800 */
[C---:B------:R-:W-:Y:S01]  /*25190*/  ISETP.LT.AND P6, PT, R3.reuse, UR39, !P0 ;  /* 0x0000002703007c0c */ /* 0x040fe2000c7c1270 */
[----:B------:R-:W1:Y:S01]  /*251a0*/  LDCU UR14, c[0x0][0x3b8] ;  /* 0x00007700ff0e77ac */ /* 0x000e620008000800 */
[----:B------:R-:W-:Y:S02]  /*251b0*/  PRMT R4, R4, 0x3340, R1 ;  /* 0x0000334004047816 */ /* 0x000fe40000000001 */
[----:B0-----:R-:W-:Y:S01]  /*251c0*/  IADD3 R11, P4, PT, R28, UR4, RZ ;  /* 0x000000041c0b7c10 */ /* 0x001fe2000ff9e0ff */
[----:B------:R-:W-:Y:S01]  /*251d0*/  IMAD R3, R3, UR30, RZ ;  /* 0x0000001e03037c24 */ /* 0x000fe2000f8e02ff */
[----:B------:R-:W-:Y:S01]  /*251e0*/  PRMT R7, R7, 0x5410, R4 ;  /* 0x0000541007077816 */ /* 0x000fe20000000004 */
[----:B------:R-:W0:Y:S01]  /*251f0*/  LDCU UR30, c[0x0][0x39c] ;  /* 0x00007380ff1e77ac */ /* 0x000e220008000800 */
[----:B------:R-:W-:-:S02]  /*25200*/  PRMT R4, R13, 0x4210, R8 ;  /* 0x000042100d047816 */ /* 0x000fc40000000008 */
[----:B------:R-:W3:Y:S01]  /*25210*/  LDL.LU R13, [R1+0xa7c] ;  /* 0x000a7c00010d7983 */ /* 0x000ee20000300800 */
[----:B------:R-:W-:Y:S01]  /*25220*/  LOP3.LUT R8, R14, 0xffff, RZ, 0xc0, !PT ;  /* 0x0000ffff0e087812 */ /* 0x000fe200078ec0ff */
[----:B------:R-:W0:Y:S02]  /*25230*/  LDCU UR4, c[0x0][0x39c] ;  /* 0x00007380ff0477ac */ /* 0x000e240008000800 */
[----:B------:R-:W4:Y:S01]  /*25240*/  LDL.LU R14, [R1+0xa78] ;  /* 0x000a7800010e7983 */ /* 0x000f220000300800 */
[--C-:B------:R-:W-:Y:S01]  /*25250*/  PRMT R6, R15, 0x4210, R8.reuse ;  /* 0x000042100f067816 */ /* 0x100fe20000000008 */
[----:B------:R-:W0:Y:S02]  /*25260*/  LDCU UR39, c[0x0][0x39c] ;  /* 0x00007380ff2777ac */ /* 0x000e240008000800 */
[----:B------:R-:W4:Y:S01]  /*25270*/  LDL.LU R15, [R1+0xa74] ;  /* 0x000a7400010f7983 */ /* 0x000f220000300800 */
[----:B------:R-:W-:-:S05]  /*25280*/  PRMT R7, R7, 0x5210, R8 ;  /* 0x0000521007077816 */ /* 0x000fca0000000008 */
[----:B------:R2:W-:Y:S01]  /*25290*/  STSM.16.M88.4 [R0+0xc00], R4 ;  /* 0x000c000400007844 */ /* 0x0005e20000000200 */
[----:B------:R-:W-:Y:S01]  /*252a0*/  LEA.HI.X.SX32 R28, R28, UR5, 0x1, P4 ;  /* 0x000000051c1c7c11 */ /* 0x000fe2000a0f0eff */
[----:B------:R-:W0:Y:S01]  /*252b0*/  LDCU UR5, c[0x0][0x3b8] ;  /* 0x00007700ff0577ac */ /* 0x000e220008000800 */
[----:B------:R-:W-:Y:S01]  /*252c0*/  BAR.SYNC.DEFER_BLOCKING 0x0 ;  /* 0x0000000000007b1d */ /* 0x000fe20000010000 */
[----:B------:R-:W-:-:S04]  /*252d0*/  IADD3 R8, P4, PT, R9, R11, RZ ;  /* 0x0000000b09087210 */ /* 0x000fc80007f9e0ff */
[----:B------:R-:W-:Y:S02]  /*252e0*/  LEA.HI.X.SX32 R9, R9, R28, 0x1, P4 ;  /* 0x0000001c09097211 */ /* 0x000fe400020f0eff */
[C---:B------:R-:W-:Y:S01]  /*252f0*/  ISETP.LT.AND P4, PT, R10.reuse, UR51, !P0 ;  /* 0x000000330a007c0c */ /* 0x040fe2000c781270 */
[----:B------:R-:W-:Y:S01]  /*25300*/  IMAD R10, R10, UR36, RZ ;  /* 0x000000240a0a7c24 */ /* 0x000fe2000f8e02ff */
[----:B------:R-:W-:Y:S01]  /*25310*/  ISETP.LT.AND P5, PT, R2, UR50, !P0 ;  /* 0x0000003202007c0c */ /* 0x000fe2000c7a1270 */
[----:B------:R-:W0:Y:S01]  /*25320*/  LDCU UR36, c[0x0][0x3b8] ;  /* 0x00007700ff2477ac */ /* 0x000e220008000800 */
[----:B--2---:R-:W-:-:S05]  /*25330*/  PRMT R0, R12, 0x7770, RZ ;  /* 0x000077700c007816 */ /* 0x004fca00000000ff */
[----:B------:R2:W-:Y:S01]  /*25340*/  @P3 STG.E.U8 desc[UR8][R8.64], R0 ;  /* 0x0000000008003986 */ /* 0x0005e2000c101108 */
[----:B------:R-:W-:-:S04]  /*25350*/  IADD3 R4, P3, PT, R3, R11, RZ ;  /* 0x0000000b03047210 */ /* 0x000fc80007f7e0ff */
[----:B------:R-:W-:Y:S02]  /*25360*/  LEA.HI.X.SX32 R5, R3, R28, 0x1, P3 ;  /* 0x0000001c03057211 */ /* 0x000fe400018f0eff */
[----:B---3--:R-:W-:Y:S01]  /*25370*/  PRMT R3, R13, 0x7770, RZ ;  /* 0x000077700d037816 */ /* 0x008fe200000000ff */
[----:B--2---:R-:W-:-:S04]  /*25380*/  IMAD R0, R2, UR35, RZ ;  /* 0x0000002302007c24 */ /* 0x004fc8000f8e02ff */
[----:B------:R2:W-:Y:S01]  /*25390*/  @P6 STG.E.U8 desc[UR8][R4.64], R3 ;  /* 0x0000000304006986 */ /* 0x0005e2000c101108 */
[----:B----4-:R-:W-:Y:S01]  /*253a0*/  PRMT R6, R15, 0x7770, RZ ;  /* 0x000077700f067816 */ /* 0x010fe200000000ff */
[----:B------:R-:W3:Y:S01]  /*253b0*/  LDCU UR35, c[0x0][0x39c] ;  /* 0x00007380ff2377ac */ /* 0x000ee20008000800 */
[-C--:B------:R-:W-:Y:S02]  /*253c0*/  IADD3 R2, P3, PT, R0, R11.reuse, RZ ;  /* 0x0000000b00027210 */ /* 0x080fe40007f7e0ff */
[----:B--2---:R-:W-:Y:S02]  /*253d0*/  IADD3 R4, P6, PT, R10, R11, RZ ;  /* 0x0000000b0a047210 */ /* 0x004fe40007fde0ff */
[-C--:B------:R-:W-:Y:S02]  /*253e0*/  LEA.HI.X.SX32 R3, R0, R28.reuse, 0x1, P3 ;  /* 0x0000001c00037211 */ /* 0x080fe400018f0eff */
[----:B------:R-:W-:Y:S02]  /*253f0*/  PRMT R0, R14, 0x7770, RZ ;  /* 0x000077700e007816 */ /* 0x000fe400000000ff */
[----:B------:R-:W-:-:S03]  /*25400*/  LEA.HI.X.SX32 R5, R10, R28, 0x1, P6 ;  /* 0x0000001c0a057211 */ /* 0x000fc600030f0eff */
[----:B------:R2:W-:Y:S04]  /*25410*/  @P5 STG.E.U8 desc[UR8][R2.64], R0 ;  /* 0x0000000002005986 */ /* 0x0005e8000c101108 */
[----:B------:R4:W-:Y:S01]  /*25420*/  @P4 STG.E.U8 desc[UR8][R4.64], R6 ;  /* 0x0000000604004986 */ /* 0x0009e2000c101108 */
[C---:B------:R-:W-:Y:S01]  /*25430*/  ISETP.LT.AND P6, PT, R17.reuse, UR53, !P0 ;  /* 0x0000003511007c0c */ /* 0x040fe2000c7c1270 */
[----:B--2---:R-:W-:Y:S01]  /*25440*/  IMAD R0, R17, UR38, RZ ;  /* 0x0000002611007c24 */ /* 0x004fe2000f8e02ff */
[----:B------:R-:W-:Y:S01]  /*25450*/  ISETP.LT.AND P3, PT, R29, UR52, !P0 ;  /* 0x000000341d007c0c */ /* 0x000fe2000c761270 */
[----:B------:R-:W2:Y:S01]  /*25460*/  LDL.LU R17, [R1+0xa70] ;  /* 0x000a700001117983 */ /* 0x000ea20000300800 */
[C---:B----4-:R-:W-:Y:S01]  /*25470*/  PRMT R5, R12.reuse, 0x7773, RZ ;  /* 0x000077730c057816 */ /* 0x050fe200000000ff */
[----:B------:R-:W4:Y:S01]  /*25480*/  LDCU UR38, c[0x0][0x3b8] ;  /* 0x00007700ff2677ac */ /* 0x000f220008000800 */
[----:B------:R-:W-:-:S03]  /*25490*/  PRMT R4, R12, 0x7772, RZ ;  /* 0x000077720c047816 */ /* 0x000fc600000000ff */
[----:B------:R0:W-:Y:S04]  /*254a0*/  STL [R1+0x10c], R5 ;  /* 0x00010c0501007387 */ /* 0x0001e80000100800 */
[----:B------:R1:W-:Y:S01]  /*254b0*/  STL [R1+0xac], R4 ;  /* 0x0000ac0401007387 */ /* 0x0003e20000100800 */
[----:B------:R-:W-:Y:S01]  /*254c0*/  IMAD R29, R29, UR37, RZ ;  /* 0x000000251d1d7c24 */ /* 0x000fe2000f8e02ff */
[----:B------:R-:W-:Y:S01]  /*254d0*/  PRMT R6, R15, 0x7772, RZ ;  /* 0x000077720f067816 */ /* 0x000fe200000000ff */
[----:B------:R-:W2:Y:S01]  /*254e0*/  LDCU UR37, c[0x0][0x39c] ;  /* 0x00007380ff2577ac */ /* 0x000ea20008000800 */
[C---:B0-----:R-:W-:Y:S02]  /*254f0*/  PRMT R5, R13.reuse, 0x7773, RZ ;  /* 0x000077730d057816 */ /* 0x041fe400000000ff */
[----:B-1----:R-:W-:-:S03]  /*25500*/  PRMT R4, R13, 0x7772, RZ ;  /* 0x000077720d047816 */ /* 0x002fc600000000ff */
[----:B------:R0:W-:Y:S01]  /*25510*/  STL [R1+0x110], R5 ;  /* 0x0001100501007387 */ /* 0x0001e20000100800 */
[----:B------:R-:W-:-:S03]  /*25520*/  IADD3 R2, P4, PT, R29, R11, RZ ;  /* 0x0000000b1d027210 */ /* 0x000fc60007f9e0ff */
[----:B------:R1:W-:Y:S01]  /*25530*/  STL [R1+0x28], R4 ;  /* 0x0000280401007387 */ /* 0x0003e20000100800 */
[C---:B0-----:R-:W-:Y:S02]  /*25540*/  PRMT R5, R14.reuse, 0x7773, RZ ;  /* 0x000077730e057816 */ /* 0x041fe400000000ff */
[----:B-1----:R-:W-:-:S03]  /*25550*/  PRMT R4, R14, 0x7772, RZ ;  /* 0x000077720e047816 */ /* 0x002fc600000000ff */
[----:B------:R0:W-:Y:S01]  /*25560*/  STL [R1+0x118], R5 ;  /* 0x0001180501007387 */ /* 0x0001e20000100800 */
[----:B------:R-:W-:-:S03]  /*25570*/  LEA.HI.X.SX32 R3, R29, R28, 0x1, P4 ;  /* 0x0000001c1d037211 */ /* 0x000fc600020f0eff */
[----:B------:R1:W-:Y:S01]  /*25580*/  STL [R1+0xc4], R4 ;  /* 0x0000c40401007387 */ /* 0x0003e20000100800 */
[----:B0-----:R-:W-:Y:S02]  /*25590*/  PRMT R5, R15, 0x7773, RZ ;  /* 0x000077730f057816 */ /* 0x001fe400000000ff */
[----:B-1----:R-:W-:-:S03]  /*255a0*/  PRMT R4, R16, 0x7770, RZ ;  /* 0x0000777010047816 */ /* 0x002fc600000000ff */
[----:B------:R0:W-:Y:S04]  /*255b0*/  STL [R1+0x114], R5 ;  /* 0x0001140501007387 */ /* 0x0001e80000100800 */
[----:B------:R1:W-:Y:S01]  /*255c0*/  @P3 STG.E.U8 desc[UR8][R2.64], R4 ;  /* 0x0000000402003986 */ /* 0x0003e2000c101108 */
[----:B0-----:R-:W-:-:S03]  /*255d0*/  PRMT R5, R15, 0x7771, RZ ;  /* 0x000077710f057816 */ /* 0x001fc600000000ff */
[----:B------:R-:W-:Y:S01]  /*255e0*/  STL [R1+0xc8], R6 ;  /* 0x0000c80601007387 */ /* 0x000fe20000100800 */
[----:B------:R-:W-:Y:S02]  /*255f0*/  ISETP.LT.AND P4, PT, R18, UR54, !P0 ;  /* 0x0000003612007c0c */ /* 0x000fe4000c781270 */
[CC--:B-1----:R-:W-:Y:S01]  /*25600*/  IADD3 R2, P3, PT, R0.reuse, R11.reuse, RZ ;  /* 0x0000000b00027210 */ /* 0x0c2fe20007f7e0ff */
[----:B------:R0:W-:Y:S03]  /*25610*/  STL [R1+0x14], R5 ;  /* 0x0000140501007387 */ /* 0x0001e60000100800 */
[----:B------:R-:W-:Y:S01]  /*25620*/  LEA.HI.X.SX32 R3, R0, R28, 0x1, P3 ;  /* 0x0000001c00037211 */ /* 0x000fe200018f0eff */
[C---:B------:R-:W-:Y:S01]  /*25630*/  IMAD R0, R19.reuse, UR41, RZ ;  /* 0x0000002913007c24 */ /* 0x040fe2000f8e02ff */
[----:B------:R-:W-:Y:S01]  /*25640*/  ISETP.LT.AND P3, PT, R19, UR55, !P0 ;  /* 0x0000003713007c0c */ /* 0x000fe2000c761270 */
[----:B------:R-:W1:Y:S01]  /*25650*/  LDCU UR41, c[0x0][0x39c] ;  /* 0x00007380ff2977ac */ /* 0x000e620008000800 */
[----:B0-----:R-:W-:Y:S01]  /*25660*/  IMAD R5, R18, UR40, RZ ;  /* 0x0000002812057c24 */ /* 0x001fe2000f8e02ff */
[----:B------:R-:W-:Y:S01]  /*25670*/  PRMT R12, R12, 0x7771, RZ ;  /* 0x000077710c0c7816 */ /* 0x000fe200000000ff */
[----:B------:R-:W3:Y:S01]  /*25680*/  LDL.LU R18, [R1+0xa6c] ;  /* 0x000a6c0001127983 */ /* 0x000ee20000300800 */
[----:B------:R-:W-:Y:S01]  /*25690*/  PRMT R13, R13, 0x7771, RZ ;  /* 0x000077710d0d7816 */ /* 0x000fe200000000ff */
[----:B------:R-:W0:Y:S02]  /*256a0*/  LDCU UR40, c[0x0][0x3b8] ;  /* 0x00007700ff2877ac */ /* 0x000e240008000800 */
[----:B------:R-:W4:Y:S01]  /*256b0*/  LDL.LU R19, [R1+0xa68] ;  /* 0x000a680001137983 */ /* 0x000f220000300800 */
[----:B------:R-:W-:-:S04]  /*256c0*/  IADD3 R4, P5, PT, R5, R11, RZ ;  /* 0x0000000b05047210 */ /* 0x000fc80007fbe0ff */
[----:B------:R-:W-:Y:S02]  /*256d0*/  LEA.HI.X.SX32 R5, R5, R28, 0x1, P5 ;  /* 0x0000001c05057211 */ /* 0x000fe400028f0eff */
[----:B------:R-:W-:Y:S02]  /*256e0*/  ISETP.LT.AND P5, PT, R20, UR56, !P0 ;  /* 0x0000003814007c0c */ /* 0x000fe4000c7a1270 */
[----:B--2---:R-:W-:-:S05]  /*256f0*/  PRMT R6, R17, 0x7770, RZ ;  /* 0x0000777011067816 */ /* 0x004fca00000000ff */
[----:B------:R2:W-:Y:S02]  /*25700*/  @P6 STG.E.U8 desc[UR8][R2.64], R6 ;  /* 0x0000000602006986 */ /* 0x0005e4000c101108 */
[----:B--2---:R-:W-:Y:S01]  /*25710*/  IADD3 R2, P6, PT, R0, R11, RZ ;  /* 0x0000000b00027210 */ /* 0x004fe20007fde0ff */
[----:B------:R-:W-:Y:S01]  /*25720*/  IMAD R6, R20, UR42, RZ ;  /* 0x0000002a14067c24 */ /* 0x000fe2000f8e02ff */
[----:B------:R-:W-:Y:S01]  /*25730*/  PRMT R14, R14, 0x7771, RZ ;  /* 0x000077710e0e7816 */ /* 0x000fe200000000ff */
[----:B------:R-:W2:Y:S01]  /*25740*/  LDL.LU R20, [R1+0xa64] ;  /* 0x000a640001147983 */ /* 0x000ea20000300800 */
[----:B------:R-:W-:Y:S01]  /*25750*/  LEA.HI.X.SX32 R3, R0, R28, 0x1, P6 ;  /* 0x0000001c00037211 */ /* 0x000fe200030f0eff */
[----:B------:R-:W0:Y:S01]  /*25760*/  LDCU UR42, c[0x0][0x3b8] ;  /* 0x00007700ff2a77ac */ /* 0x000e220008000800 */
[----:B---3--:R-:W-:Y:S02]  /*25770*/  PRMT R7, R18, 0x7770, RZ ;  /* 0x0000777012077816 */ /* 0x008fe400000000ff */
[----:B----4-:R-:W-:-:S03]  /*25780*/  PRMT R0, R19, 0x7770, RZ ;  /* 0x0000777013007816 */ /* 0x010fc600000000ff */
[----:B------:R-:W-:Y:S04]  /*25790*/  @P4 STG.E.U8 desc[UR8][R4.64], R7 ;  /* 0x0000000704004986 */ /* 0x000fe8000c101108 */
[----:B------:R3:W-:Y:S01]  /*257a0*/  @P3 STG.E.U8 desc[UR8][R2.64], R0 ;  /* 0x0000000002003986 */ /* 0x0007e2000c101108 */
[C---:B------:R-:W-:Y:S02]  /*257b0*/  ISETP.LT.AND P4, PT, R21.reuse, UR57, !P0 ;  /* 0x0000003915007c0c */ /* 0x040fe4000c781270 */
[-C--:B---3--:R-:W-:Y:S01]  /*257c0*/  IADD3 R2, P3, PT, R6, R11.reuse, RZ ;  /* 0x0000000b06027210 */ /* 0x088fe20007f7e0ff */
[----:B------:R-:W-:Y:S01]  /*257d0*/  IMAD R0, R21, UR47, RZ ;  /* 0x0000002f15007c24 */ /* 0x000fe2000f8e02ff */
[----:B------:R-:W-:Y:S01]  /*257e0*/  PRMT R15, R16, 0x7772, RZ ;  /* 0x00007772100f7816 */ /* 0x000fe200000000ff */
[----:B------:R-:W3:Y:S01]  /*257f0*/  LDL.LU R21, [R1+0xa60] ;  /* 0x000a600001157983 */ /* 0x000ee20000300800 */
[----:B------:R-:W-:Y:S01]  /*25800*/  LEA.HI.X.SX32 R3, R6, R28, 0x1, P3 ;  /* 0x0000001c06037211 */ /* 0x000fe200018f0eff */
[C---:B------:R-:W-:Y:S01]  /*25810*/  IMAD R6, R22.reuse, UR48, RZ ;  /* 0x0000003016067c24 */ /* 0x040fe2000f8e02ff */
[----:B------:R-:W-:Y:S01]  /*25820*/  ISETP.LT.AND P3, PT, R22, UR58, !P0 ;  /* 0x0000003a16007c0c */ /* 0x000fe2000c761270 */
[----:B------:R-:W4:Y:S01]  /*25830*/  LDCU UR48, c[0x0][0x39c] ;  /* 0x00007380ff3077ac */ /* 0x000f220008000800 */
[----:B------:R-:W4:Y:S01]  /*25840*/  LDL.LU R22, [R1+0xa5c] ;  /* 0x000a5c0001167983 */ /* 0x000f220000300800 */
[----:B------:R-:W-:-:S02]  /*25850*/  IADD3 R4, P6, PT, R0, R11, RZ ;  /* 0x0000000b00047210 */ /* 0x000fc40007fde0ff */
[----:B------:R-:W-:Y:S01]  /*25860*/  PRMT R29, R17, 0x7772, RZ ;  /* 0x00007772111d7816 */ /* 0x000fe200000000ff */
[----:B------:R-:W0:Y:S01]  /*25870*/  LDCU UR47, c[0x0][0x3b8] ;  /* 0x00007700ff2f77ac */ /* 0x000e220008000800 */
[----:B--2---:R-:W-:-:S05]  /*25880*/  PRMT R5, R20, 0x7770, RZ ;  /* 0x0000777014057816 */ /* 0x004fca00000000ff */
[----:B------:R2:W-:Y:S02]  /*25890*/  @P5 STG.E.U8 desc[UR8][R2.64], R5 ;  /* 0x0000000502005986 */ /* 0x0005e4000c101108 */
[----:B--2---:R-:W-:Y:S02]  /*258a0*/  IADD3 R2, P5, PT, R6, R11, RZ ;  /* 0x0000000b06027210 */ /* 0x004fe40007fbe0ff */
[-C--:B------:R-:W-:Y:S01]  /*258b0*/  LEA.HI.X.SX32 R5, R0, R28.reuse, 0x1, P6 ;  /* 0x0000001c00057211 */ /* 0x080fe200030f0eff */
[C---:B------:R-:W-:Y:S01]  /*258c0*/  IMAD R0, R23.reuse, UR49, RZ ;  /* 0x0000003117007c24 */ /* 0x040fe2000f8e02ff */
[----:B------:R-:W-:Y:S01]  /*258d0*/  LEA.HI.X.SX32 R3, R6, R28, 0x1, P5 ;  /* 0x0000001c06037211 */ /* 0x000fe200028f0eff */
[----:B------:R-:W2:Y:S01]  /*258e0*/  LDCU UR49, c[0x0][0x39c] ;  /* 0x00007380ff3177ac */ /* 0x000ea20008000800 */
[----:B------:R-:W-:Y:S02]  /*258f0*/  ISETP.LT.AND P6, PT, R23, UR59, !P0 ;  /* 0x0000003b17007c0c */ /* 0x000fe4000c7c1270 */
[----:B------:R-:W2:Y:S01]  /*25900*/  LDL.LU R23, [R1+0xa58] ;  /* 0x000a580001177983 */ /* 0x000ea20000300800 */
[----:B------:R-:W-:-:S02]  /*25910*/  ISETP.LT.AND P5, PT, R24, UR46, !P0 ;  /* 0x0000002e18007c0c */ /* 0x000fc4000c7a1270 */
[----:B---3--:R-:W-:Y:S02]  /*25920*/  PRMT R7, R21, 0x7770, RZ ;  /* 0x0000777015077816 */ /* 0x008fe400000000ff */
[----:B----4-:R-:W-:-:S03]  /*25930*/  PRMT R6, R22, 0x7770, RZ ;  /* 0x0000777016067816 */ /* 0x010fc600000000ff */
[----:B------:R3:W-:Y:S04]  /*25940*/  @P4 STG.E.U8 desc[UR8][R4.64], R7 ;  /* 0x0000000704004986 */ /* 0x0007e8000c101108 */
[----:B------:R4:W-:Y:S01]  /*25950*/  @P3 STG.E.U8 desc[UR8][R2.64], R6 ;  /* 0x0000000602003986 */ /* 0x0009e2000c101108 */
[----:B------:R-:W-:Y:S01]  /*25960*/  ISETP.LT.AND P4, PT, R25, UR43, !P0 ;  /* 0x0000002b19007c0c */ /* 0x000fe2000c781270 */
[----:B------:R-:W0:Y:S01]  /*25970*/  LDCU UR43, c[0x0][0x3b8] ;  /* 0x00007700ff2b77ac */ /* 0x000e220008000800 */
[----:B---3--:R-:W-:Y:S02]  /*25980*/  IMAD R5, R24, UR45, RZ ;  /* 0x0000002d18057c24 */ /* 0x008fe4000f8e02ff */
[----:B------:R-:W3:Y:S01]  /*25990*/  LDL.LU R24, [R1+0xa54] ;  /* 0x000a540001187983 */ /* 0x000ee20000300800 */
[----:B----4-:R-:W-:-:S04]  /*259a0*/  IADD3 R2, P3, PT, R0, R11, RZ ;  /* 0x0000000b00027210 */ /* 0x010fc80007f7e0ff */
[----:B------:R-:W-:Y:S01]  /*259b0*/  LEA.HI.X.SX32 R3, R0, R28, 0x1, P3 ;  /* 0x0000001c00037211 */ /* 0x000fe200018f0eff */
[----:B------:R-:W-:Y:S02]  /*259c0*/  IMAD R0, R25, UR44, RZ ;  /* 0x0000002c19007c24 */ /* 0x000fe4000f8e02ff */
[----:B------:R-:W4:Y:S01]  /*259d0*/  LDL.LU R25, [R1+0xa50] ;  /* 0x000a500001197983 */ /* 0x000f220000300800 */
[----:B------:R-:W-:-:S04]  /*259e0*/  IADD3 R4, P3, PT, R5, R11, RZ ;  /* 0x0000000b05047210 */ /* 0x000fc80007f7e0ff */
[----:B------:R-:W-:Y:S02]  /*259f0*/  LEA.HI.X.SX32 R5, R5, R28, 0x1, P3 ;  /* 0x0000001c05057211 */ /* 0x000fe400018f0eff */
[----:B------:R-:W-:Y:S01]  /*25a00*/  ISETP.LT.AND P3, PT, R26, UR29, !P0 ;  /* 0x0000001d1a007c0c */ /* 0x000fe2000c761270 */
[----:B------:R-:W0:Y:S01]  /*25a10*/  LDCU UR29, c[0x0][0x3b8] ;  /* 0x00007700ff1d77ac */ /* 0x000e220008000800 */
[----:B--2---:R-:W-:-:S05]  /*25a20*/  PRMT R6, R23, 0x7770, RZ ;  /* 0x0000777017067816 */ /* 0x004fca00000000ff */
[----:B------:R2:W-:Y:S02]  /*25a30*/  @P6 STG.E.U8 desc[UR8][R2.64], R6 ;  /* 0x0000000602006986 */ /* 0x0005e4000c101108 */
[----:B--2---:R-:W-:Y:S01]  /*25a40*/  IADD3 R2, P6, PT, R0, R11, RZ ;  /* 0x0000000b00027210 */ /* 0x004fe20007fde0ff */
[----:B------:R-:W-:Y:S01]  /*25a50*/  IMAD R6, R26, UR34, RZ ;  /* 0x000000221a067c24 */ /* 0x000fe2000f8e02ff */
[----:B------:R-:W2:Y:S02]  /*25a60*/  LDCU UR34, c[0x0][0x39c] ;  /* 0x00007380ff2277ac */ /* 0x000ea40008000800 */
[----:B------:R-:W-:Y:S02]  /*25a70*/  LEA.HI.X.SX32 R3, R0, R28, 0x1, P6 ;  /* 0x0000001c00037211 */ /* 0x000fe400030f0eff */
[----:B------:R-:W-:Y:S01]  /*25a80*/  ISETP.LT.AND P6, PT, R27, UR27, !P0 ;  /* 0x0000001b1b007c0c */ /* 0x000fe2000c7c1270 */
[----:B------:R-:W0:Y:S01]  /*25a90*/  LDCU UR27, c[0x0][0x39c] ;  /* 0x00007380ff1b77ac */ /* 0x000e220008000800 */
[----:B---3--:R3:W-:Y:S01]  /*25aa0*/  STL [R1+0xa40], R24 ;  /* 0x000a401801007387 */ /* 0x0087e20000100800 */
[----:B------:R-:W-:-:S03]  /*25ab0*/  PRMT R7, R24, 0x7770, RZ ;  /* 0x0000777018077816 */ /* 0x000fc600000000ff */
[----:B------:R-:W2:Y:S01]  /*25ac0*/  LDL.LU R26, [R1+0xa4c] ;  /* 0x000a4c00011a7983 */ /* 0x000ea20000300800 */
[----:B----4-:R-:W-:-:S03]  /*25ad0*/  PRMT R0, R25, 0x7770, RZ ;  /* 0x0000777019007816 */ /* 0x010fc600000000ff */
[----:B---3--:R-:W3:Y:S04]  /*25ae0*/  LDL.LU R24, [R1+0x3c] ;  /* 0x00003c0001187983 */ /* 0x008ee80000300800 */
[----:B------:R-:W-:Y:S04]  /*25af0*/  @P5 STG.E.U8 desc[UR8][R4.64], R7 ;  /* 0x0000000704005986 */ /* 0x000fe8000c101108 */
[----:B------:R-:W4:Y:S04]  /*25b00*/  LDL.LU R10, [R1+0x40] ;  /* 0x00004000010a7983 */ /* 0x000f280000300800 */
[----:B------:R0:W-:Y:S04]  /*25b10*/  @P4 STG.E.U8 desc[UR8][R2.64], R0 ;  /* 0x0000000002004986 */ /* 0x0001e8000c101108 */
[----:B------:R-:W-:Y:S01]  /*25b20*/  STL [R1+0xa44], R25 ;  /* 0x000a441901007387 */ /* 0x000fe20000100800 */
[----:B0-----:R-:W-:Y:S01]  /*25b30*/  IMAD R0, R27, UR24, RZ ;  /* 0x000000181b007c24 */ /* 0x001fe2000f8e02ff */
[----:B------:R-:W-:-:S02]  /*25b40*/  PRMT R4, R16, 0x7773, RZ ;  /* 0x0000777310047816 */ /* 0x000fc400000000ff */
[----:B------:R-:W4:Y:S01]  /*25b50*/  LDL.LU R27, [R1+0xa48] ;  /* 0x000a4800011b7983 */ /* 0x000f220000300800 */
[----:B------:R-:W-:Y:S01]  /*25b60*/  PRMT R5, R18, 0x7773, RZ ;  /* 0x0000777312057816 */ /* 0x000fe200000000ff */
[----:B------:R-:W0:Y:S02]  /*25b70*/  LDCU UR24, c[0x0][0x3b8] ;  /* 0x00007700ff1877ac */ /* 0x000e240008000800 */
[----:B------:R-:W4:Y:S04]  /*25b80*/  LDL.LU R8, [R1+0x44] ;  /* 0x0000440001087983 */ /* 0x000f280000300800 */
[----:B------:R1:W-:Y:S01]  /*25b90*/  STL [R1+0x18], R4 ;  /* 0x0000180401007387 */ /* 0x0003e20000100800 */
[----:B------:R-:W-:Y:S02]  /*25ba0*/  IADD3 R2, P4, PT, R6, R11, RZ ;  /* 0x0000000b06027210 */ /* 0x000fe40007f9e0ff */
[----:B-1----:R-:W-:-:S05]  /*25bb0*/  PRMT R4, R17, 0x7773, RZ ;  /* 0x0000777311047816 */ /* 0x002fca00000000ff */
[----:B------:R1:W-:Y:S01]  /*25bc0*/  STL [R1+0x10], R4 ;  /* 0x0000100401007387 */ /* 0x0003e20000100800 */
[----:B------:R-:W-:-:S03]  /*25bd0*/  LEA.HI.X.SX32 R3, R6, R28, 0x1, P4 ;  /* 0x0000001c06037211 */ /* 0x000fc600020f0eff */
[----:B------:R-:W4:Y:S01]  /*25be0*/  LDL.LU R9, [R1+0x48] ;  /* 0x0000480001097983 */ /* 0x000f220000300800 */
[----:B-1----:R-:W-:-:S03]  /*25bf0*/  PRMT R4, R18, 0x7772, RZ ;  /* 0x0000777212047816 */ /* 0x002fc600000000ff */
[----:B------:R1:W-:Y:S04]  /*25c00*/  STL [R1+0xc], R5 ;  /* 0x00000c0501007387 */ /* 0x0003e80000100800 */
[----:B------:R2:W-:Y:S01]  /*25c10*/  STL [R1+0x4], R4 ;  /* 0x0000040401007387 */ /* 0x0005e20000100800 */
[C---:B------:R-:W-:Y:S02]  /*25c20*/  PRMT R6, R19.reuse, 0x7773, RZ ;  /* 0x0000777313067816 */ /* 0x040fe400000000ff */
[----:B-1----:R-:W-:-:S03]  /*25c30*/  PRMT R5, R19, 0x7772, RZ ;  /* 0x0000777213057816 */ /* 0x002fc600000000ff */
[----:B------:R-:W-:Y:S04]  /*25c40*/  STL [R1+0x8], R6 ;  /* 0x0000080601007387 */ /* 0x000fe80000100800 */
[----:B------:R-:W-:Y:S04]  /*25c50*/  STL [R1], R5 ;  /* 0x0000000501007387 */ /* 0x000fe80000100800 */
[----:B------:R-:W4:Y:S01]  /*25c60*/  LDL.LU R25, [R1+0x14] ;  /* 0x0000140001197983 */ /* 0x000f220000300800 */
[----:B--2---:R-:W-:-:S05]  /*25c70*/  PRMT R4, R26, 0x7770, RZ ;  /* 0x000077701a047816 */ /* 0x004fca00000000ff */
[----:B------:R1:W-:Y:S01]  /*25c80*/  @P3 STG.E.U8 desc[UR8][R2.64], R4 ;  /* 0x0000000402003986 */ /* 0x0003e2000c101108 */
[----:B---3--:R-:W-:Y:S01]  /*25c90*/  ISETP.LT.AND P5, PT, R24, UR28, !P0 ;  /* 0x0000001c18007c0c */ /* 0x008fe2000c7a1270 */
[----:B------:R-:W2:Y:S01]  /*25ca0*/  LDCU UR28, c[0x0][0x39c] ;  /* 0x00007380ff1c77ac */ /* 0x000ea20008000800 */
[-C--:B-1----:R-:W-:Y:S01]  /*25cb0*/  IADD3 R4, P3, PT, R0, R11.reuse, RZ ;  /* 0x0000000b00047210 */ /* 0x082fe20007f7e0ff */
[----:B------:R-:W-:Y:S01]  /*25cc0*/  IMAD R3, R24, UR33, RZ ;  /* 0x0000002118037c24 */ /* 0x000fe2000f8e02ff */
[----:B----4-:R-:W-:Y:S01]  /*25cd0*/  ISETP.LT.AND P4, PT, R10, UR32, !P0 ;  /* 0x000000200a007c0c */ /* 0x010fe2000c781270 */
[----:B------:R-:W3:Y:S01]  /*25ce0*/  LDL.LU R24, [R1+0x54] ;  /* 0x0000540001187983 */ /* 0x000ee20000300800 */
[-C--:B------:R-:W-:Y:S01]  /*25cf0*/  LEA.HI.X.SX32 R5, R0, R28.reuse, 0x1, P3 ;  /* 0x0000001c00057211 */ /* 0x080fe200018f0eff */
[----:B------:R-:W-:Y:S01]  /*25d00*/  IMAD R0, R10, UR31, RZ ;  /* 0x0000001f0a007c24 */ /* 0x000fe2000f8e02ff */
[----:B------:R-:W-:Y:S01]  /*25d10*/  IADD3 R2, P3, PT, R3, R11, RZ ;  /* 0x0000000b03027210 */ /* 0x000fe20007f7e0ff */
[----:B------:R-:W1:Y:S01]  /*25d20*/  LDCU UR31, c[0x0][0x39c] ;  /* 0x00007380ff1f77ac */ /* 0x000e620008000800 */
[----:B------:R-:W-:Y:S01]  /*25d30*/  PRMT R6, R27, 0x7770, RZ ;  /* 0x000077701b067816 */ /* 0x000fe200000000ff */
[----:B------:R-:W4:Y:S04]  /*25d40*/  LDCU UR32, c[0x0][0x39c] ;  /* 0x00007380ff2077ac */ /* 0x000f280008000800 */
[----:B------:R0:W-:Y:S01]  /*25d50*/  @P6 STG.E.U8 desc[UR8][R4.64], R6 ;  /* 0x0000000604006986 */ /* 0x0001e2000c101108 */
[----:B------:R-:W-:Y:S01]  /*25d60*/  LEA.HI.X.SX32 R3, R3, R28, 0x1, P3 ;  /* 0x0000001c03037211 */ /* 0x000fe200018f0eff */
[----:B------:R-:W1:Y:S01]  /*25d70*/  LDCU UR33, c[0x0][0x39c] ;  /* 0x00007380ff2177ac */ /* 0x000e620008000800 */
[----:B------:R-:W-:-:S02]  /*25d80*/  ISETP.LT.AND P3, PT, R8, UR26, !P0 ;  /* 0x0000001a08007c0c */ /* 0x000fc4000c761270 */
[-C--:B0-----:R-:W-:Y:S01]  /*25d90*/  IADD3 R4, P6, PT, R0, R11.reuse, RZ ;  /* 0x0000000b00047210 */ /* 0x081fe20007fde0ff */
[----:B------:R-:W-:Y:S01]  /*25da0*/  @P5 STG.E.U8 desc[UR8][R2.64], R12 ;  /* 0x0000000c02005986 */ /* 0x000fe2000c101108 */
[----:B------:R-:W-:Y:S01]  /*25db0*/  PRMT R16, R16, 0x7771, RZ ;  /* 0x0000777110107816 */ /* 0x000fe200000000ff */
[----:B------:R-:W0:Y:S01]  /*25dc0*/  LDCU UR26, c[0x0][0x39c] ;  /* 0x00007380ff1a77ac */ /* 0x000e220008000800 */
[----:B------:R-:W-:Y:S01]  /*25dd0*/  LEA.HI.X.SX32 R5, R0, R28, 0x1, P6 ;  /* 0x0000001c00057211 */ /* 0x000fe200030f0eff */
[----:B------:R-:W-:Y:S01]  /*25de0*/  IMAD R0, R8, UR25, RZ ;  /* 0x0000001908007c24 */ /* 0x000fe2000f8e02ff */
[----:B------:R-:W-:Y:S01]  /*25df0*/  PRMT R17, R17, 0x7771, RZ ;  /* 0x0000777111117816 */ /* 0x000fe200000000ff */
[----:B------:R-:W0:Y:S02]  /*25e00*/  LDCU UR25, c[0x0][0x3b8] ;  /* 0x00007700ff1977ac */ /* 0x000e240008000800 */
[----:B------:R1:W-:Y:S02]  /*25e10*/  @P4 STG.E.U8 desc[UR8][R4.64], R13 ;  /* 0x0000000d04004986 */ /* 0x0003e4000c101108 */
[----:B-1----:R-:W-:-:S04]  /*25e20*/  IADD3 R4, P4, PT, R0, R11, RZ ;  /* 0x0000000b00047210 */ /* 0x002fc80007f9e0ff */
[----:B------:R-:W-:-:S05]  /*25e30*/  LEA.HI.X.SX32 R5, R0, R28, 0x1, P4 ;  /* 0x0000001c00057211 */ /* 0x000fca00020f0eff */
[----:B------:R1:W-:Y:S04]  /*25e40*/  @P3 STG.E.U8 desc[UR8][R4.64], R14 ;  /* 0x0000000e04003986 */ /* 0x0003e8000c101108 */
[----:B-1----:R-:W2:Y:S04]  /*25e50*/  LDL.LU R5, [R1+0x4c] ;  /* 0x00004c0001057983 */ /* 0x002ea80000300800 */
[----:B------:R-:W3:Y:S01]  /*25e60*/  LDL.LU R4, [R1+0x50] ;  /* 0x0000500001047983 */ /* 0x000ee20000300800 */
[C---:B------:R-:W-:Y:S01]  /*25e70*/  ISETP.LT.AND P5, PT, R9.reuse, UR22, !P0 ;  /* 0x0000001609007c0c */ /* 0x040fe2000c7a1270 */
[----:B------:R-:W-:Y:S01]  /*25e80*/  IMAD R9, R9, UR21, RZ ;  /* 0x0000001509097c24 */ /* 0x000fe2000f8e02ff */
[----:B------:R-:W-:Y:S01]  /*25e90*/  PRMT R18, R18, 0x7771, RZ ;  /* 0x0000777112127816 */ /* 0x000fe200000000ff */
[----:B------:R-:W1:Y:S03]  /*25ea0*/  LDCU UR21, c[0x0][0x3b8] ;  /* 0x00007700ff1577ac */ /* 0x000e660008000800 */
[C---:B------:R-:W-:Y:S01]  /*25eb0*/  IADD3 R8, P3, PT, R9.reuse, R11, RZ ;  /* 0x0000000b09087210 */ /* 0x040fe20007f7e0ff */
[----:B------:R-:W0:Y:S03]  /*25ec0*/  LDCU UR22, c[0x0][0x39c] ;  /* 0x00007380ff1677ac */ /* 0x000e260008000800 */
[----:B------:R-:W-:-:S05]  /*25ed0*/  LEA.HI.X.SX32 R9, R9, R28, 0x1, P3 ;  /* 0x0000001c09097211 */ /* 0x000fca00018f0eff */
[----:B------:R0:W-:Y:S04]  /*25ee0*/  @P5 STG.E.U8 desc[UR8][R8.64], R25 ;  /* 0x0000001908005986 */ /* 0x0001e8000c101108 */
[----:B0-----:R-:W4:Y:S01]  /*25ef0*/  LDL.LU R25, [R1+0xa44] ;  /* 0x000a440001197983 */ /* 0x001f220000300800 */
[C---:B--2---:R-:W-:Y:S01]  /*25f00*/  ISETP.LT.AND P4, PT, R5.reuse, UR18, !P0 ;  /* 0x0000001205007c0c */ /* 0x044fe2000c781270 */
[----:B------:R-:W-:Y:S01]  /*25f10*/  IMAD R5, R5, UR17, RZ ;  /* 0x0000001105057c24 */ /* 0x000fe2000f8e02ff */
[----:B------:R-:W-:Y:S01]  /*25f20*/  PRMT R19, R19, 0x7771, RZ ;  /* 0x0000777113137816 */ /* 0x000fe200000000ff */
[----:B------:R-:W0:Y:S01]  /*25f30*/  LDCU UR17, c[0x0][0x3b8] ;  /* 0x00007700ff1177ac */ /* 0x000e220008000800 */
[C---:B---3--:R-:W-:Y:S01]  /*25f40*/  IMAD R14, R4.reuse, UR19, RZ ;  /* 0x00000013040e7c24 */ /* 0x048fe2000f8e02ff */
[----:B------:R-:W-:-:S02]  /*25f50*/  ISETP.LT.AND P3, PT, R4, UR20, !P0 ;  /* 0x0000001404007c0c */ /* 0x000fc4000c761270 */
[CC--:B------:R-:W-:Y:S01]  /*25f60*/  IADD3 R4, P6, PT, R5.reuse, R11.reuse, RZ ;  /* 0x0000000b05047210 */ /* 0x0c0fe20007fde0ff */
[----:B------:R-:W2:Y:S01]  /*25f70*/  LDCU UR18, c[0x0][0x39c] ;  /* 0x00007380ff1277ac */ /* 0x000ea20008000800 */
[C---:B------:R-:W-:Y:S02]  /*25f80*/  IADD3 R8, P5, PT, R14.reuse, R11, RZ ;  /* 0x0000000b0e087210 */ /* 0x040fe40007fbe0ff */
[-C--:B------:R-:W-:Y:S01]  /*25f90*/  LEA.HI.X.SX32 R5, R5, R28.reuse, 0x1, P6 ;  /* 0x0000001c05057211 */ /* 0x080fe200030f0eff */
[----:B------:R-:W3:Y:S01]  /*25fa0*/  LDCU UR20, c[0x0][0x39c] ;  /* 0x00007380ff1477ac */ /* 0x000ee20008000800 */
[----:B------:R-:W-:Y:S01]  /*25fb0*/  LEA.HI.X.SX32 R9, R14, R28, 0x1, P5 ;  /* 0x0000001c0e097211 */ /* 0x000fe200028f0eff */
[C---:B------:R-:W-:Y:S01]  /*25fc0*/  IMAD R14, R24.reuse, UR15, RZ ;  /* 0x0000000f180e7c24 */ /* 0x040fe2000f8e02ff */
[----:B------:R-:W-:Y:S01]  /*25fd0*/  ISETP.LT.AND P6, PT, R24, UR16, !P0 ;  /* 0x0000001018007c0c */ /* 0x000fe2000c7c1270 */
[----:B------:R0:W-:Y:S01]  /*25fe0*/  @P4 STG.E.U8 desc[UR8][R4.64], R16 ;  /* 0x0000001004004986 */ /* 0x0001e2000c101108 */
[C---:B------:R-:W-:Y:S01]  /*25ff0*/  PRMT R13, R20.reuse, 0x7773, RZ ;  /* 0x00007773140d7816 */ /* 0x040fe200000000ff */
[----:B------:R-:W1:Y:S02]  /*26000*/  LDCU UR15, c[0x0][0x3b8] ;  /* 0x00007700ff0f77ac */ /* 0x000e640008000800 */
[----:B------:R-:W2:Y:S01]  /*26010*/  LDL.LU R24, [R1+0xa40] ;  /* 0x000a400001187983 */ /* 0x000ea20000300800 */
[----:B------:R-:W-:Y:S01]  /*26020*/  PRMT R12, R20, 0x7772, RZ ;  /* 0x00007772140c7816 */ /* 0x000fe200000000ff */
[----:B------:R-:W1:Y:S01]  /*26030*/  LDCU UR19, c[0x0][0x39c] ;  /* 0x00007380ff1377ac */ /* 0x000e620008000800 */
[----:B------:R-:W-:-:S02]  /*26040*/  PRMT R10, R21, 0x7773, RZ ;  /* 0x00007773150a7816 */ /* 0x000fc400000000ff */
[----:B------:R-:W-:Y:S01]  /*26050*/  PRMT R7, R21, 0x7772, RZ ;  /* 0x0000777215077816 */ /* 0x000fe200000000ff */
[----:B------:R-:W1:Y:S01]  /*26060*/  LDCU UR16, c[0x0][0x3b8] ;  /* 0x00007700ff1077ac */ /* 0x000e620008000800 */
[----:B0-----:R-:W2:Y:S04]  /*26070*/  LDL.LU R5, [R1+0x58] ;  /* 0x0000580001057983 */ /* 0x001ea80000300800 */
[----:B------:R-:W3:Y:S04]  /*26080*/  LDL.LU R4, [R1+0x5c] ;  /* 0x00005c0001047983 */ /* 0x000ee80000300800 */
[----:B------:R0:W-:Y:S04]  /*26090*/  @P3 STG.E.U8 desc[UR8][R8.64], R17 ;  /* 0x0000001108003986 */ /* 0x0001e8000c101108 */
[----:B0-----:R-:W4:Y:S01]  /*260a0*/  LDL.LU R17, [R1+0x60] ;  /* 0x0000600001117983 */ /* 0x001f220000300800 */
[----:B------:R-:W-:-:S03]  /*260b0*/  IADD3 R8, P3, PT, R14, R11, RZ ;  /* 0x0000000b0e087210 */ /* 0x000fc60007f7e0ff */
[----:B------:R-:W4:Y:S01]  /*260c0*/  LDL.LU R16, [R1+0x70] ;  /* 0x0000700001107983 */ /* 0x000f220000300800 */
        /* <DEDUP_REMOVED lines=14> */
[----:B------:R-:W-:-:S03]  /*261b0*/  LEA.HI.X.SX32 R9, R14, R28, 0x1, P6 ;  /* 0x0000001c0e097211 */ /* 0x000fc600030f0eff */
[----:B------:R0:W-:Y:S01]  /*261c0*/  @P4 STG.E.U8 desc[UR8][R4.64], R19 ;  /* 0x0000001304004986 */ /* 0x0001e2000c101108 */
[----:B------:R-:W-:Y:S01]  /*261d0*/  PRMT R21, R21, 0x7771, RZ ;  /* 0x0000777115157816 */ /* 0x000fe200000000ff */
[----:B------:R-:W1:Y:S01]  /*261e0*/  LDCU UR13, c[0x0][0x3b8] ;  /* 0x00007700ff0d77ac */ /* 0x000e620008000800 */
[C---:B----4-:R-:W-:Y:S01]  /*261f0*/  ISETP.LT.AND P5, PT, R17.reuse, UR7, !P0 ;  /* 0x0000000711007c0c */ /* 0x050fe2000c7a1270 */
[----:B------:R-:W-:Y:S01]  /*26200*/  IMAD R14, R17, UR6, RZ ;  /* 0x00000006110e7c24 */ /* 0x000fe2000f8e02ff */
[----:B------:R4:W-:Y:S01]  /*26210*/  @P3 STG.E.U8 desc[UR8][R8.64], R20 ;  /* 0x0000001408003986 */ /* 0x0009e2000c101108 */
[C---:B------:R-:W-:Y:S01]  /*26220*/  PRMT R0, R22.reuse, 0x7773, RZ ;  /* 0x0000777316007816 */ /* 0x040fe200000000ff */
[----:B------:R-:W1:Y:S02]  /*26230*/  LDCU UR6, c[0x0][0x3b8] ;  /* 0x00007700ff0677ac */ /* 0x000e640008000800 */
[----:B------:R-:W2:Y:S01]  /*26240*/  LDL.LU R17, [R1+0x74] ;  /* 0x0000740001117983 */ /* 0x000ea20000300800 */
[----:B------:R-:W-:Y:S01]  /*26250*/  PRMT R2, R22, 0x7772, RZ ;  /* 0x0000777216027816 */ /* 0x000fe200000000ff */
[----:B------:R-:W1:Y:S02]  /*26260*/  LDCU UR7, c[0x0][0x3b8] ;  /* 0x00007700ff0777ac */ /* 0x000e640008000800 */
[----:B0-----:R-:W2:Y:S04]  /*26270*/  LDL.LU R19, [R1+0x68] ;  /* 0x0000680001137983 */ /* 0x001ea80000300800 */
[----:B----4-:R-:W4:Y:S04]  /*26280*/  LDL.LU R9, [R1+0x64] ;  /* 0x0000640001097983 */ /* 0x010f280000300800 */
[----:B------:R-:W3:Y:S01]  /*26290*/  LDL.LU R20, [R1+0x78] ;  /* 0x0000780001147983 */ /* 0x000ee20000300800 */
[----:B------:R-:W-:-:S04]  /*262a0*/  IADD3 R4, P3, PT, R14, R11, RZ ;  /* 0x0000000b0e047210 */ /* 0x000fc80007f7e0ff */
[----:B------:R-:W-:-:S05]  /*262b0*/  LEA.HI.X.SX32 R5, R14, R28, 0x1, P3 ;  /* 0x0000001c0e057211 */ /* 0x000fca00018f0eff */
[----:B------:R0:W-:Y:S01]  /*262c0*/  @P5 STG.E.U8 desc[UR8][R4.64], R21 ;  /* 0x0000001504005986 */ /* 0x0001e2000c101108 */
[----:B------:R-:W-:Y:S02]  /*262d0*/  PRMT R22, R22, 0x7771, RZ ;  /* 0x0000777116167816 */ /* 0x000fe400000000ff */
[C---:B------:R-:W-:Y:S02]  /*262e0*/  PRMT R3, R23.reuse, 0x7773, RZ ;  /* 0x0000777317037816 */ /* 0x040fe400000000ff */
[C---:B------:R-:W-:Y:S02]  /*262f0*/  PRMT R6, R23.reuse, 0x7772, RZ ;  /* 0x0000777217067816 */ /* 0x040fe400000000ff */
[----:B------:R-:W-:Y:S02]  /*26300*/  PRMT R23, R23, 0x7771, RZ ;  /* 0x0000777117177816 */ /* 0x000fe400000000ff */
[C---:B--2---:R-:W-:Y:S01]  /*26310*/  ISETP.LT.AND P3, PT, R19.reuse, UR30, !P0 ;  /* 0x0000001e13007c0c */ /* 0x044fe2000c761270 */
[----:B------:R-:W-:Y:S01]  /*26320*/  IMAD R14, R19, UR5, RZ ;  /* 0x00000005130e7c24 */ /* 0x000fe2000f8e02ff */
[----:B------:R-:W2:Y:S01]  /*26330*/  LDCU UR30, c[0x0][0x39c] ;  /* 0x00007380ff1e77ac */ /* 0x000ea20008000800 */
[----:B------:R-:W2:Y:S01]  /*26340*/  LDL.LU R19, [R1+0x7c] ;  /* 0x00007c0001137983 */ /* 0x000ea20000300800 */
[C---:B----4-:R-:W-:Y:S01]  /*26350*/  ISETP.LT.AND P4, PT, R9.reuse, UR4, !P0 ;  /* 0x0000000409007c0c */ /* 0x050fe2000c781270 */
[----:B------:R-:W-:Y:S01]  /*26360*/  IMAD R9, R9, UR14, RZ ;  /* 0x0000000e09097c24 */ /* 0x000fe2000f8e02ff */
[-C--:B0-----:R-:W-:Y:S01]  /*26370*/  IADD3 R4, P5, PT, R14, R11.reuse, RZ ;  /* 0x0000000b0e047210 */ /* 0x081fe20007fbe0ff */
[----:B------:R-:W4:Y:S01]  /*26380*/  LDL.LU R21, [R1+0x80] ;  /* 0x0000800001157983 */ /* 0x000f220000300800 */
[----:B------:R-:W0:Y:S02]  /*26390*/  LDCU UR4, c[0x0][0x3b8] ;  /* 0x00007700ff0477ac */ /* 0x000e240008000800 */
[----:B------:R-:W-:-:S02]  /*263a0*/  IADD3 R8, P6, PT, R9, R11, RZ ;  /* 0x0000000b09087210 */ /* 0x000fc40007fde0ff */
[-C--:B------:R-:W-:Y:S01]  /*263b0*/  LEA.HI.X.SX32 R5, R14, R28.reuse, 0x1, P5 ;  /* 0x0000001c0e057211 */ /* 0x080fe200028f0eff */
[----:B------:R-:W0:Y:S01]  /*263c0*/  LDCU UR5, c[0x0][0x3b8] ;  /* 0x00007700ff0577ac */ /* 0x000e220008000800 */
[----:B------:R-:W-:Y:S01]  /*263d0*/  LEA.HI.X.SX32 R9, R9, R28, 0x1, P6 ;  /* 0x0000001c09097211 */ /* 0x000fe200030f0eff */
[C---:B------:R-:W-:Y:S01]  /*263e0*/  IMAD R14, R18.reuse, UR23, RZ ;  /* 0x00000017120e7c24 */ /* 0x040fe2000f8e02ff */
[----:B------:R-:W-:Y:S01]  /*263f0*/  ISETP.LT.AND P6, PT, R18, UR35, !P0 ;  /* 0x0000002312007c0c */ /* 0x000fe2000c7c1270 */
[----:B------:R-:W0:Y:S01]  /*26400*/  LDCU UR23, c[0x0][0x39c] ;  /* 0x00007380ff1777ac */ /* 0x000e220008000800 */
[----:B------:R-:W4:Y:S01]  /*26410*/  LDL.LU R18, [R1+0x84] ;  /* 0x0000840001127983 */ /* 0x000f220000300800 */
[----:B------:R-:W0:Y:S03]  /*26420*/  LDCU UR14, c[0x0][0x3b8] ;  /* 0x00007700ff0e77ac */ /* 0x000e260008000800 */
[----:B------:R1:W-:Y:S04]  /*26430*/  @P4 STG.E.U8 desc[UR8][R8.64], R22 ;  /* 0x0000001608004986 */ /* 0x0003e8000c101108 */
[----:B------:R0:W-:Y:S01]  /*26440*/  @P3 STG.E.U8 desc[UR8][R4.64], R23 ;  /* 0x0000001704003986 */ /* 0x0001e2000c101108 */
[----:B------:R-:W-:-:S02]  /*26450*/  ISETP.LT.AND P5, PT, R16, UR37, !P0 ;  /* 0x0000002510007c0c */ /* 0x000fc4000c7a1270 */
[-C--:B-1----:R-:W-:Y:S01]  /*26460*/  IADD3 R8, P3, PT, R14, R11.reuse, RZ ;  /* 0x0000000b0e087210 */ /* 0x082fe20007f7e0ff */
[----:B------:R-:W4:Y:S01]  /*26470*/  LDL.LU R22, [R1+0x28] ;  /* 0x0000280001167983 */ /* 0x000f220000300800 */
[----:B0-----:R-:W-:Y:S02]  /*26480*/  IMAD R5, R16, UR36, RZ ;  /* 0x0000002410057c24 */ /* 0x001fe4000f8e02ff */
[----:B------:R-:W-:Y:S01]  /*26490*/  LEA.HI.X.SX32 R9, R14, R28, 0x1, P3 ;  /* 0x0000001c0e097211 */ /* 0x000fe200018f0eff */
[C---:B------:R-:W-:Y:S01]  /*264a0*/  IMAD R14, R17.reuse, UR38, RZ ;  /* 0x00000026110e7c24 */ /* 0x040fe2000f8e02ff */
[----:B------:R-:W-:Y:S01]  /*264b0*/  PRMT R16, R24, 0x7771, RZ ;  /* 0x0000777118107816 */ /* 0x000fe200000000ff */
[----:B------:R-:W4:Y:S01]  /*264c0*/  LDL.LU R23, [R1+0x88] ;  /* 0x0000880001177983 */ /* 0x000f220000300800 */
[----:B------:R-:W-:Y:S02]  /*264d0*/  ISETP.LT.AND P4, PT, R17, UR39, !P0 ;  /* 0x0000002711007c0c */ /* 0x000fe4000c781270 */
[----:B------:R-:W-:Y:S01]  /*264e0*/  IADD3 R4, P3, PT, R5, R11, RZ ;  /* 0x0000000b05047210 */ /* 0x000fe20007f7e0ff */
[----:B------:R0:W-:Y:S01]  /*264f0*/  @P6 STG.E.U8 desc[UR8][R8.64], R16 ;  /* 0x0000001008006986 */ /* 0x0001e2000c101108 */
[----:B------:R-:W-:-:S02]  /*26500*/  PRMT R17, R26, 0x7771, RZ ;  /* 0x000077711a117816 */ /* 0x000fc400000000ff */
[-C--:B------:R-:W-:Y:S02]  /*26510*/  LEA.HI.X.SX32 R5, R5, R28.reuse, 0x1, P3 ;  /* 0x0000001c05057211 */ /* 0x080fe400018f0eff */
[C---:B0-----:R-:W-:Y:S02]  /*26520*/  IADD3 R8, P6, PT, R14.reuse, R11, RZ ;  /* 0x0000000b0e087210 */ /* 0x041fe40007fde0ff */
[----:B------:R-:W-:Y:S02]  /*26530*/  PRMT R16, R25, 0x7771, RZ ;  /* 0x0000777119107816 */ /* 0x000fe400000000ff */
[----:B------:R-:W-:Y:S01]  /*26540*/  LEA.HI.X.SX32 R9, R14, R28, 0x1, P6 ;  /* 0x0000001c0e097211 */ /* 0x000fe200030f0eff */
[C---:B---3--:R-:W-:Y:S01]  /*26550*/  IMAD R14, R20.reuse, UR40, RZ ;  /* 0x00000028140e7c24 */ /* 0x048fe2000f8e02ff */
[----:B------:R-:W-:Y:S01]  /*26560*/  ISETP.LT.AND P3, PT, R20, UR41, !P0 ;  /* 0x0000002914007c0c */ /* 0x000fe2000c761270 */
[----:B------:R-:W-:Y:S04]  /*26570*/  @P5 STG.E.U8 desc[UR8][R4.64], R16 ;  /* 0x0000001004005986 */ /* 0x000fe8000c101108 */
[----:B------:R-:W3:Y:S04]  /*26580*/  LDL.LU R20, [R1+0x8c] ;  /* 0x00008c0001147983 */ /* 0x000ee80000300800 */
[----:B------:R0:W-:Y:S04]  /*26590*/  @P4 STG.E.U8 desc[UR8][R8.64], R17 ;  /* 0x0000001108004986 */ /* 0x0001e8000c101108 */
[----:B0-----:R-:W3:Y:S01]  /*265a0*/  LDL.LU R17, [R1+0xac] ;  /* 0x0000ac0001117983 */ /* 0x001ee20000300800 */
[C---:B--2---:R-:W-:Y:S01]  /*265b0*/  ISETP.LT.AND P5, PT, R19.reuse, UR48, !P0 ;  /* 0x0000003013007c0c */ /* 0x044fe2000c7a1270 */
[----:B------:R-:W-:-:S02]  /*265c0*/  IMAD R5, R19, UR42, RZ ;  /* 0x0000002a13057c24 */ /* 0x000fc4000f8e02ff */
[----:B------:R-:W2:Y:S01]  /*265d0*/  LDL.LU R19, [R1+0xc4] ;  /* 0x0000c40001137983 */ /* 0x000ea20000300800 */
[CC--:B------:R-:W-:Y:S02]  /*265e0*/  IADD3 R8, P6, PT, R14.reuse, R11.reuse, RZ ;  /* 0x0000000b0e087210 */ /* 0x0c0fe40007fde0ff */
[----:B------:R-:W-:Y:S02]  /*265f0*/  PRMT R16, R27, 0x7771, RZ ;  /* 0x000077711b107816 */ /* 0x000fe400000000ff */
[----:B------:R-:W-:Y:S01]  /*26600*/  LEA.HI.X.SX32 R9, R14, R28, 0x1, P6 ;  /* 0x0000001c0e097211 */ /* 0x000fe200030f0eff */
[----:B----4-:R-:W-:Y:S01]  /*26610*/  IMAD R14, R21, UR47, RZ ;  /* 0x0000002f150e7c24 */ /* 0x010fe2000f8e02ff */
[----:B------:R-:W-:-:S03]  /*26620*/  IADD3 R4, P6, PT, R5, R11, RZ ;  /* 0x0000000b05047210 */ /* 0x000fc60007fde0ff */
[----:B------:R0:W-:Y:S01]  /*26630*/  @P3 STG.E.U8 desc[UR8][R8.64], R16 ;  /* 0x0000001008003986 */ /* 0x0001e2000c101108 */
[----:B------:R-:W-:Y:S02]  /*26640*/  ISETP.LT.AND P4, PT, R21, UR49, !P0 ;  /* 0x0000003115007c0c */ /* 0x000fe4000c781270 */
[-C--:B------:R-:W-:Y:S01]  /*26650*/  LEA.HI.X.SX32 R5, R5, R28.reuse, 0x1, P6 ;  /* 0x0000001c05057211 */ /* 0x080fe200030f0eff */
[----:B------:R-:W4:Y:S01]  /*26660*/  LDL.LU R21, [R1+0xc8] ;  /* 0x0000c80001157983 */ /* 0x000f220000300800 */
[----:B------:R-:W-:Y:S01]  /*26670*/  ISETP.LT.AND P6, PT, R18, UR34, !P0 ;  /* 0x0000002212007c0c */ /* 0x000fe2000c7c1270 */
[----:B------:R-:W1:Y:S01]  /*26680*/  LDCU UR34, c[0x0][0x39c] ;  /* 0x00007380ff2277ac */ /* 0x000e620008000800 */
[C---:B0-----:R-:W-:Y:S01]  /*26690*/  IADD3 R8, P3, PT, R14.reuse, R11, RZ ;  /* 0x0000000b0e087210 */ /* 0x041fe20007f7e0ff */
[----:B------:R-:W4:Y:S03]  /*266a0*/  LDL.LU R16, [R1+0x90] ;  /* 0x0000900001107983 */ /* 0x000f260000300800 */
[----:B------:R-:W-:Y:S01]  /*266b0*/  LEA.HI.X.SX32 R9, R14, R28, 0x1, P3 ;  /* 0x0000001c0e097211 */ /* 0x000fe200018f0eff */
[----:B------:R-:W-:-:S02]  /*266c0*/  IMAD R14, R18, UR43, RZ ;  /* 0x0000002b120e7c24 */ /* 0x000fc4000f8e02ff */
[----:B------:R-:W4:Y:S04]  /*266d0*/  LDL.LU R18, [R1+0x94] ;  /* 0x0000940001127983 */ /* 0x000f280000300800 */
[----:B---3--:R-:W-:Y:S04]  /*266e0*/  @P5 STG.E.U8 desc[UR8][R4.64], R17 ;  /* 0x0000001104005986 */ /* 0x008fe8000c101108 */
[----:B------:R0:W-:Y:S02]  /*266f0*/  @P4 STG.E.U8 desc[UR8][R8.64], R22 ;  /* 0x0000001608004986 */ /* 0x0001e4000c101108 */
[----:B0-----:R-:W-:-:S02]  /*26700*/  IADD3 R8, P3, PT, R14, R11, RZ ;  /* 0x0000000b0e087210 */ /* 0x001fc40007f7e0ff */
[----:B------:R-:W3:Y:S02]  /*26710*/  LDL.LU R22, [R1+0x98] ;  /* 0x0000980001167983 */ /* 0x000ee40000300800 */
[----:B------:R-:W-:Y:S02]  /*26720*/  LEA.HI.X.SX32 R9, R14, R28, 0x1, P3 ;  /* 0x0000001c0e097211 */ /* 0x000fe400018f0eff */
[----:B------:R-:W3:Y:S01]  /*26730*/  LDL.LU R17, [R1+0x9c] ;  /* 0x00009c0001117983 */ /* 0x000ee20000300800 */
[C---:B------:R-:W-:Y:S01]  /*26740*/  ISETP.LT.AND P4, PT, R23.reuse, UR27, !P0 ;  /* 0x0000001b17007c0c */ /* 0x040fe2000c781270 */
[----:B------:R-:W-:Y:S01]  /*26750*/  IMAD R5, R23, UR29, RZ ;  /* 0x0000001d17057c24 */ /* 0x000fe2000f8e02ff */
[C---:B------:R-:W-:Y:S01]  /*26760*/  ISETP.LT.AND P3, PT, R20.reuse, UR28, !P0 ;  /* 0x0000001c14007c0c */ /* 0x040fe2000c761270 */
[----:B------:R-:W-:Y:S01]  /*26770*/  IMAD R14, R20, UR24, RZ ;  /* 0x00000018140e7c24 */ /* 0x000fe2000f8e02ff */
[----:B------:R-:W0:Y:S01]  /*26780*/  LDCU UR24, c[0x0][0x39c] ;  /* 0x00007380ff1877ac */ /* 0x000e220008000800 */
[----:B--2---:R2:W-:Y:S04]  /*26790*/  @P6 STG.E.U8 desc[UR8][R8.64], R19 ;  /* 0x0000001308006986 */ /* 0x0045e8000c101108 */
[----:B--2---:R-:W2:Y:S04]  /*267a0*/  LDL.LU R19, [R1+0x4] ;  /* 0x0000040001137983 */ /* 0x004ea80000300800 */
[----:B------:R-:W2:Y:S04]  /*267b0*/  LDL.LU R23, [R1] ;  /* 0x0000000001177983 */ /* 0x000ea80000300800 */
[----:B------:R-:W2:Y:S01]  /*267c0*/  LDL.LU R20, [R1+0xa0] ;  /* 0x0000a00001147983 */ /* 0x000ea20000300800 */
[----:B------:R-:W-:-:S02]  /*267d0*/  IADD3 R4, P5, PT, R5, R11, RZ ;  /* 0x0000000b05047210 */ /* 0x000fc40007fbe0ff */
[C---:B------:R-:W-:Y:S02]  /*267e0*/  IADD3 R8, P6, PT, R14.reuse, R11, RZ ;  /* 0x0000000b0e087210 */ /* 0x040fe40007fde0ff */
[-C--:B------:R-:W-:Y:S02]  /*267f0*/  LEA.HI.X.SX32 R5, R5, R28.reuse, 0x1, P5 ;  /* 0x0000001c05057211 */ /* 0x080fe400028f0eff */
[----:B------:R-:W-:-:S03]  /*26800*/  LEA.HI.X.SX32 R9, R14, R28, 0x1, P6 ;  /* 0x0000001c0e097211 */ /* 0x000fc600030f0eff */
[----:B----4-:R4:W-:Y:S01]  /*26810*/  @P4 STG.E.U8 desc[UR8][R4.64], R21 ;  /* 0x0000001504004986 */ /* 0x0109e2000c101108 */
[----:B------:R-:W-:Y:S01]  /*26820*/  ISETP.LT.AND P4, PT, R18, UR22, !P0 ;  /* 0x0000001612007c0c */ /* 0x000fe2000c781270 */
[C---:B------:R-:W-:Y:S01]  /*26830*/  IMAD R14, R16.reuse, UR25, RZ ;  /* 0x00000019100e7c24 */ /* 0x040fe2000f8e02ff */
[----:B------:R-:W-:Y:S01]  /*26840*/  ISETP.LT.AND P5, PT, R16, UR26, !P0 ;  /* 0x0000001a10007c0c */ /* 0x000fe2000c7a1270 */
[----:B------:R0:W-:Y:S01]  /*26850*/  @P3 STG.E.U8 desc[UR8][R8.64], R15 ;  /* 0x0000000f08003986 */ /* 0x0001e2000c101108 */
[----:B------:R-:W1:Y:S01]  /*26860*/  LDCU UR25, c[0x0][0x39c] ;  /* 0x00007380ff1977ac */ /* 0x000e620008000800 */
[----:B------:R-:W1:Y:S02]  /*26870*/  LDCU UR22, c[0x0][0x39c] ;  /* 0x00007380ff1677ac */ /* 0x000e640008000800 */
[----:B----4-:R-:W4:Y:S01]  /*26880*/  LDL.LU R21, [R1+0xa4] ;  /* 0x0000a40001157983 */ /* 0x010f220000300800 */
[----:B0-----:R-:W-:Y:S01]  /*26890*/  IMAD R9, R18, UR21, RZ ;  /* 0x0000001512097c24 */ /* 0x001fe2000f8e02ff */
[----:B------:R-:W-:-:S02]  /*268a0*/  IADD3 R4, P3, PT, R14, R11, RZ ;  /* 0x0000000b0e047210 */ /* 0x000fc40007f7e0ff */
[----:B------:R-:W4:Y:S01]  /*268b0*/  LDL.LU R18, [R1+0xa8] ;  /* 0x0000a80001127983 */ /* 0x000f220000300800 */
[----:B------:R-:W0:Y:S01]  /*268c0*/  LDCU UR21, c[0x0][0x39c] ;  /* 0x00007380ff1577ac */ /* 0x000e220008000800 */
[C---:B------:R-:W-:Y:S02]  /*268d0*/  IADD3 R8, P6, PT, R9.reuse, R11, RZ ;  /* 0x0000000b09087210 */ /* 0x040fe40007fde0ff */
[-C--:B------:R-:W-:Y:S02]  /*268e0*/  LEA.HI.X.SX32 R5, R14, R28.reuse, 0x1, P3 ;  /* 0x0000001c0e057211 */ /* 0x080fe400018f0eff */
[----:B------:R-:W-:-:S03]  /*268f0*/  LEA.HI.X.SX32 R9, R9, R28, 0x1, P6 ;  /* 0x0000001c09097211 */ /* 0x000fc600030f0eff */
[----:B------:R0:W-:Y:S01]  /*26900*/  @P5 STG.E.U8 desc[UR8][R4.64], R29 ;  /* 0x0000001d04005986 */ /* 0x0001e2000c101108 */
[C---:B---3--:R-:W-:Y:S01]  /*26910*/  ISETP.LT.AND P3, PT, R22.reuse, UR18, !P0 ;  /* 0x0000001216007c0c */ /* 0x048fe2000c761270 */
[----:B------:R-:W-:Y:S01]  /*26920*/  IMAD R14, R22, UR17, RZ ;  /* 0x00000011160e7c24 */ /* 0x000fe2000f8e02ff */
[----:B------:R-:W3:Y:S01]  /*26930*/  LDCU UR17, c[0x0][0x39c] ;  /* 0x00007380ff1177ac */ /* 0x000ee20008000800 */
[----:B------:R-:W3:Y:S04]  /*26940*/  LDL.LU R22, [R1+0xb0] ;  /* 0x0000b00001167983 */ /* 0x000ee80000300800 */
[----:B--2---:R2:W-:Y:S01]  /*26950*/  @P4 STG.E.U8 desc[UR8][R8.64], R19 ;  /* 0x0000001308004986 */ /* 0x0045e2000c101108 */
[C---:B------:R-:W-:Y:S01]  /*26960*/  ISETP.LT.AND P6, PT, R17.reuse, UR19, !P0 ;  /* 0x0000001311007c0c */ /* 0x040fe2000c7c1270 */
[----:B------:R-:W1:Y:S01]  /*26970*/  LDCU UR18, c[0x0][0x39c] ;  /* 0x00007380ff1277ac */ /* 0x000e620008000800 */
[-C--:B0-----:R-:W-:Y:S01]  /*26980*/  IADD3 R4, P5, PT, R14, R11.reuse, RZ ;  /* 0x0000000b0e047210 */ /* 0x081fe20007fbe0ff */
[----:B------:R-:W0:Y:S01]  /*26990*/  LDCU UR19, c[0x0][0x39c] ;  /* 0x00007380ff1377ac */ /* 0x000e220008000800 */
[----:B--2---:R-:W2:Y:S01]  /*269a0*/  LDL.LU R19, [R1+0xb4] ;  /* 0x0000b40001137983 */ /* 0x004ea20000300800 */
[C---:B------:R-:W-:Y:S01]  /*269b0*/  ISETP.LT.AND P4, PT, R20.reuse, UR20, !P0 ;  /* 0x0000001414007c0c */ /* 0x040fe2000c781270 */
[----:B------:R-:W-:Y:S01]  /*269c0*/  IMAD R9, R20, UR10, RZ ;  /* 0x0000000a14097c24 */ /* 0x000fe2000f8e02ff */
[----:B------:R-:W-:Y:S01]  /*269d0*/  LEA.HI.X.SX32 R5, R14, R28, 0x1, P5 ;  /* 0x0000001c0e057211 */ /* 0x000fe200028f0eff */
[----:B------:R-:W2:Y:S01]  /*269e0*/  LDL.LU R20, [R1+0xb8] ;  /* 0x0000b80001147983 */ /* 0x000ea20000300800 */
[----:B------:R-:W-:Y:S01]  /*269f0*/  IMAD R14, R17, UR15, RZ ;  /* 0x0000000f110e7c24 */ /* 0x000fe2000f8e02ff */
[----:B------:R-:W0:Y:S02]  /*26a00*/  LDCU UR15, c[0x0][0x3b8] ;  /* 0x00007700ff0f77ac */ /* 0x000e240008000800 */
[----:B------:R1:W-:Y:S01]  /*26a10*/  @P3 STG.E.U8 desc[UR8][R4.64], R23 ;  /* 0x0000001704003986 */ /* 0x0003e2000c101108 */
[-C--:B------:R-:W-:Y:S01]  /*26a20*/  IADD3 R8, P5, PT, R9, R11.reuse, RZ ;  /* 0x0000000b09087210 */ /* 0x080fe20007fbe0ff */
[----:B------:R-:W0:Y:S01]  /*26a30*/  LDCU UR20, c[0x0][0x39c] ;  /* 0x00007380ff1477ac */ /* 0x000e220008000800 */
[----:B------:R-:W0:Y:S01]  /*26a40*/  LDCU UR10, c[0x0][0x3b8] ;  /* 0x00007700ff0a77ac */ /* 0x000e220008000800 */
[----:B-1----:R-:W-:-:S04]  /*26a50*/  IADD3 R4, P3, PT, R14, R11, RZ ;  /* 0x0000000b0e047210 */ /* 0x002fc80007f7e0ff */
[-C--:B------:R-:W-:Y:S02]  /*26a60*/  LEA.HI.X.SX32 R5, R14, R28.reuse, 0x1, P3 ;  /* 0x0000001c0e057211 */ /* 0x080fe400018f0eff */
[-C--:B------:R-:W-:Y:S02]  /*26a70*/  LEA.HI.X.SX32 R9, R9, R28.reuse, 0x1, P5 ;  /* 0x0000001c09097211 */ /* 0x080fe400028f0eff */
[C---:B----4-:R-:W-:Y:S01]  /*26a80*/  ISETP.LT.AND P5, PT, R18.reuse, UR30, !P0 ;  /* 0x0000001e12007c0c */ /* 0x050fe2000c7a1270 */
[----:B------:R1:W-:Y:S01]  /*26a90*/  @P6 STG.E.U8 desc[UR8][R4.64], R12 ;  /* 0x0000000c04006986 */ /* 0x0003e2000c101108 */
[C---:B------:R-:W-:Y:S01]  /*26aa0*/  IMAD R14, R21.reuse, UR6, RZ ;  /* 0x00000006150e7c24 */ /* 0x040fe2000f8e02ff */
[----:B------:R-:W-:Y:S01]  /*26ab0*/  ISETP.LT.AND P3, PT, R21, UR31, !P0 ;  /* 0x0000001f15007c0c */ /* 0x000fe2000c761270 */
[----:B------:R-:W4:Y:S01]  /*26ac0*/  LDCU UR6, c[0x0][0x3b8] ;  /* 0x00007700ff0677ac */ /* 0x000f220008000800 */
[----:B-1----:R-:W-:Y:S02]  /*26ad0*/  IMAD R12, R18, UR4, RZ ;  /* 0x00000004120c7c24 */ /* 0x002fe4000f8e02ff */
[CC--:B------:R-:W-:Y:S01]  /*26ae0*/  IADD3 R4, P6, PT, R14.reuse, R11.reuse, RZ ;  /* 0x0000000b0e047210 */ /* 0x0c0fe20007fde0ff */
[----:B------:R-:W4:Y:S01]  /*26af0*/  LDL.LU R18, [R1+0xbc] ;  /* 0x0000bc0001127983 */ /* 0x000f220000300800 */
[----:B------:R-:W1:Y:S02]  /*26b00*/  LDCU UR4, c[0x0][0x3b8] ;  /* 0x00007700ff0477ac */ /* 0x000e640008000800 */
[----:B------:R-:W-:Y:S01]  /*26b10*/  LEA.HI.X.SX32 R5, R14, R28, 0x1, P6 ;  /* 0x0000001c0e057211 */ /* 0x000fe200030f0eff */
[----:B------:R-:W4:Y:S04]  /*26b20*/  LDL.LU R21, [R1+0xc0] ;  /* 0x0000c00001157983 */ /* 0x000f280000300800 */
[----:B------:R-:W-:Y:S04]  /*26b30*/  @P4 STG.E.U8 desc[UR8][R8.64], R7 ;  /* 0x0000000708004986 */ /* 0x000fe8000c101108 */
[----:B------:R0:W-:Y:S02]  /*26b40*/  @P3 STG.E.U8 desc[UR8][R4.64], R2 ;  /* 0x0000000204003986 */ /* 0x0001e4000c101108 */
[----:B0-----:R-:W-:-:S04]  /*26b50*/  IADD3 R4, P3, PT, R12, R11, RZ ;  /* 0x0000000b0c047210 */ /* 0x001fc80007f7e0ff */
[----:B------:R-:W-:Y:S01]  /*26b60*/  LEA.HI.X.SX32 R5, R12, R28, 0x1, P3 ;  /* 0x0000001c0c057211 */ /* 0x000fe200018f0eff */
[----:B---3--:R-:W-:Y:S01]  /*26b70*/  IMAD R2, R22, UR5, RZ ;  /* 0x0000000516027c24 */ /* 0x008fe2000f8e02ff */
[C---:B--2---:R-:W-:Y:S01]  /*26b80*/  ISETP.LT.AND P3, PT, R19.reuse, UR32, !P0 ;  /* 0x0000002013007c0c */ /* 0x044fe2000c761270 */
[----:B------:R-:W-:-:S03]  /*26b90*/  IMAD R7, R19, UR7, RZ ;  /* 0x0000000713077c24 */ /* 0x000fc6000f8e02ff */
[-C--:B------:R-:W-:Y:S01]  /*26ba0*/  IADD3 R8, P6, PT, R2, R11.reuse, RZ ;  /* 0x0000000b02087210 */ /* 0x080fe20007fde0ff */
[----:B------:R-:W2:Y:S01]  /*26bb0*/  LDL.LU R19, [R1+0xcc] ;  /* 0x0000cc0001137983 */ /* 0x000ea20000300800 */
[----:B------:R-:W-:Y:S01]  /*26bc0*/  ISETP.LT.AND P4, PT, R22, UR23, !P0 ;  /* 0x0000001716007c0c */ /* 0x000fe2000c781270 */
[----:B------:R-:W0:Y:S01]  /*26bd0*/  LDCU UR5, c[0x0][0x3b8] ;  /* 0x00007700ff0577ac */ /* 0x000e220008000800 */
[----:B------:R-:W-:Y:S01]  /*26be0*/  LEA.HI.X.SX32 R9, R2, R28, 0x1, P6 ;  /* 0x0000001c02097211 */ /* 0x000fe200030f0eff */
[C---:B------:R-:W-:Y:S01]  /*26bf0*/  IMAD R2, R20.reuse, UR11, RZ ;  /* 0x0000000b14027c24 */ /* 0x040fe2000f8e02ff */
[----:B------:R-:W-:Y:S01]  /*26c00*/  ISETP.LT.AND P6, PT, R20, UR33, !P0 ;  /* 0x0000002114007c0c */ /* 0x000fe2000c7c1270 */
[----:B------:R-:W3:Y:S01]  /*26c10*/  LDL.LU R23, [R1+0x10c] ;  /* 0x00010c0001177983 */ /* 0x000ee20000300800 */
[----:B------:R-:W0:Y:S03]  /*26c20*/  LDCU UR7, c[0x0][0x3b8] ;  /* 0x00007700ff0777ac */ /* 0x000e260008000800 */
[----:B------:R-:W3:Y:S01]  /*26c30*/  LDL.LU R20, [R1+0xd0] ;  /* 0x0000d00001147983 */ /* 0x000ee20000300800 */
[----:B------:R-:W0:Y:S03]  /*26c40*/  LDCU UR11, c[0x0][0x3b8] ;  /* 0x00007700ff0b77ac */ /* 0x000e260008000800 */
[----:B------:R1:W-:Y:S04]  /*26c50*/  @P5 STG.E.U8 desc[UR8][R4.64], R6 ;  /* 0x0000000604005986 */ /* 0x0003e8000c101108 */
[----:B------:R-:W3:Y:S01]  /*26c60*/  LDL.LU R22, [R1+0xd4] ;  /* 0x0000d40001167983 */ /* 0x000ee20000300800 */
[----:B-1----:R-:W-:-:S02]  /*26c70*/  IADD3 R4, P5, PT, R7, R11, RZ ;  /* 0x0000000b07047210 */ /* 0x002fc40007fbe0ff */
[----:B------:R-:W-:Y:S02]  /*26c80*/  PRMT R6, R24, 0x7772, RZ ;  /* 0x0000777218067816 */ /* 0x000fe400000000ff */
[-C--:B------:R-:W-:Y:S02]  /*26c90*/  LEA.HI.X.SX32 R5, R7, R28.reuse, 0x1, P5 ;  /* 0x0000001c07057211 */ /* 0x080fe400028f0eff */
[----:B------:R-:W-:Y:S01]  /*26ca0*/  PRMT R7, R25, 0x7772, RZ ;  /* 0x0000777219077816 */ /* 0x000fe200000000ff */
[----:B------:R-:W-:Y:S04]  /*26cb0*/  @P4 STG.E.U8 desc[UR8][R8.64], R6 ;  /* 0x0000000608004986 */ /* 0x000fe8000c101108 */
[----:B------:R1:W-:Y:S01]  /*26cc0*/  @P3 STG.E.U8 desc[UR8][R4.64], R7 ;  /* 0x0000000704003986 */ /* 0x0003e2000c101108 */
[C---:B----4-:R-:W-:Y:S01]  /*26cd0*/  ISETP.LT.AND P4, PT, R18.reuse, UR34, !P0 ;  /* 0x0000002212007c0c */ /* 0x050fe2000c781270 */
[----:B-1----:R-:W-:Y:S01]  /*26ce0*/  IMAD R7, R18, UR12, RZ ;  /* 0x0000000c12077c24 */ /* 0x002fe2000f8e02ff */
[-C--:B------:R-:W-:Y:S01]  /*26cf0*/  IADD3 R4, P3, PT, R2, R11.reuse, RZ ;  /* 0x0000000b02047210 */ /* 0x080fe20007f7e0ff */
[----:B------:R-:W4:Y:S01]  /*26d00*/  LDL.LU R18, [R1+0x110] ;  /* 0x0001100001127983 */ /* 0x000f220000300800 */
[----:B------:R-:W-:Y:S01]  /*26d10*/  PRMT R8, R26, 0x7772, RZ ;  /* 0x000077721a087816 */ /* 0x000fe200000000ff */
[----:B------:R-:W1:Y:S01]  /*26d20*/  LDCU UR12, c[0x0][0x3b8] ;  /* 0x00007700ff0c77ac */ /* 0x000e620008000800 */
[----:B------:R-:W-:Y:S01]  /*26d30*/  LEA.HI.X.SX32 R5, R2, R28, 0x1, P3 ;  /* 0x0000001c02057211 */ /* 0x000fe200018f0eff */
[C---:B------:R-:W-:Y:S01]  /*26d40*/  IMAD R2, R21.reuse, UR13, RZ ;  /* 0x0000000d15027c24 */ /* 0x040fe2000f8e02ff */
[----:B------:R-:W4:Y:S01]  /*26d50*/  LDL.LU R29, [R1+0xd8] ;  /* 0x0000d800011d7983 */ /* 0x000f220000300800 */
[----:B------:R-:W-:Y:S01]  /*26d60*/  ISETP.LT.AND P3, PT, R21, UR24, !P0 ;  /* 0x0000001815007c0c */ /* 0x000fe2000c761270 */
[----:B------:R-:W0:Y:S02]  /*26d70*/  LDCU UR13, c[0x0][0x39c] ;  /* 0x00007380ff0d77ac */ /* 0x000e240008000800 */
[----:B------:R-:W4:Y:S01]  /*26d80*/  LDL.LU R17, [R1+0x118] ;  /* 0x0001180001117983 */ /* 0x000f220000300800 */
[----:B------:R-:W-:-:S03]  /*26d90*/  IADD3 R6, P5, PT, R7, R11, RZ ;  /* 0x0000000b07067210 */ /* 0x000fc60007fbe0ff */
[----:B------:R0:W-:Y:S04]  /*26da0*/  @P6 STG.E.U8 desc[UR8][R4.64], R8 ;  /* 0x0000000804006986 */ /* 0x0001e8000c101108 */
[----:B------:R-:W4:Y:S01]  /*26db0*/  LDL.LU R21, [R1+0x114] ;  /* 0x0001140001157983 */ /* 0x000f220000300800 */
[----:B------:R-:W-:Y:S02]  /*26dc0*/  LEA.HI.X.SX32 R7, R7, R28, 0x1, P5 ;  /* 0x0000001c07077211 */ /* 0x000fe400028f0eff */
[----:B0-----:R-:W-:-:S04]  /*26dd0*/  IADD3 R4, P6, PT, R2, R11, RZ ;  /* 0x0000000b02047210 */ /* 0x001fc80007fde0ff */
[----:B------:R-:W-:Y:S02]  /*26de0*/  LEA.HI.X.SX32 R5, R2, R28, 0x1, P6 ;  /* 0x0000001c02057211 */ /* 0x000fe400030f0eff */
[----:B------:R-:W-:-:S05]  /*26df0*/  PRMT R8, R27, 0x7772, RZ ;  /* 0x000077721b087816 */ /* 0x000fca00000000ff */
[----:B------:R0:W-:Y:S01]  /*26e00*/  @P4 STG.E.U8 desc[UR8][R6.64], R8 ;  /* 0x0000000806004986 */ /* 0x0001e2000c101108 */
[C---:B--2---:R-:W-:Y:S01]  /*26e10*/  ISETP.LT.AND P5, PT, R19.reuse, UR25, !P0 ;  /* 0x0000001913007c0c */ /* 0x044fe2000c7a1270 */
[----:B------:R-:W-:Y:S01]  /*26e20*/  IMAD R2, R19, UR14, RZ ;  /* 0x0000000e13027c24 */ /* 0x000fe2000f8e02ff */
[----:B------:R-:W2:Y:S01]  /*26e30*/  LDCU UR14, c[0x0][0x39c] ;  /* 0x00007380ff0e77ac */ /* 0x000ea20008000800 */
[----:B------:R-:W2:Y:S04]  /*26e40*/  LDL.LU R19, [R1+0xdc] ;  /* 0x0000dc0001137983 */ /* 0x000ea80000300800 */
[----:B------:R-:W2:Y:S01]  /*26e50*/  LDL.LU R15, [R1+0xe0] ;  /* 0x0000e000010f7983 */ /* 0x000ea20000300800 */
[C---:B---3--:R-:W-:Y:S01]  /*26e60*/  ISETP.LT.AND P4, PT, R20.reuse, UR17, !P0 ;  /* 0x0000001114007c0c */ /* 0x048fe2000c781270 */
[----:B0-----:R-:W-:-:S02]  /*26e70*/  IMAD R7, R20, UR16, RZ ;  /* 0x0000001014077c24 */ /* 0x001fc4000f8e02ff */
[----:B------:R0:W-:Y:S01]  /*26e80*/  @P3 STG.E.U8 desc[UR8][R4.64], R23 ;  /* 0x0000001704003986 */ /* 0x0001e2000c101108 */
[----:B------:R-:W3:Y:S03]  /*26e90*/  LDCU UR16, c[0x0][0x39c] ;  /* 0x00007380ff1077ac */ /* 0x000ee60008000800 */
[----:B------:R-:W3:Y:S01]  /*26ea0*/  LDL.LU R20, [R1+0x18] ;  /* 0x0000180001147983 */ /* 0x000ee20000300800 */
[----:B------:R-:W1:Y:S03]  /*26eb0*/  LDCU UR17, c[0x0][0x39c] ;  /* 0x00007380ff1177ac */ /* 0x000e660008000800 */
[----:B------:R-:W3:Y:S04]  /*26ec0*/  LDL.LU R16, [R1+0xe4] ;  /* 0x0000e40001107983 */ /* 0x000ee80000300800 */
[----:B0-----:R-:W3:Y:S01]  /*26ed0*/  LDL.LU R23, [R1+0x10] ;  /* 0x0000100001177983 */ /* 0x001ee20000300800 */
[----:B------:R-:W-:-:S04]  /*26ee0*/  IADD3 R4, P3, PT, R2, R11, RZ ;  /* 0x0000000b02047210 */ /* 0x000fc80007f7e0ff */
[----:B------:R-:W-:Y:S01]  /*26ef0*/  LEA.HI.X.SX32 R5, R2, R28, 0x1, P3 ;  /* 0x0000001c02057211 */ /* 0x000fe200018f0eff */
[C---:B------:R-:W-:Y:S01]  /*26f00*/  IMAD R2, R22.reuse, UR15, RZ ;  /* 0x0000000f16027c24 */ /* 0x040fe2000f8e02ff */
[----:B------:R-:W-:Y:S01]  /*26f10*/  ISETP.LT.AND P3, PT, R22, UR18, !P0 ;  /* 0x0000001216007c0c */ /* 0x000fe2000c761270 */
[----:B------:R-:W0:Y:S01]  /*26f20*/  LDCU UR15, c[0x0][0x39c] ;  /* 0x00007380ff0f77ac */ /* 0x000e220008000800 */
[----:B------:R-:W3:Y:S01]  /*26f30*/  LDL.LU R22, [R1+0xc] ;  /* 0x00000c0001167983 */ /* 0x000ee20000300800 */
[----:B------:R-:W-:-:S03]  /*26f40*/  IADD3 R6, P6, PT, R7, R11, RZ ;  /* 0x0000000b07067210 */ /* 0x000fc60007fde0ff */
[----:B----4-:R4:W-:Y:S04]  /*26f50*/  @P5 STG.E.U8 desc[UR8][R4.64], R18 ;  /* 0x0000001204005986 */ /* 0x0109e8000c101108 */
[----:B----4-:R-:W4:Y:S01]  /*26f60*/  LDL.LU R18, [R1+0xe8] ;  /* 0x0000e80001127983 */ /* 0x010f220000300800 */
[C---:B------:R-:W-:Y:S02]  /*26f70*/  IADD3 R4, P5, PT, R2.reuse, R11, RZ ;  /* 0x0000000b02047210 */ /* 0x040fe40007fbe0ff */
[-C--:B------:R-:W-:Y:S02]  /*26f80*/  LEA.HI.X.SX32 R7, R7, R28.reuse, 0x1, P6 ;  /* 0x0000001c07077211 */ /* 0x080fe400030f0eff */
[----:B------:R-:W-:-:S03]  /*26f90*/  LEA.HI.X.SX32 R5, R2, R28, 0x1, P5 ;  /* 0x0000001c02057211 */ /* 0x000fc600028f0eff */
[----:B------:R0:W-:Y:S04]  /*26fa0*/  @P4 STG.E.U8 desc[UR8][R6.64], R17 ;  /* 0x0000001106004986 */ /* 0x0001e8000c101108 */
[----:B------:R1:W-:Y:S04]  /*26fb0*/  @P3 STG.E.U8 desc[UR8][R4.64], R21 ;  /* 0x0000001504003986 */ /* 0x0003e8000c101108 */
[----:B0-----:R-:W4:Y:S04]  /*26fc0*/  LDL.LU R17, [R1+0xec] ;  /* 0x0000ec0001117983 */ /* 0x001f280000300800 */
[----:B-1----:R-:W4:Y:S01]  /*26fd0*/  LDL.LU R21, [R1+0x8] ;  /* 0x0000080001157983 */ /* 0x002f220000300800 */
[C---:B------:R-:W-:Y:S01]  /*26fe0*/  IMAD R2, R29.reuse, UR6, RZ ;  /* 0x000000061d027c24 */ /* 0x040fe2000f8e02ff */
[----:B------:R-:W-:Y:S01]  /*26ff0*/  ISETP.LT.AND P6, PT, R29, UR19, !P0 ;  /* 0x000000131d007c0c */ /* 0x000fe2000c7c1270 */
[----:B------:R-:W0:Y:S03]  /*27000*/  LDCU UR6, c[0x0][0x3b8] ;  /* 0x00007700ff0677ac */ /* 0x000e260008000800 */
[----:B------:R-:W-:-:S04]  /*27010*/  IADD3 R4, P3, PT, R2, R11, RZ ;  /* 0x0000000b02047210 */ /* 0x000fc80007f7e0ff */
[----:B------:R-:W-:Y:S02]  /*27020*/  LEA.HI.X.SX32 R5, R2, R28, 0x1, P3 ;  /* 0x0000001c02057211 */ /* 0x000fe400018f0eff */
[C---:B--2---:R-:W-:Y:S01]  /*27030*/  ISETP.LT.AND P4, PT, R19.reuse, UR20, !P0 ;  /* 0x0000001413007c0c */ /* 0x044fe2000c781270 */
[----:B------:R-:W-:Y:S01]  /*27040*/  IMAD R7, R19, UR4, RZ ;  /* 0x0000000413077c24 */ /* 0x000fe2000f8e02ff */
[----:B------:R-:W1:Y:S01]  /*27050*/  LDCU UR4, c[0x0][0x3b8] ;  /* 0x00007700ff0477ac */ /* 0x000e620008000800 */
[----:B------:R-:W2:Y:S03]  /*27060*/  LDL.LU R19, [R1+0xf0] ;  /* 0x0000f00001137983 */ /* 0x000ea60000300800 */
[----:B------:R-:W-:-:S04]  /*27070*/  IADD3 R6, P5, PT, R7, R11, RZ ;  /* 0x0000000b07067210 */ /* 0x000fc80007fbe0ff */
[----:B------:R-:W-:Y:S01]  /*27080*/  LEA.HI.X.SX32 R7, R7, R28, 0x1, P5 ;  /* 0x0000001c07077211 */ /* 0x000fe200028f0eff */
[----:B---3--:R3:W-:Y:S04]  /*27090*/  @P6 STG.E.U8 desc[UR8][R4.64], R20 ;  /* 0x0000001404006986 */ /* 0x0087e8000c101108 */
[----:B------:R0:W-:Y:S04]  /*270a0*/  @P4 STG.E.U8 desc[UR8][R6.64], R23 ;  /* 0x0000001706004986 */ /* 0x0001e8000c101108 */
[----:B---3--:R-:W3:Y:S04]  /*270b0*/  LDL.LU R20, [R1+0xf4] ;  /* 0x0000f40001147983 */ /* 0x008ee80000300800 */
[----:B0-----:R-:W3:Y:S01]  /*270c0*/  LDL.LU R23, [R1+0xf8] ;  /* 0x0000f80001177983 */ /* 0x001ee20000300800 */
[C---:B------:R-:W-:Y:S01]  /*270d0*/  IMAD R2, R15.reuse, UR5, RZ ;  /* 0x000000050f027c24 */ /* 0x040fe2000f8e02ff */
[----:B------:R-:W-:Y:S01]  /*270e0*/  ISETP.LT.AND P3, PT, R15, UR21, !P0 ;  /* 0x000000150f007c0c */ /* 0x000fe2000c761270 */
[----:B------:R-:W0:Y:S03]  /*270f0*/  LDCU UR5, c[0x0][0x3b8] ;  /* 0x00007700ff0577ac */ /* 0x000e260008000800 */
[----:B------:R-:W-:-:S02]  /*27100*/  IADD3 R4, P6, PT, R2, R11, RZ ;  /* 0x0000000b02047210 */ /* 0x000fc40007fde0ff */
[----:B------:R-:W-:Y:S02]  /*27110*/  ISETP.LT.AND P5, PT, R16, UR22, !P0 ;  /* 0x0000001610007c0c */ /* 0x000fe4000c7a1270 */
[----:B------:R-:W-:Y:S01]  /*27120*/  LEA.HI.X.SX32 R5, R2, R28, 0x1, P6 ;  /* 0x0000001c02057211 */ /* 0x000fe200030f0eff */
[----:B------:R-:W-:Y:S01]  /*27130*/  IMAD R2, R16, UR7, RZ ;  /* 0x0000000710027c24 */ /* 0x000fe2000f8e02ff */
[----:B------:R-:W0:Y:S01]  /*27140*/  LDCU UR7, c[0x0][0x3b8] ;  /* 0x00007700ff0777ac */ /* 0x000e220008000800 */
[----:B------:R-:W-:Y:S01]  /*27150*/  PRMT R24, R24, 0x7773, RZ ;  /* 0x0000777318187816 */ /* 0x000fe200000000ff */
[----:B------:R-:W0:Y:S01]  /*27160*/  LDC R16, c[0x0][0x3b8] ;  /* 0x0000ee00ff107b82 */ /* 0x000e220000000800 */
[C---:B----4-:R-:W-:Y:S01]  /*27170*/  ISETP.LT.AND P4, PT, R18.reuse, UR13, !P0 ;  /* 0x0000000d12007c0c */ /* 0x050fe2000c781270 */
[----:B------:R-:W-:Y:S01]  /*27180*/  IMAD R7, R18, UR10, RZ ;  /* 0x0000000a12077c24 */ /* 0x000fe2000f8e02ff */
[----:B------:R4:W-:Y:S01]  /*27190*/  @P3 STG.E.U8 desc[UR8][R4.64], R22 ;  /* 0x0000001604003986 */ /* 0x0009e2000c101108 */
[----:B------:R-:W0:Y:S03]  /*271a0*/  LDCU UR10, c[0x0][0x3b8] ;  /* 0x00007700ff0a77ac */ /* 0x000e260008000800 */
[----:B------:R-:W3:Y:S01]  /*271b0*/  LDL.LU R18, [R1+0xfc] ;  /* 0x0000fc0001127983 */ /* 0x000ee20000300800 */
[----:B------:R-:W0:Y:S01]  /*271c0*/  LDCU UR13, c[0x0][0x39c] ;  /* 0x00007380ff0d77ac */ /* 0x000e220008000800 */
[----:B----4-:R-:W-:-:S02]  /*271d0*/  IADD3 R4, P3, PT, R2, R11, RZ ;  /* 0x0000000b02047210 */ /* 0x010fc40007f7e0ff */
[----:B------:R-:W4:Y:S02]  /*271e0*/  LDL.LU R22, [R1+0x1a4] ;  /* 0x0001a40001167983 */ /* 0x000f240000300800 */
[-C--:B------:R-:W-:Y:S01]  /*271f0*/  LEA.HI.X.SX32 R5, R2, R28.reuse, 0x1, P3 ;  /* 0x0000001c02057211 */ /* 0x080fe200018f0eff */
[----:B------:R-:W-:Y:S01]  /*27200*/  IMAD R2, R17, UR11, RZ ;  /* 0x0000000b11027c24 */ /* 0x000fe2000f8e02ff */
[-C--:B------:R-:W-:Y:S01]  /*27210*/  IADD3 R6, P6, PT, R7, R11.reuse, RZ ;  /* 0x0000000b07067210 */ /* 0x080fe20007fde0ff */
[----:B------:R-:W0:Y:S02]  /*27220*/  LDCU UR11, c[0x0][0x39c] ;  /* 0x00007380ff0b77ac */ /* 0x000e240008000800 */
[----:B------:R1:W-:Y:S01]  /*27230*/  @P5 STG.E.U8 desc[UR8][R4.64], R21 ;  /* 0x0000001504005986 */ /* 0x0003e2000c101108 */
[----:B------:R-:W-:Y:S02]  /*27240*/  ISETP.LT.AND P3, PT, R17, UR14, !P0 ;  /* 0x0000000e11007c0c */ /* 0x000fe4000c761270 */
[----:B------:R-:W-:Y:S01]  /*27250*/  LEA.HI.X.SX32 R7, R7, R28, 0x1, P6 ;  /* 0x0000001c07077211 */ /* 0x000fe200030f0eff */
[----:B------:R-:W0:Y:S01]  /*27260*/  LDC R17, c[0x0][0x3b8] ;  /* 0x0000ee00ff117b82 */ /* 0x000e220000000800 */
[----:B-1----:R-:W-:-:S04]  /*27270*/  IADD3 R4, P5, PT, R2, R11, RZ ;  /* 0x0000000b02047210 */ /* 0x002fc80007fbe0ff */
[----:B------:R-:W-:Y:S01]  /*27280*/  LEA.HI.X.SX32 R5, R2, R28, 0x1, P5 ;  /* 0x0000001c02057211 */ /* 0x000fe200028f0eff */
[----:B------:R-:W-:Y:S04]  /*27290*/  @P4 STG.E.U8 desc[UR8][R6.64], R13 ;  /* 0x0000000d06004986 */ /* 0x000fe8000c101108 */
[----:B------:R1:W-:Y:S01]  /*272a0*/  @P3 STG.E.U8 desc[UR8][R4.64], R10 ;  /* 0x0000000a04003986 */ /* 0x0003e2000c101108 */
[----:B------:R-:W-:Y:S02]  /*272b0*/  PRMT R25, R25, 0x7773, RZ ;  /* 0x0000777319197816 */ /* 0x000fe400000000ff */
[----:B------:R-:W-:Y:S02]  /*272c0*/  PRMT R26, R26, 0x7773, RZ ;  /* 0x000077731a1a7816 */ /* 0x000fe400000000ff */
[----:B------:R-:W-:Y:S01]  /*272d0*/  PRMT R27, R27, 0x7773, RZ ;  /* 0x000077731b1b7816 */ /* 0x000fe200000000ff */
[----:B-1----:R-:W1:Y:S01]  /*272e0*/  LDC R10, c[0x0][0x3b8] ;  /* 0x0000ee00ff0a7b82 */ /* 0x002e620000000800 */
[C---:B--2---:R-:W-:Y:S01]  /*272f0*/  ISETP.LT.AND P6, PT, R19.reuse, UR15, !P0 ;  /* 0x0000000f13007c0c */ /* 0x044fe2000c7c1270 */
[----:B------:R-:W-:Y:S01]  /*27300*/  IMAD R2, R19, UR12, RZ ;  /* 0x0000000c13027c24 */ /* 0x000fe2000f8e02ff */
[----:B------:R-:W2:Y:S01]  /*27310*/  LDCU UR12, c[0x0][0x39c] ;  /* 0x00007380ff0c77ac */ /* 0x000ea20008000800 */
[----:B------:R-:W2:Y:S03]  /*27320*/  LDL.LU R19, [R1+0x100] ;  /* 0x0001000001137983 */ /* 0x000ea60000300800 */
[----:B------:R-:W-:-:S04]  /*27330*/  IADD3 R4, P3, PT, R2, R11, RZ ;  /* 0x0000000b02047210 */ /* 0x000fc80007f7e0ff */
[-C--:B------:R-:W-:Y:S02]  /*27340*/  LEA.HI.X.SX32 R5, R2, R28.reuse, 0x1, P3 ;  /* 0x0000001c02057211 */ /* 0x080fe400018f0eff */
[C---:B---3--:R-:W-:Y:S01]  /*27350*/  ISETP.LT.AND P4, PT, R20.reuse, UR16, !P0 ;  /* 0x0000001014007c0c */ /* 0x048fe2000c781270 */
[----:B------:R-:W-:Y:S01]  /*27360*/  IMAD R6, R20, UR6, RZ ;  /* 0x0000000614067c24 */ /* 0x000fe2000f8e02ff */
[C---:B------:R-:W-:Y:S01]  /*27370*/  ISETP.LT.AND P3, PT, R23.reuse, UR17, !P0 ;  /* 0x0000001117007c0c */ /* 0x040fe2000c761270 */
[----:B------:R-:W3:Y:S01]  /*27380*/  LDL.LU R20, [R1+0x104] ;  /* 0x0001040001147983 */ /* 0x000ee20000300800 */
[----:B------:R-:W-:Y:S02]  /*27390*/  IMAD R2, R23, UR4, RZ ;  /* 0x0000000417027c24 */ /* 0x000fe4000f8e02ff */
[C---:B------:R-:W-:Y:S01]  /*273a0*/  IADD3 R8, P5, PT, R6.reuse, R11, RZ ;  /* 0x0000000b06087210 */ /* 0x040fe20007fbe0ff */
[----:B------:R-:W3:Y:S01]  /*273b0*/  LDCU UR6, c[0x0][0x39c] ;  /* 0x00007380ff0677ac */ /* 0x000ee20008000800 */
[----:B------:R-:W3:Y:S01]  /*273c0*/  LDL.LU R21, [R1+0x11c] ;  /* 0x00011c0001157983 */ /* 0x000ee20000300800 */
[----:B------:R-:W0:Y:S03]  /*273d0*/  LDCU UR4, c[0x0][0x3b8] ;  /* 0x00007700ff0477ac */ /* 0x000e260008000800 */
[----:B------:R-:W3:Y:S01]  /*273e0*/  LDL.LU R23, [R1+0x108] ;  /* 0x0001080001177983 */ /* 0x000ee20000300800 */
[----:B------:R-:W-:-:S03]  /*273f0*/  LEA.HI.X.SX32 R9, R6, R28, 0x1, P5 ;  /* 0x0000001c06097211 */ /* 0x000fc600028f0eff */
[----:B------:R0:W-:Y:S01]  /*27400*/  @P6 STG.E.U8 desc[UR8][R4.64], R0 ;  /* 0x0000000004006986 */ /* 0x0001e2000c101108 */
[-C--:B------:R-:W-:Y:S02]  /*27410*/  IADD3 R12, P6, PT, R2, R11.reuse, RZ ;  /* 0x0000000b020c7210 */ /* 0x080fe40007fde0ff */
[C---:B0-----:R-:W-:Y:S01]  /*27420*/  ISETP.LT.AND P5, PT, R18.reuse, UR11, !P0 ;  /* 0x0000000b12007c0c */ /* 0x041fe2000c7a1270 */
[----:B------:R-:W-:Y:S01]  /*27430*/  IMAD R0, R18, UR5, RZ ;  /* 0x0000000512007c24 */ /* 0x000fe2000f8e02ff */
[----:B------:R-:W-:Y:S01]  /*27440*/  LEA.HI.X.SX32 R13, R2, R28, 0x1, P6 ;  /* 0x0000001c020d7211 */ /* 0x000fe200030f0eff */
[----:B------:R-:W3:Y:S01]  /*27450*/  LDL.LU R18, [R1+0x120] ;  /* 0x0001200001127983 */ /* 0x000ee20000300800 */
[----:B------:R-:W0:Y:S03]  /*27460*/  LDCU UR5, c[0x0][0x39c] ;  /* 0x00007380ff0577ac */ /* 0x000e260008000800 */
[----:B------:R1:W-:Y:S01]  /*27470*/  @P4 STG.E.U8 desc[UR8][R8.64], R3 ;  /* 0x0000000308004986 */ /* 0x0003e2000c101108 */
[----:B------:R-:W-:-:S03]  /*27480*/  IADD3 R2, P4, PT, R0, R11, RZ ;  /* 0x0000000b00027210 */ /* 0x000fc60007f9e0ff */
[----:B------:R-:W-:Y:S04]  /*27490*/  @P3 STG.E.U8 desc[UR8][R12.64], R24 ;  /* 0x000000180c003986 */ /* 0x000fe8000c101108 */
[----:B----4-:R-:W4:Y:S01]  /*274a0*/  LDS.128 R4, [R22] ;  /* 0x0000000016047984 */ /* 0x010f220000000c00 */
[----:B-1----:R-:W-:-:S03]  /*274b0*/  LEA.HI.X.SX32 R3, R0, R28, 0x1, P4 ;  /* 0x0000001c00037211 */ /* 0x002fc600020f0eff */
[----:B------:R-:W1:Y:S04]  /*274c0*/  LDS.128 R12, [R22+0x2000] ;  /* 0x00200000160c7984 */ /* 0x000e680000000c00 */
[----:B------:R0:W-:Y:S01]  /*274d0*/  @P5 STG.E.U8 desc[UR8][R2.64], R25 ;  /* 0x0000001902005986 */ /* 0x0001e2000c101108 */
[C---:B--2---:R-:W-:Y:S01]  /*274e0*/  IMAD R0, R19.reuse, UR7, RZ ;  /* 0x0000000713007c24 */ /* 0x044fe2000f8e02ff */
[----:B------:R-:W-:Y:S01]  /*274f0*/  ISETP.LT.AND P3, PT, R19, UR12, !P0 ;  /* 0x0000000c13007c0c */ /* 0x000fe2000c761270 */
[----:B------:R-:W2:Y:S01]  /*27500*/  LDCU UR7, c[0x0][0x39c] ;  /* 0x00007380ff0777ac */ /* 0x000ea20008000800 */
[----:B------:R-:W1:Y:S02]  /*27510*/  LDC R19, c[0x0][0x3b8] ;  /* 0x0000ee00ff137b82 */ /* 0x000e640000000800 */
[----:B0-----:R-:W-:-:S04]  /*27520*/  IADD3 R2, P6, PT, R0, R11, RZ ;  /* 0x0000000b00027210 */ /* 0x001fc80007fde0ff */
[----:B------:R-:W-:-:S05]  /*27530*/  LEA.HI.X.SX32 R3, R0, R28, 0x1, P6 ;  /* 0x0000001c00037211 */ /* 0x000fca00030f0eff */
[----:B------:R0:W-:Y:S02]  /*27540*/  @P3 STG.E.U8 desc[UR8][R2.64], R26 ;  /* 0x0000001a02003986 */ /* 0x0001e4000c101108 */
[----:B0-----:R-:W0:Y:S01]  /*27550*/  LDC R26, c[0x0][0x3b8] ;  /* 0x0000ee00ff1a7b82 */ /* 0x001e220000000800 */
[C---:B---3--:R-:W-:Y:S01]  /*27560*/  ISETP.LT.AND P4, PT, R20.reuse, UR6, !P0 ;  /* 0x0000000614007c0c */ /* 0x048fe2000c781270 */
[----:B------:R-:W-:Y:S01]  /*27570*/  IMAD R9, R20, UR10, RZ ;  /* 0x0000000a14097c24 */ /* 0x000fe2000f8e02ff */
[----:B------:R-:W3:Y:S01]  /*27580*/  LDCU UR6, c[0x0][0x39c] ;  /* 0x00007380ff0677ac */ /* 0x000ee20008000800 */
[----:B------:R-:W3:Y:S01]  /*27590*/  LDL.LU R20, [R1+0x124] ;  /* 0x0001240001147983 */ /* 0x000ee20000300800 */
[----:B------:R-:W-:-:S03]  /*275a0*/  ISETP.LT.AND P5, PT, R21, UR13, !P0 ;  /* 0x0000000d15007c0c */ /* 0x000fc6000c7a1270 */
[----:B------:R-:W3:Y:S01]  /*275b0*/  LDL.LU R21, [R1+0x128] ;  /* 0x0001280001157983 */ /* 0x000ee20000300800 */
[C---:B------:R-:W-:Y:S01]  /*275c0*/  ISETP.LT.AND P3, PT, R23.reuse, UR5, !P0 ;  /* 0x0000000517007c0c */ /* 0x040fe2000c761270 */
[----:B------:R-:W-:Y:S01]  /*275d0*/  IMAD R0, R23, UR4, RZ ;  /* 0x0000000417007c24 */ /* 0x000fe2000f8e02ff */
[C---:B------:R-:W-:Y:S01]  /*275e0*/  IADD3 R8, P6, PT, R9.reuse, R11, RZ ;  /* 0x0000000b09087210 */ /* 0x040fe20007fde0ff */
[----:B------:R-:W3:Y:S01]  /*275f0*/  LDL.LU R23, [R1+0x12c] ;  /* 0x00012c0001177983 */ /* 0x000ee20000300800 */
[----:B------:R-:W0:Y:S02]  /*27600*/  LDCU UR4, c[0x0][0x39c] ;  /* 0x00007380ff0477ac */ /* 0x000e240008000800 */
[----:B------:R-:W-:Y:S01]  /*27610*/  LEA.HI.X.SX32 R9, R9, R28, 0x1, P6 ;  /* 0x0000001c09097211 */ /* 0x000fe200030f0eff */
[----:B------:R-:W0:Y:S04]  /*27620*/  LDCU UR5, c[0x0][0x39c] ;  /* 0x00007380ff0577ac */ /* 0x000e280008000800 */
[----:B------:R1:W-:Y:S01]  /*27630*/  @P4 STG.E.U8 desc[UR8][R8.64], R27 ;  /* 0x0000001b08004986 */ /* 0x0003e2000c101108 */
[----:B--2---:R-:W-:-:S02]  /*27640*/  ISETP.LT.AND P4, PT, R18, UR7, !P0 ;  /* 0x0000000712007c0c */ /* 0x004fc4000c781270 */
[CC--:B------:R-:W-:Y:S01]  /*27650*/  IADD3 R2, P6, PT, R0.reuse, R11.reuse, RZ ;  /* 0x0000000b00027210 */ /* 0x0c0fe20007fde0ff */
[----:B------:R-:W2:Y:S01]  /*27660*/  LDL.LU R18, [R1+0x130] ;  /* 0x0001300001127983 */ /* 0x000ea20000300800 */
[----:B-1----:R-:W-:Y:S01]  /*27670*/  IMAD R9, R19, 0x2, R0 ;  /* 0x0000000213097824 */ /* 0x002fe200078e0200 */
[----:B------:R-:W1:Y:S01]  /*27680*/  LDCU UR7, c[0x0][0x39c] ;  /* 0x00007380ff0777ac */ /* 0x000e620008000800 */
[-C--:B------:R-:W-:Y:S01]  /*27690*/  LEA.HI.X.SX32 R3, R0, R28.reuse, 0x1, P6 ;  /* 0x0000001c00037211 */ /* 0x080fe200030f0eff */
[----:B------:R-:W2:Y:S01]  /*276a0*/  LDL.LU R25, [R1+0x134] ;  /* 0x0001340001197983 */ /* 0x000ea20000300800 */
[----:B----4-:R-:W-:Y:S02]  /*276b0*/  PRMT R0, R4, 0x7770, RZ ;  /* 0x0000777004007816 */ /* 0x010fe400000000ff */
[----:B------:R-:W-:Y:S01]  /*276c0*/  IADD3 R8, P6, PT, R9, R11, RZ ;  /* 0x0000000b09087210 */ /* 0x000fe20007fde0ff */
[----:B------:R-:W4:Y:S04]  /*276d0*/  LDL.LU R24, [R1+0x138] ;  /* 0x0001380001187983 */ /* 0x000f280000300800 */
[----:B------:R0:W-:Y:S02]  /*276e0*/  @P3 STG.E.U8 desc[UR8][R2.64], R0 ;  /* 0x0000000002003986 */ /* 0x0001e4000c101108 */
[----:B0-----:R-:W-:Y:S01]  /*276f0*/  IMAD R0, R17, 0x2, R9 ;  /* 0x0000000211007824 */ /* 0x001fe200078e0209 */
[----:B------:R-:W-:-:S02]  /*27700*/  LEA.HI.X.SX32 R9, R9, R28, 0x1, P6 ;  /* 0x0000001c09097211 */ /* 0x000fc400030f0eff */
[----:B------:R-:W-:Y:S02]  /*27710*/  PRMT R3, R5, 0x7770, RZ ;  /* 0x0000777005037816 */ /* 0x000fe400000000ff */
[----:B------:R-:W-:Y:S01]  /*27720*/  IADD3 R2, P6, PT, R0, R11, RZ ;  /* 0x0000000b00027210 */ /* 0x000fe20007fde0ff */
[----:B------:R-:W-:Y:S02]  /*27730*/  IMAD R10, R10, 0x2, R0 ;  /* 0x000000020a0a7824 */ /* 0x000fe400078e0200 */
[----:B------:R0:W-:Y:S02]  /*27740*/  @P2 STG.E.U8 desc[UR8][R8.64], R3 ;  /* 0x0000000308002986 */ /* 0x0001e4000c101108 */
[----:B0-----:R-:W-:Y:S02]  /*27750*/  LEA.HI.X.SX32 R3, R0, R28, 0x1, P6 ;  /* 0x0000001c00037211 */ /* 0x001fe400030f0eff */
[----:B------:R-:W-:-:S05]  /*27760*/  PRMT R0, R6, 0x7770, RZ ;  /* 0x0000777006007816 */ /* 0x000fca00000000ff */
[----:B------:R0:W-:Y:S01]  /*27770*/  @P5 STG.E.U8 desc[UR8][R2.64], R0 ;  /* 0x0000000002005986 */ /* 0x0001e2000c101108 */
[----:B---3--:R-:W-:Y:S02]  /*27780*/  ISETP.LT.AND P5, PT, R23, UR6, !P0 ;  /* 0x0000000617007c0c */ /* 0x008fe4000c7a1270 */
[----:B------:R-:W-:Y:S01]  /*27790*/  ISETP.LT.AND P3, PT, R20, UR4, !P0 ;  /* 0x0000000414007c0c */ /* 0x000fe2000c761270 */
[----:B------:R-:W3:Y:S01]  /*277a0*/  LDL.LU R23, [R1+0x13c] ;  /* 0x00013c0001177983 */ /* 0x000ee20000300800 */
[----:B------:R-:W1:Y:S01]  /*277b0*/  LDC R20, c[0x0][0x3b8] ;  /* 0x0000ee00ff147b82 */ /* 0x000e620000000800 */
[----:B------:R-:W2:Y:S02]  /*277c0*/  LDCU UR4, c[0x0][0x39c] ;  /* 0x00007380ff0477ac */ /* 0x000ea40008000800 */
[----:B------:R-:W3:Y:S01]  /*277d0*/  LDL.LU R29, [R1+0x144] ;  /* 0x00014400011d7983 */ /* 0x000ee20000300800 */
[----:B------:R-:W-:Y:S02]  /*277e0*/  ISETP.LT.AND P2, PT, R21, UR5, !P0 ;  /* 0x0000000515007c0c */ /* 0x000fe4000c741270 */
[-C--:B------:R-:W-:Y:S01]  /*277f0*/  IADD3 R8, P6, PT, R10, R11.reuse, RZ ;  /* 0x0000000b0a087210 */ /* 0x080fe20007fde0ff */
[----:B0-----:R-:W-:Y:S01]  /*27800*/  IMAD R0, R16, 0x2, R10 ;  /* 0x0000000210007824 */ /* 0x001fe200078e020a */
[----:B------:R-:W0:Y:S01]  /*27810*/  LDC R21, c[0x0][0x3b8] ;  /* 0x0000ee00ff157b82 */ /* 0x000e220000000800 */
[----:B------:R-:W-:Y:S01]  /*27820*/  PRMT R2, R7, 0x7770, RZ ;  /* 0x0000777007027816 */ /* 0x000fe200000000ff */
[----:B------:R-:W0:Y:S01]  /*27830*/  LDCU UR5, c[0x0][0x39c] ;  /* 0x00007380ff0577ac */ /* 0x000e220008000800 */
[----:B------:R-:W-:Y:S01]  /*27840*/  LEA.HI.X.SX32 R9, R10, R28, 0x1, P6 ;  /* 0x0000001c0a097211 */ /* 0x000fe200030f0eff */
[----:B------:R-:W3:Y:S01]  /*27850*/  LDL.LU R27, [R1+0x150] ;  /* 0x00015000011b7983 */ /* 0x000ee20000300800 */
[----:B------:R-:W0:Y:S03]  /*27860*/  LDCU UR6, c[0x0][0x39c] ;  /* 0x00007380ff0677ac */ /* 0x000e260008000800 */
[----:B------:R-:W4:Y:S01]  /*27870*/  LDC R10, c[0x0][0x3b8] ;  /* 0x0000ee00ff0a7b82 */ /* 0x000f220000000800 */
[----:B------:R2:W-:Y:S02]  /*27880*/  @P4 STG.E.U8 desc[UR8][R8.64], R2 ;  /* 0x0000000208004986 */ /* 0x0005e4000c101108 */
[----:B--2---:R-:W-:Y:S01]  /*27890*/  ISETP.LT.AND P4, PT, R18, UR4, !P0 ;  /* 0x0000000412007c0c */ /* 0x004fe2000c781270 */
[----:B------:R-:W2:Y:S01]  /*278a0*/  LDCU UR4, c[0x0][0x39c] ;  /* 0x00007380ff0477ac */ /* 0x000ea20008000800 */
[----:B------:R-:W2:Y:S01]  /*278b0*/  LDS.128 R16, [R22+0x4000] ;  /* 0x0040000016107984 */ /* 0x000ea20000000c00 */
[----:B------:R-:W-:Y:S01]  /*278c0*/  IADD3 R2, P6, PT, R0, R11, RZ ;  /* 0x0000000b00027210 */ /* 0x000fe20007fde0ff */
[----:B-1----:R-:W-:-:S02]  /*278d0*/  IMAD R9, R20, 0x2, R0 ;  /* 0x0000000214097824 */ /* 0x002fc400078e0200 */
[----:B------:R-:W1:Y:S01]  /*278e0*/  LDC R20, c[0x0][0x3b8] ;  /* 0x0000ee00ff147b82 */ /* 0x000e620000000800 */
[----:B------:R-:W-:Y:S02]  /*278f0*/  LEA.HI.X.SX32 R3, R0, R28, 0x1, P6 ;  /* 0x0000001c00037211 */ /* 0x000fe400030f0eff */
[----:B------:R-:W-:Y:S02]  /*27900*/  PRMT R0, R12, 0x7770, RZ ;  /* 0x000077700c007816 */ /* 0x000fe400000000ff */
[----:B------:R-:W-:-:S03]  /*27910*/  IADD3 R8, P6, PT, R9, R11, RZ ;  /* 0x0000000b09087210 */ /* 0x000fc60007fde0ff */
[----:B------:R2:W-:Y:S01]  /*27920*/  @P3 STG.E.U8 desc[UR8][R2.64], R0 ;  /* 0x0000000002003986 */ /* 0x0005e2000c101108 */
[----:B0-----:R-:W-:Y:S01]  /*27930*/  ISETP.LT.AND P3, PT, R25, UR5, !P0 ;  /* 0x0000000519007c0c */ /* 0x001fe2000c761270 */
[----:B------:R-:W3:Y:S01]  /*27940*/  LDCU UR5, c[0x0][0x39c] ;  /* 0x00007380ff0577ac */ /* 0x000ee20008000800 */
[----:B------:R-:W0:Y:S01]  /*27950*/  LDC R25, c[0x0][0x3b8] ;  /* 0x0000ee00ff197b82 */ /* 0x000e220000000800 */
[----:B--2---:R-:W-:Y:S01]  /*27960*/  IMAD R0, R21, 0x2, R9 ;  /* 0x0000000215007824 */ /* 0x004fe200078e0209 */
[----:B------:R-:W-:Y:S02]  /*27970*/  LEA.HI.X.SX32 R9, R9, R28, 0x1, P6 ;  /* 0x0000001c09097211 */ /* 0x000fe400030f0eff */
[----:B------:R-:W-:Y:S02]  /*27980*/  PRMT R3, R13, 0x7770, RZ ;  /* 0x000077700d037816 */ /* 0x000fe400000000ff */
[----:B------:R-:W-:Y:S01]  /*27990*/  IADD3 R2, P6, PT, R0, R11, RZ ;  /* 0x0000000b00027210 */ /* 0x000fe20007fde0ff */
[----:B----4-:R-:W-:-:S02]  /*279a0*/  IMAD R10, R10, 0x2, R0 ;  /* 0x000000020a0a7824 */ /* 0x010fc400078e0200 */
[----:B------:R2:W-:Y:S02]  /*279b0*/  @P2 STG.E.U8 desc[UR8][R8.64], R3 ;  /* 0x0000000308002986 */ /* 0x0005e4000c101108 */
[----:B--2---:R-:W-:Y:S02]  /*279c0*/  LEA.HI.X.SX32 R3, R0, R28, 0x1, P6 ;  /* 0x0000001c00037211 */ /* 0x004fe400030f0eff */
[----:B------:R-:W-:Y:S02]  /*279d0*/  PRMT R0, R14, 0x7770, RZ ;  /* 0x000077700e007816 */ /* 0x000fe400000000ff */
[----:B------:R-:W-:-:S03]  /*279e0*/  IADD3 R8, P6, PT, R10, R11, RZ ;  /* 0x0000000b0a087210 */ /* 0x000fc60007fde0ff */
[----:B------:R2:W-:Y:S01]  /*279f0*/  @P5 STG.E.U8 desc[UR8][R2.64], R0 ;  /* 0x0000000002005986 */ /* 0x0005e2000c101108 */
[----:B------:R-:W-:Y:S02]  /*27a00*/  LEA.HI.X.SX32 R9, R10, R28, 0x1, P6 ;  /* 0x0000001c0a097211 */ /* 0x000fe400030f0eff */
[----:B--2---:R-:W-:Y:S01]  /*27a10*/  PRMT R2, R15, 0x7770, RZ ;  /* 0x000077700f027816 */ /* 0x004fe200000000ff */
[----:B-1----:R-:W-:Y:S01]  /*27a20*/  IMAD R0, R20, 0x2, R10 ;  /* 0x0000000214007824 */ /* 0x002fe200078e020a */
[----:B------:R-:W-:Y:S01]  /*27a30*/  ISETP.LT.AND P2, PT, R24, UR4, !P0 ;  /* 0x0000000418007c0c */ /* 0x000fe2000c741270 */
[----:B------:R-:W1:Y:S01]  /*27a40*/  LDCU UR4, c[0x0][0x39c] ;  /* 0x00007380ff0477ac */ /* 0x000e620008000800 */
[----:B------:R-:W2:Y:S01]  /*27a50*/  LDC R24, c[0x0][0x3b8] ;  /* 0x0000ee00ff187b82 */ /* 0x000ea20000000800 */
[----:B------:R4:W-:Y:S07]  /*27a60*/  @P4 STG.E.U8 desc[UR8][R8.64], R2 ;  /* 0x0000000208004986 */ /* 0x0009ee000c101108 */
[----:B------:R-:W1:Y:S01]  /*27a70*/  LDC R10, c[0x0][0x3b8] ;  /* 0x0000ee00ff0a7b82 */ /* 0x000e620000000800 */
[----:B----4-:R-:W-:Y:S01]  /*27a80*/  IADD3 R2, P6, PT, R0, R11, RZ ;  /* 0x0000000b00027210 */ /* 0x010fe20007fde0ff */
[----:B------:R-:W-:-:S06]  /*27a90*/  IMAD R9, R26, 0x2, R0 ;  /* 0x000000021a097824 */ /* 0x000fcc00078e0200 */
[----:B------:R-:W4:Y:S01]  /*27aa0*/  LDC R26, c[0x0][0x3b8] ;  /* 0x0000ee00ff1a7b82 */ /* 0x000f220000000800 */
[----:B------:R-:W-:Y:S02]  /*27ab0*/  LEA.HI.X.SX32 R3, R0, R28, 0x1, P6 ;  /* 0x0000001c00037211 */ /* 0x000fe400030f0eff */
[----:B------:R-:W-:Y:S02]  /*27ac0*/  PRMT R0, R16, 0x7770, RZ ;  /* 0x0000777010007816 */ /* 0x000fe400000000ff */
[----:B------:R-:W-:-:S03]  /*27ad0*/  IADD3 R8, P6, PT, R9, R11, RZ ;  /* 0x0000000b09087210 */ /* 0x000fc60007fde0ff */
[----:B------:R0:W-:Y:S02]  /*27ae0*/  @P3 STG.E.U8 desc[UR8][R2.64], R0 ;  /* 0x0000000002003986 */ /* 0x0001e4000c101108 */
[----:B0-----:R-:W-:Y:S01]  /*27af0*/  IMAD R0, R25, 0x2, R9 ;  /* 0x0000000219007824 */ /* 0x001fe200078e0209 */
[----:B------:R-:W-:Y:S01]  /*27b00*/  LEA.HI.X.SX32 R9, R9, R28, 0x1, P6 ;  /* 0x0000001c09097211 */ /* 0x000fe200030f0eff */
[----:B------:R-:W0:Y:S01]  /*27b10*/  LDC R25, c[0x0][0x3b8] ;  /* 0x0000ee00ff197b82 */ /* 0x000e220000000800 */
[----:B------:R-:W-:-:S05]  /*27b20*/  PRMT R3, R17, 0x7770, RZ ;  /* 0x0000777011037816 */ /* 0x000fca00000000ff */
[----:B------:R0:W-:Y:S01]  /*27b30*/  @P2 STG.E.U8 desc[UR8][R8.64], R3 ;  /* 0x0000000308002986 */ /* 0x0001e2000c101108 */
[----:B---3--:R-:W-:Y:S01]  /*27b40*/  ISETP.LT.AND P4, PT, R29, UR5, !P0 ;  /* 0x000000051d007c0c */ /* 0x008fe2000c781270 */
[----:B------:R-:W3:Y:S02]  /*27b50*/  LDCU UR5, c[0x0][0x39c] ;  /* 0x00007380ff0577ac */ /* 0x000ee40008000800 */
[----:B------:R-:W3:Y:S04]  /*27b60*/  LDL.LU R29, [R1+0x154] ;  /* 0x00015400011d7983 */ /* 0x000ee80000300800 */
[----:B------:R-:W1:Y:S04]  /*27b70*/  LDL.LU R2, [R1+0x148] ;  /* 0x0001480001027983 */ /* 0x000e680000300800 */
[----:B0-----:R-:W3:Y:S01]  /*27b80*/  LDL.LU R8, [R1+0x14c] ;  /* 0x00014c0001087983 */ /* 0x001ee20000300800 */
[----:B------:R-:W-:Y:S01]  /*27b90*/  ISETP.LT.AND P5, PT, R23, UR6, !P0 ;  /* 0x0000000617007c0c */ /* 0x000fe2000c7a1270 */
[----:B--2---:R-:W-:Y:S01]  /*27ba0*/  IMAD R9, R24, 0x2, R0 ;  /* 0x0000000218097824 */ /* 0x004fe200078e0200 */
[----:B------:R-:W0:Y:S01]  /*27bb0*/  LDCU UR6, c[0x0][0x39c] ;  /* 0x00007380ff0677ac */ /* 0x000e220008000800 */
[----:B------:R-:W2:Y:S01]  /*27bc0*/  LDS.128 R20, [R22+0x6000] ;  /* 0x0060000016147984 */ /* 0x000ea20000000c00 */
[----:B------:R-:W0:Y:S01]  /*27bd0*/  LDC R24, c[0x0][0x3b8] ;  /* 0x0000ee00ff187b82 */ /* 0x000e220000000800 */
[----:B-1----:R-:W-:Y:S01]  /*27be0*/  ISETP.LT.AND P3, PT, R2, UR4, !P0 ;  /* 0x0000000402007c0c */ /* 0x002fe2000c761270 */
[----:B------:R-:W1:Y:S01]  /*27bf0*/  LDCU UR4, c[0x0][0x39c] ;  /* 0x00007380ff0477ac */ /* 0x000e620008000800 */
[----:B------:R-:W-:-:S04]  /*27c00*/  IADD3 R2, P6, PT, R0, R11, RZ ;  /* 0x0000000b00027210 */ /* 0x000fc80007fde0ff */
[-C--:B------:R-:W-:Y:S02]  /*27c10*/  LEA.HI.X.SX32 R3, R0, R28.reuse, 0x1, P6 ;  /* 0x0000001c00037211 */ /* 0x080fe400030f0eff */
[----:B------:R-:W-:Y:S02]  /*27c20*/  PRMT R0, R18, 0x7770, RZ ;  /* 0x0000777012007816 */ /* 0x000fe400000000ff */
[----:B---3--:R-:W-:Y:S01]  /*27c30*/  ISETP.LT.AND P2, PT, R8, UR5, !P0 ;  /* 0x0000000508007c0c */ /* 0x008fe2000c741270 */
[----:B------:R-:W3:Y:S01]  /*27c40*/  LDCU UR5, c[0x0][0x39c] ;  /* 0x00007380ff0577ac */ /* 0x000ee20008000800 */
[C---:B------:R-:W-:Y:S01]  /*27c50*/  IADD3 R8, P6, PT, R9.reuse, R11, RZ ;  /* 0x0000000b09087210 */ /* 0x040fe20007fde0ff */
[----:B------:R0:W-:Y:S02]  /*27c60*/  @P5 STG.E.U8 desc[UR8][R2.64], R0 ;  /* 0x0000000002005986 */ /* 0x0001e4000c101108 */
[----:B0-----:R-:W-:Y:S01]  /*27c70*/  IMAD R0, R10, 0x2, R9 ;  /* 0x000000020a007824 */ /* 0x001fe200078e0209 */
[----:B------:R-:W-:Y:S01]  /*27c80*/  LEA.HI.X.SX32 R9, R9, R28, 0x1, P6 ;  /* 0x0000001c09097211 */ /* 0x000fe200030f0eff */
[----:B------:R-:W0:Y:S01]  /*27c90*/  LDC R10, c[0x0][0x3b8] ;  /* 0x0000ee00ff0a7b82 */ /* 0x000e220000000800 */
[----:B------:R-:W-:-:S02]  /*27ca0*/  PRMT R3, R19, 0x7770, RZ ;  /* 0x0000777013037816 */ /* 0x000fc400000000ff */
[----:B------:R-:W-:-:S03]  /*27cb0*/  IADD3 R2, P6, PT, R0, R11, RZ ;  /* 0x0000000b00027210 */ /* 0x000fc60007fde0ff */
[----:B------:R4:W-:Y:S01]  /*27cc0*/  @P4 STG.E.U8 desc[UR8][R8.64], R3 ;  /* 0x0000000308004986 */ /* 0x0009e2000c101108 */
[----:B------:R-:W-:Y:S01]  /*27cd0*/  ISETP.LT.AND P5, PT, R27, UR6, !P0 ;  /* 0x000000061b007c0c */ /* 0x000fe2000c7a1270 */
[----:B------:R-:W0:Y:S01]  /*27ce0*/  LDCU UR6, c[0x0][0x39c] ;  /* 0x00007380ff0677ac */ /* 0x000e220008000800 */
[----:B-1----:R-:W-:Y:S01]  /*27cf0*/  ISETP.LT.AND P4, PT, R29, UR4, !P0 ;  /* 0x000000041d007c0c */ /* 0x002fe2000c781270 */
[----:B------:R-:W3:Y:S01]  /*27d00*/  LDL.LU R27, [R1+0x170] ;  /* 0x00017000011b7983 */ /* 0x000ee20000300800 */
[----:B------:R-:W1:Y:S03]  /*27d10*/  LDCU UR4, c[0x0][0x39c] ;  /* 0x00007380ff0477ac */ /* 0x000e660008000800 */
[----:B------:R-:W3:Y:S01]  /*27d20*/  LDL.LU R29, [R1+0x174] ;  /* 0x00017400011d7983 */ /* 0x000ee20000300800 */
[----:B----4-:R-:W-:Y:S01]  /*27d30*/  IMAD R9, R26, 0x2, R0 ;  /* 0x000000021a097824 */ /* 0x010fe200078e0200 */
[----:B------:R-:W-:Y:S01]  /*27d40*/  LEA.HI.X.SX32 R3, R0, R28, 0x1, P6 ;  /* 0x0000001c00037211 */ /* 0x000fe200030f0eff */
[----:B------:R-:W4:Y:S01]  /*27d50*/  LDC R26, c[0x0][0x3b8] ;  /* 0x0000ee00ff1a7b82 */ /* 0x000f220000000800 */
[----:B--2---:R-:W-:-:S02]  /*27d60*/  PRMT R0, R20, 0x7770, RZ ;  /* 0x0000777014007816 */ /* 0x004fc400000000ff */
[----:B------:R-:W-:-:S03]  /*27d70*/  IADD3 R8, P6, PT, R9, R11, RZ ;  /* 0x0000000b09087210 */ /* 0x000fc60007fde0ff */
[----:B------:R2:W-:Y:S04]  /*27d80*/  @P3 STG.E.U8 desc[UR8][R2.64], R0 ;  /* 0x0000000002003986 */ /* 0x0005e8000c101108 */
[----:B--2---:R-:W3:Y:S01]  /*27d90*/  LDL.LU R2, [R1+0x15c] ;  /* 0x00015c0001027983 */ /* 0x004ee20000300800 */
[----:B------:R-:W-:Y:S01]  /*27da0*/  IMAD R0, R25, 0x2, R9 ;  /* 0x0000000219007824 */ /* 0x000fe200078e0209 */
[----:B------:R-:W-:Y:S01]  /*27db0*/  LEA.HI.X.SX32 R9, R9, R28, 0x1, P6 ;  /* 0x0000001c09097211 */ /* 0x000fe200030f0eff */
[----:B------:R-:W2:Y:S01]  /*27dc0*/  LDC R25, c[0x0][0x3b8] ;  /* 0x0000ee00ff197b82 */ /* 0x000ea20000000800 */
[----:B------:R-:W-:-:S05]  /*27dd0*/  PRMT R3, R21, 0x7770, RZ ;  /* 0x0000777015037816 */ /* 0x000fca00000000ff */
[----:B------:R0:W-:Y:S04]  /*27de0*/  @P2 STG.E.U8 desc[UR8][R8.64], R3 ;  /* 0x0000000308002986 */ /* 0x0001e8000c101108 */
[----:B0-----:R-:W1:Y:S01]  /*27df0*/  LDL.LU R8, [R1+0x16c] ;  /* 0x00016c0001087983 */ /* 0x001e620000300800 */
[----:B------:R-:W-:Y:S02]  /*27e00*/  IMAD R9, R24, 0x2, R0 ;  /* 0x0000000218097824 */ /* 0x000fe400078e0200 */
[----:B------:R-:W0:Y:S01]  /*27e10*/  LDC R24, c[0x0][0x3b8] ;  /* 0x0000ee00ff187b82 */ /* 0x000e220000000800 */
[----:B---3--:R-:W-:Y:S01]  /*27e20*/  ISETP.LT.AND P3, PT, R2, UR5, !P0 ;  /* 0x0000000502007c0c */ /* 0x008fe2000c761270 */
[----:B------:R-:W3:Y:S01]  /*27e30*/  LDCU UR5, c[0x0][0x39c] ;  /* 0x00007380ff0577ac */ /* 0x000ee20008000800 */
[----:B------:R-:W-:-:S04]  /*27e40*/  IADD3 R2, P6, PT, R0, R11, RZ ;  /* 0x0000000b00027210 */ /* 0x000fc80007fde0ff */
[----:B------:R-:W-:Y:S02]  /*27e50*/  LEA.HI.X.SX32 R3, R0, R28, 0x1, P6 ;  /* 0x0000001c00037211 */ /* 0x000fe400030f0eff */
[----:B------:R-:W-:-:S05]  /*27e60*/  PRMT R0, R22, 0x7770, RZ ;  /* 0x0000777016007816 */ /* 0x000fca00000000ff */
[----:B------:R0:W-:Y:S01]  /*27e70*/  @P5 STG.E.U8 desc[UR8][R2.64], R0 ;  /* 0x0000000002005986 */ /* 0x0001e2000c101108 */
[----:B-1----:R-:W-:Y:S01]  /*27e80*/  ISETP.LT.AND P2, PT, R8, UR4, !P0 ;  /* 0x0000000408007c0c */ /* 0x002fe2000c741270 */
[----:B------:R-:W1:Y:S01]  /*27e90*/  LDCU UR4, c[0x0][0x39c] ;  /* 0x00007380ff0477ac */ /* 0x000e620008000800 */
[-C--:B------:R-:W-:Y:S01]  /*27ea0*/  IADD3 R8, P6, PT, R9, R11.reuse, RZ ;  /* 0x0000000b09087210 */ /* 0x080fe20007fde0ff */
[----:B0-----:R-:W-:Y:S01]  /*27eb0*/  IMAD R0, R10, 0x2, R9 ;  /* 0x000000020a007824 */ /* 0x001fe200078e0209 */
[----:B------:R-:W-:Y:S01]  /*27ec0*/  PRMT R3, R23, 0x7770, RZ ;  /* 0x0000777017037816 */ /* 0x000fe200000000ff */
[----:B------:R-:W0:Y:S01]  /*27ed0*/  LDC R10, c[0x0][0x3b8] ;  /* 0x0000ee00ff0a7b82 */ /* 0x000e220000000800 */
[----:B------:R-:W-:Y:S02]  /*27ee0*/  LEA.HI.X.SX32 R9, R9, R28, 0x1, P6 ;  /* 0x0000001c09097211 */ /* 0x000fe400030f0eff */
[----:B------:R-:W-:-:S03]  /*27ef0*/  IADD3 R2, P6, PT, R0, R11, RZ ;  /* 0x0000000b00027210 */ /* 0x000fc60007fde0ff */
[----:B------:R4:W-:Y:S01]  /*27f00*/  @P4 STG.E.U8 desc[UR8][R8.64], R3 ;  /* 0x0000000308004986 */ /* 0x0009e2000c101108 */
[----:B------:R-:W-:Y:S01]  /*27f10*/  ISETP.LT.AND P5, PT, R27, UR6, !P0 ;  /* 0x000000061b007c0c */ /* 0x000fe2000c7a1270 */
[----:B------:R-:W0:Y:S01]  /*27f20*/  LDCU UR6, c[0x0][0x39c] ;  /* 0x00007380ff0677ac */ /* 0x000e220008000800 */
[----:B---3--:R-:W-:Y:S01]  /*27f30*/  ISETP.LT.AND P4, PT, R29, UR5, !P0 ;  /* 0x000000051d007c0c */ /* 0x008fe2000c781270 */
[----:B------:R-:W3:Y:S01]  /*27f40*/  LDL.LU R27, [R1+0x180] ;  /* 0x00018000011b7983 */ /* 0x000ee20000300800 */
[----:B------:R-:W0:Y:S03]  /*27f50*/  LDCU UR5, c[0x0][0x39c] ;  /* 0x00007380ff0577ac */ /* 0x000e260008000800 */
[----:B------:R-:W3:Y:S01]  /*27f60*/  LDL.LU R29, [R1+0x184] ;  /* 0x00018400011d7983 */ /* 0x000ee20000300800 */
[----:B----4-:R-:W-:Y:S01]  /*27f70*/  IMAD R9, R26, 0x2, R0 ;  /* 0x000000021a097824 */ /* 0x010fe200078e0200 */
[----:B------:R-:W-:Y:S01]  /*27f80*/  LEA.HI.X.SX32 R3, R0, R28, 0x1, P6 ;  /* 0x0000001c00037211 */ /* 0x000fe200030f0eff */
[----:B------:R-:W4:Y:S01]  /*27f90*/  LDC R26, c[0x0][0x3b8] ;  /* 0x0000ee00ff1a7b82 */ /* 0x000f220000000800 */
[----:B------:R-:W-:-:S02]  /*27fa0*/  PRMT R0, R4, 0x7771, RZ ;  /* 0x0000777104007816 */ /* 0x000fc400000000ff */
[----:B------:R-:W-:-:S03]  /*27fb0*/  IADD3 R8, P6, PT, R9, R11, RZ ;  /* 0x0000000b09087210 */ /* 0x000fc60007fde0ff */
[----:B------:R1:W-:Y:S04]  /*27fc0*/  @P3 STG.E.U8 desc[UR8][R2.64], R0 ;  /* 0x0000000002003986 */ /* 0x0003e8000c101108 */
[----:B-1----:R-:W3:Y:S01]  /*27fd0*/  LDL.LU R2, [R1+0x178] ;  /* 0x0001780001027983 */ /* 0x002ee20000300800 */
[----:B--2---:R-:W-:Y:S01]  /*27fe0*/  IMAD R0, R25, 0x2, R9 ;  /* 0x0000000219007824 */ /* 0x004fe200078e0209 */
[----:B------:R-:W-:Y:S01]  /*27ff0*/  LEA.HI.X.SX32 R9, R9, R28, 0x1, P6 ;  /* 0x0000001c09097211 */ /* 0x000fe200030f0eff */
[----:B------:R-:W1:Y:S01]  /*28000*/  LDC R25, c[0x0][0x3b8] ;  /* 0x0000ee00ff197b82 */ /* 0x000e620000000800 */
[----:B------:R-:W-:-:S05]  /*28010*/  PRMT R3, R5, 0x7771, RZ ;  /* 0x0000777105037816 */ /* 0x000fca00000000ff */
[----:B------:R2:W-:Y:S04]  /*28020*/  @P2 STG.E.U8 desc[UR8][R8.64], R3 ;  /* 0x0000000308002986 */ /* 0x0005e8000c101108 */
[----:B--2---:R-:W0:Y:S01]  /*28030*/  LDL.LU R8, [R1+0x17c] ;  /* 0x00017c0001087983 */ /* 0x004e220000300800 */
[----:B------:R-:W-:Y:S02]  /*28040*/  IMAD R9, R24, 0x2, R0 ;  /* 0x0000000218097824 */ /* 0x000fe400078e0200 */
[----:B------:R-:W2:Y:S01]  /*28050*/  LDC R24, c[0x0][0x3b8] ;  /* 0x0000ee00ff187b82 */ /* 0x000ea20000000800 */
[----:B---3--:R-:W-:Y:S01]  /*28060*/  ISETP.LT.AND P3, PT, R2, UR4, !P0 ;  /* 0x0000000402007c0c */ /* 0x008fe2000c761270 */
[----:B------:R-:W3:Y:S01]  /*28070*/  LDCU UR4, c[0x0][0x39c] ;  /* 0x00007380ff0477ac */ /* 0x000ee20008000800 */
[----:B------:R-:W-:-:S04]  /*28080*/  IADD3 R2, P6, PT, R0, R11, RZ ;  /* 0x0000000b00027210 */ /* 0x000fc80007fde0ff */
[----:B------:R-:W-:Y:S02]  /*28090*/  LEA.HI.X.SX32 R3, R0, R28, 0x1, P6 ;  /* 0x0000001c00037211 */ /* 0x000fe400030f0eff */
[----:B------:R-:W-:-:S05]  /*280a0*/  PRMT R0, R6, 0x7771, RZ ;  /* 0x0000777106007816 */ /* 0x000fca00000000ff */
[----:B------:R1:W-:Y:S01]  /*280b0*/  @P5 STG.E.U8 desc[UR8][R2.64], R0 ;  /* 0x0000000002005986 */ /* 0x0003e2000c101108 */
[----:B0-----:R-:W-:Y:S01]  /*280c0*/  ISETP.LT.AND P2, PT, R8, UR5, !P0 ;  /* 0x0000000508007c0c */ /* 0x001fe2000c741270 */
[----:B------:R-:W0:Y:S01]  /*280d0*/  LDCU UR5, c[0x0][0x39c] ;  /* 0x00007380ff0577ac */ /* 0x000e220008000800 */
[-C--:B------:R-:W-:Y:S01]  /*280e0*/  IADD3 R8, P6, PT, R9, R11.reuse, RZ ;  /* 0x0000000b09087210 */ /* 0x080fe20007fde0ff */
[----:B-1----:R-:W-:Y:S01]  /*280f0*/  IMAD R0, R10, 0x2, R9 ;  /* 0x000000020a007824 */ /* 0x002fe200078e0209 */
[----:B------:R-:W-:Y:S01]  /*28100*/  PRMT R3, R7, 0x7771, RZ ;  /* 0x0000777107037816 */ /* 0x000fe200000000ff */
[----:B------:R-:W1:Y:S01]  /*28110*/  LDC R10, c[0x0][0x3b8] ;  /* 0x0000ee00ff0a7b82 */ /* 0x000e620000000800 */
        /* <DEDUP_REMOVED lines=15> */
[----:B0-----:R-:W3:Y:S01]  /*28210*/  LDL.LU R2, [R1+0x188] ;  /* 0x0001880001027983 */ /* 0x001ee20000300800 */
[----:B------:R-:W-:Y:S01]  /*28220*/  IMAD R0, R25, 0x2, R9 ;  /* 0x0000000219007824 */ /* 0x000fe200078e0209 */
[----:B------:R-:W-:Y:S01]  /*28230*/  LEA.HI.X.SX32 R9, R9, R28, 0x1, P6 ;  /* 0x0000001c09097211 */ /* 0x000fe200030f0eff */
[----:B------:R-:W0:Y:S01]  /*28240*/  LDC R25, c[0x0][0x3b8] ;  /* 0x0000ee00ff197b82 */ /* 0x000e220000000800 */
[----:B------:R-:W-:-:S05]  /*28250*/  PRMT R3, R13, 0x7771, RZ ;  /* 0x000077710d037816 */ /* 0x000fca00000000ff */
[----:B------:R1:W-:Y:S04]  /*28260*/  @P2 STG.E.U8 desc[UR8][R8.64], R3 ;  /* 0x0000000308002986 */ /* 0x0003e8000c101108 */
[----:B-1----:R-:W4:Y:S01]  /*28270*/  LDL.LU R8, [R1+0x18c] ;  /* 0x00018c0001087983 */ /* 0x002f220000300800 */
[----:B--2---:R-:W-:Y:S02]  /*28280*/  IMAD R9, R24, 0x2, R0 ;  /* 0x0000000218097824 */ /* 0x004fe400078e0200 */
[----:B------:R-:W1:Y:S01]  /*28290*/  LDC R24, c[0x0][0x3b8] ;  /* 0x0000ee00ff187b82 */ /* 0x000e620000000800 */
[----:B---3--:R-:W-:Y:S01]  /*282a0*/  ISETP.LT.AND P3, PT, R2, UR5, !P0 ;  /* 0x0000000502007c0c */ /* 0x008fe2000c761270 */
[----:B------:R-:W2:Y:S01]  /*282b0*/  LDCU UR5, c[0x0][0x39c] ;  /* 0x00007380ff0577ac */ /* 0x000ea20008000800 */
[----:B------:R-:W-:-:S04]  /*282c0*/  IADD3 R2, P6, PT, R0, R11, RZ ;  /* 0x0000000b00027210 */ /* 0x000fc80007fde0ff */
[----:B------:R-:W-:Y:S02]  /*282d0*/  LEA.HI.X.SX32 R3, R0, R28, 0x1, P6 ;  /* 0x0000001c00037211 */ /* 0x000fe400030f0eff */
[----:B------:R-:W-:-:S05]  /*282e0*/  PRMT R0, R14, 0x7771, RZ ;  /* 0x000077710e007816 */ /* 0x000fca00000000ff */
[----:B------:R3:W-:Y:S01]  /*282f0*/  @P5 STG.E.U8 desc[UR8][R2.64], R0 ;  /* 0x0000000002005986 */ /* 0x0007e2000c101108 */
[----:B----4-:R-:W-:Y:S01]  /*28300*/  ISETP.LT.AND P2, PT, R8, UR4, !P0 ;  /* 0x0000000408007c0c */ /* 0x010fe2000c741270 */
[----:B------:R-:W4:Y:S01]  /*28310*/  LDCU UR4, c[0x0][0x39c] ;  /* 0x00007380ff0477ac */ /* 0x000f220008000800 */
[-C--:B------:R-:W-:Y:S01]  /*28320*/  IADD3 R8, P6, PT, R9, R11.reuse, RZ ;  /* 0x0000000b09087210 */ /* 0x080fe20007fde0ff */
[----:B---3--:R-:W-:Y:S01]  /*28330*/  IMAD R0, R10, 0x2, R9 ;  /* 0x000000020a007824 */ /* 0x008fe200078e0209 */
[----:B------:R-:W-:Y:S01]  /*28340*/  PRMT R3, R15, 0x7771, RZ ;  /* 0x000077710f037816 */ /* 0x000fe200000000ff */
[----:B------:R-:W3:Y:S01]  /*28350*/  LDC R10, c[0x0][0x3b8] ;  /* 0x0000ee00ff0a7b82 */ /* 0x000ee20000000800 */
[----:B------:R-:W-:Y:S02]  /*28360*/  LEA.HI.X.SX32 R9, R9, R28, 0x1, P6 ;  /* 0x0000001c09097211 */ /* 0x000fe400030f0eff */
[----:B------:R-:W-:-:S03]  /*28370*/  IADD3 R2, P6, PT, R0, R11, RZ ;  /* 0x0000000b00027210 */ /* 0x000fc60007fde0ff */
[----:B------:R0:W-:Y:S01]  /*28380*/  @P4 STG.E.U8 desc[UR8][R8.64], R3 ;  /* 0x0000000308004986 */ /* 0x0001e2000c101108 */
[----:B------:R-:W-:Y:S01]  /*28390*/  ISETP.LT.AND P5, PT, R27, UR6, !P0 ;  /* 0x000000061b007c0c */ /* 0x000fe2000c7a1270 */
[----:B------:R-:W1:Y:S01]  /*283a0*/  LDCU UR6, c[0x0][0x39c] ;  /* 0x00007380ff0677ac */ /* 0x000e620008000800 */
[----:B--2---:R-:W-:Y:S01]  /*283b0*/  ISETP.LT.AND P4, PT, R29, UR5, !P0 ;  /* 0x000000051d007c0c */ /* 0x004fe2000c781270 */
[----:B------:R-:W2:Y:S01]  /*283c0*/  LDL.LU R27, [R1+0x1a0] ;  /* 0x0001a000011b7983 */ /* 0x000ea20000300800 */
[----:B------:R-:W1:Y:S03]  /*283d0*/  LDCU UR5, c[0x0][0x39c] ;  /* 0x00007380ff0577ac */ /* 0x000e660008000800 */
[----:B------:R-:W2:Y:S01]  /*283e0*/  LDL.LU R29, [R1+0x1a8] ;  /* 0x0001a800011d7983 */ /* 0x000ea20000300800 */
[----:B0-----:R-:W-:Y:S01]  /*283f0*/  IMAD R9, R26, 0x2, R0 ;  /* 0x000000021a097824 */ /* 0x001fe200078e0200 */
[----:B------:R-:W-:Y:S01]  /*28400*/  LEA.HI.X.SX32 R3, R0, R28, 0x1, P6 ;  /* 0x0000001c00037211 */ /* 0x000fe200030f0eff */
[----:B------:R-:W0:Y:S01]  /*28410*/  LDC R26, c[0x0][0x3b8] ;  /* 0x0000ee00ff1a7b82 */ /* 0x000e220000000800 */
[----:B------:R-:W-:-:S02]  /*28420*/  PRMT R0, R16, 0x7771, RZ ;  /* 0x0000777110007816 */ /* 0x000fc400000000ff */
[----:B------:R-:W-:-:S03]  /*28430*/  IADD3 R8, P6, PT, R9, R11, RZ ;  /* 0x0000000b09087210 */ /* 0x000fc60007fde0ff */
[----:B------:R1:W-:Y:S04]  /*28440*/  @P3 STG.E.U8 desc[UR8][R2.64], R0 ;  /* 0x0000000002003986 */ /* 0x0003e8000c101108 */
[----:B-1----:R-:W4:Y:S01]  /*28450*/  LDL.LU R2, [R1+0x198] ;  /* 0x0001980001027983 */ /* 0x002f220000300800 */
[----:B------:R-:W-:Y:S01]  /*28460*/  IMAD R0, R25, 0x2, R9 ;  /* 0x0000000219007824 */ /* 0x000fe200078e0209 */
[----:B------:R-:W-:Y:S01]  /*28470*/  LEA.HI.X.SX32 R9, R9, R28, 0x1, P6 ;  /* 0x0000001c09097211 */ /* 0x000fe200030f0eff */
[----:B------:R-:W1:Y:S01]  /*28480*/  LDC R25, c[0x0][0x3b8] ;  /* 0x0000ee00ff197b82 */ /* 0x000e620000000800 */
[----:B------:R-:W-:-:S05]  /*28490*/  PRMT R3, R17, 0x7771, RZ ;  /* 0x0000777111037816 */ /* 0x000fca00000000ff */
[----:B------:R3:W-:Y:S04]  /*284a0*/  @P2 STG.E.U8 desc[UR8][R8.64], R3 ;  /* 0x0000000308002986 */ /* 0x0007e8000c101108 */
[----:B---3--:R-:W3:Y:S01]  /*284b0*/  LDL.LU R8, [R1+0x19c] ;  /* 0x00019c0001087983 */ /* 0x008ee20000300800 */
[----:B------:R-:W-:Y:S02]  /*284c0*/  IMAD R9, R24, 0x2, R0 ;  /* 0x0000000218097824 */ /* 0x000fe400078e0200 */
[----:B------:R-:W0:Y:S01]  /*284d0*/  LDC R24, c[0x0][0x3b8] ;  /* 0x0000ee00ff187b82 */ /* 0x000e220000000800 */
[----:B----4-:R-:W-:Y:S01]  /*284e0*/  ISETP.LT.AND P3, PT, R2, UR4, !P0 ;  /* 0x0000000402007c0c */ /* 0x010fe2000c761270 */
[----:B------:R-:W4:Y:S01]  /*284f0*/  LDCU UR4, c[0x0][0x39c] ;  /* 0x00007380ff0477ac */ /* 0x000f220008000800 */
[----:B------:R-:W-:-:S04]  /*28500*/  IADD3 R2, P6, PT, R0, R11, RZ ;  /* 0x0000000b00027210 */ /* 0x000fc80007fde0ff */
[----:B------:R-:W-:Y:S02]  /*28510*/  LEA.HI.X.SX32 R3, R0, R28, 0x1, P6 ;  /* 0x0000001c00037211 */ /* 0x000fe400030f0eff */
[----:B------:R-:W-:-:S05]  /*28520*/  PRMT R0, R18, 0x7771, RZ ;  /* 0x0000777112007816 */ /* 0x000fca00000000ff */
[----:B------:R0:W-:Y:S01]  /*28530*/  @P5 STG.E.U8 desc[UR8][R2.64], R0 ;  /* 0x0000000002005986 */ /* 0x0001e2000c101108 */
[----:B---3--:R-:W-:Y:S01]  /*28540*/  ISETP.LT.AND P2, PT, R8, UR5, !P0 ;  /* 0x0000000508007c0c */ /* 0x008fe2000c741270 */
[----:B------:R-:W3:Y:S01]  /*28550*/  LDCU UR5, c[0x0][0x39c] ;  /* 0x00007380ff0577ac */ /* 0x000ee20008000800 */
[-C--:B------:R-:W-:Y:S01]  /*28560*/  IADD3 R8, P6, PT, R9, R11.reuse, RZ ;  /* 0x0000000b09087210 */ /* 0x080fe20007fde0ff */
[----:B0-----:R-:W-:Y:S01]  /*28570*/  IMAD R0, R10, 0x2, R9 ;  /* 0x000000020a007824 */ /* 0x001fe200078e0209 */
[----:B------:R-:W-:Y:S01]  /*28580*/  PRMT R3, R19, 0x7771, RZ ;  /* 0x0000777113037816 */ /* 0x000fe200000000ff */
[----:B------:R-:W0:Y:S01]  /*28590*/  LDC R10, c[0x0][0x3b8] ;  /* 0x0000ee00ff0a7b82 */ /* 0x000e220000000800 */
[----:B------:R-:W-:Y:S02]  /*285a0*/  LEA.HI.X.SX32 R9, R9, R28, 0x1, P6 ;  /* 0x0000001c09097211 */ /* 0x000fe400030f0eff */
[----:B------:R-:W-:-:S03]  /*285b0*/  IADD3 R2, P6, PT, R0, R11, RZ ;  /* 0x0000000b00027210 */ /* 0x000fc60007fde0ff */
[----:B------:R1:W-:Y:S01]  /*285c0*/  @P4 STG.E.U8 desc[UR8][R8.64], R3 ;  /* 0x0000000308004986 */ /* 0x0003e2000c101108 */
[----:B--2---:R-:W-:Y:S01]  /*285d0*/  ISETP.LT.AND P5, PT, R27, UR6, !P0 ;  /* 0x000000061b007c0c */ /* 0x004fe2000c7a1270 */
[----:B------:R-:W2:Y:S01]  /*285e0*/  LDCU UR6, c[0x0][0x39c] ;  /* 0x00007380ff0677ac */ /* 0x000ea20008000800 */
[----:B----4-:R-:W-:Y:S01]  /*285f0*/  ISETP.LT.AND P4, PT, R29, UR4, !P0 ;  /* 0x000000041d007c0c */ /* 0x010fe2000c781270 */
[----:B------:R-:W2:Y:S01]  /*28600*/  LDL.LU R27, [R1+0x1b4] ;  /* 0x0001b400011b7983 */ /* 0x000ea20000300800 */
[----:B------:R-:W4:Y:S03]  /*28610*/  LDCU UR4, c[0x0][0x39c] ;  /* 0x00007380ff0477ac */ /* 0x000f260008000800 */
[----:B------:R-:W2:Y:S01]  /*28620*/  LDL.LU R29, [R1+0x1b8] ;  /* 0x0001b800011d7983 */ /* 0x000ea20000300800 */
[----:B-1----:R-:W-:Y:S01]  /*28630*/  IMAD R9, R26, 0x2, R0 ;  /* 0x000000021a097824 */ /* 0x002fe200078e0200 */
[----:B------:R-:W-:Y:S01]  /*28640*/  LEA.HI.X.SX32 R3, R0, R28, 0x1, P6 ;  /* 0x0000001c00037211 */ /* 0x000fe200030f0eff */
[----:B------:R-:W1:Y:S01]  /*28650*/  LDC R26, c[0x0][0x3b8] ;  /* 0x0000ee00ff1a7b82 */ /* 0x000e620000000800 */
[----:B------:R-:W-:-:S02]  /*28660*/  PRMT R0, R20, 0x7771, RZ ;  /* 0x0000777114007816 */ /* 0x000fc400000000ff */
[----:B------:R-:W-:-:S03]  /*28670*/  IADD3 R8, P6, PT, R9, R11, RZ ;  /* 0x0000000b09087210 */ /* 0x000fc60007fde0ff */
[----:B------:R3:W-:Y:S04]  /*28680*/  @P3 STG.E.U8 desc[UR8][R2.64], R0 ;  /* 0x0000000002003986 */ /* 0x0007e8000c101108 */
[----:B---3--:R-:W3:Y:S01]  /*28690*/  LDL.LU R2, [R1+0x1ac] ;  /* 0x0001ac0001027983 */ /* 0x008ee20000300800 */
[----:B------:R-:W-:Y:S01]  /*286a0*/  IMAD R0, R25, 0x2, R9 ;  /* 0x0000000219007824 */ /* 0x000fe200078e0209 */
[----:B------:R-:W-:Y:S01]  /*286b0*/  LEA.HI.X.SX32 R9, R9, R28, 0x1, P6 ;  /* 0x0000001c09097211 */ /* 0x000fe200030f0eff */
[----:B------:R-:W0:Y:S01]  /*286c0*/  LDC R25, c[0x0][0x3b8] ;  /* 0x0000ee00ff197b82 */ /* 0x000e220000000800 */
[----:B------:R-:W-:-:S05]  /*286d0*/  PRMT R3, R21, 0x7771, RZ ;  /* 0x0000777115037816 */ /* 0x000fca00000000ff */
[----:B------:R4:W-:Y:S04]  /*286e0*/  @P2 STG.E.U8 desc[UR8][R8.64], R3 ;  /* 0x0000000308002986 */ /* 0x0009e8000c101108 */
[----:B----4-:R-:W4:Y:S01]  /*286f0*/  LDL.LU R8, [R1+0x1b0] ;  /* 0x0001b00001087983 */ /* 0x010f220000300800 */
        /* <DEDUP_REMOVED lines=8> */
[----:B----4-:R-:W-:Y:S01]  /*28780*/  ISETP.LT.AND P2, PT, R8, UR4, !P0 ;  /* 0x0000000408007c0c */ /* 0x010fe2000c741270 */
[----:B------:R-:W4:Y:S01]  /*28790*/  LDCU UR4, c[0x0][0x39c] ;  /* 0x00007380ff0477ac */ /* 0x000f220008000800 */
        /* <DEDUP_REMOVED lines=9> */
[----:B---3--:R-:W-:Y:S01]  /*28830*/  ISETP.LT.AND P4, PT, R29, UR5, !P0 ;  /* 0x000000051d007c0c */ /* 0x008fe2000c781270 */
[----:B------:R-:W2:Y:S01]  /*28840*/  LDL.LU R27, [R1+0x1c4] ;  /* 0x0001c400011b7983 */ /* 0x000ea20000300800 */
[----:B------:R-:W3:Y:S03]  /*28850*/  LDCU UR5, c[0x0][0x39c] ;  /* 0x00007380ff0577ac */ /* 0x000ee60008000800 */
[----:B------:R-:W2:Y:S01]  /*28860*/  LDL.LU R29, [R1+0x1c8] ;  /* 0x0001c800011d7983 */ /* 0x000ea20000300800 */
[----:B-1----:R-:W-:Y:S01]  /*28870*/  IMAD R9, R26, 0x2, R0 ;  /* 0x000000021a097824 */ /* 0x002fe200078e0200 */
[----:B------:R-:W-:Y:S01]  /*28880*/  LEA.HI.X.SX32 R3, R0, R28, 0x1, P6 ;  /* 0x0000001c00037211 */ /* 0x000fe200030f0eff */
[----:B------:R-:W1:Y:S01]  /*28890*/  LDC R26, c[0x0][0x3b8] ;  /* 0x0000ee00ff1a7b82 */ /* 0x000e620000000800 */
[----:B------:R-:W-:-:S02]  /*288a0*/  PRMT R0, R4, 0x7772, RZ ;  /* 0x0000777204007816 */ /* 0x000fc400000000ff */
[----:B------:R-:W-:-:S03]  /*288b0*/  IADD3 R8, P6, PT, R9, R11, RZ ;  /* 0x0000000b09087210 */ /* 0x000fc60007fde0ff */
[----:B------:R3:W-:Y:S04]  /*288c0*/  @P3 STG.E.U8 desc[UR8][R2.64], R0 ;  /* 0x0000000002003986 */ /* 0x0007e8000c101108 */
[----:B---3--:R-:W4:Y:S01]  /*288d0*/  LDL.LU R2, [R1+0x1bc] ;  /* 0x0001bc0001027983 */ /* 0x008f220000300800 */
[----:B------:R-:W-:Y:S01]  /*288e0*/  IMAD R0, R25, 0x2, R9 ;  /* 0x0000000219007824 */ /* 0x000fe200078e0209 */
[----:B------:R-:W-:Y:S01]  /*288f0*/  LEA.HI.X.SX32 R9, R9, R28, 0x1, P6 ;  /* 0x0000001c09097211 */ /* 0x000fe200030f0eff */
[----:B------:R-:W3:Y:S01]  /*28900*/  LDC R25, c[0x0][0x3b8] ;  /* 0x0000ee00ff197b82 */ /* 0x000ee20000000800 */
[----:B------:R-:W-:-:S05]  /*28910*/  PRMT R3, R5, 0x7772, RZ ;  /* 0x0000777205037816 */ /* 0x000fca00000000ff */
[----:B------:R0:W-:Y:S04]  /*28920*/  @P2 STG.E.U8 desc[UR8][R8.64], R3 ;  /* 0x0000000308002986 */ /* 0x0001e8000c101108 */
[----:B0-----:R-:W2:Y:S01]  /*28930*/  LDL.LU R8, [R1+0x1c0] ;  /* 0x0001c00001087983 */ /* 0x001ea20000300800 */
        /* <DEDUP_REMOVED lines=8> */
[----:B--2---:R-:W-:Y:S01]  /*289c0*/  ISETP.LT.AND P2, PT, R8, UR5, !P0 ;  /* 0x0000000508007c0c */ /* 0x004fe2000c741270 */
[----:B------:R-:W2:Y:S01]  /*289d0*/  LDCU UR5, c[0x0][0x39c] ;  /* 0x00007380ff0577ac */ /* 0x000ea20008000800 */
        /* <DEDUP_REMOVED lines=9> */
[----:B----4-:R-:W-:Y:S01]  /*28a70*/  ISETP.LT.AND P4, PT, R29, UR4, !P0 ;  /* 0x000000041d007c0c */ /* 0x010fe2000c781270 */
[----:B------:R-:W4:Y:S01]  /*28a80*/  LDL.LU R27, [R1+0x1d4] ;  /* 0x0001d400011b7983 */ /* 0x000f220000300800 */
[----:B------:R-:W0:Y:S03]  /*28a90*/  LDCU UR4, c[0x0][0x39c] ;  /* 0x00007380ff0477ac */ /* 0x000e260008000800 */
[----:B------:R-:W2:Y:S01]  /*28aa0*/  LDL.LU R29, [R1+0x1d8] ;  /* 0x0001d800011d7983 */ /* 0x000ea20000300800 */
[----:B-1----:R-:W-:Y:S01]  /*28ab0*/  IMAD R9, R26, 0x2, R0 ;  /* 0x000000021a097824 */ /* 0x002fe200078e0200 */
[----:B------:R-:W-:-:S02]  /*28ac0*/  LEA.HI.X.SX32 R3, R0, R28, 0x1, P6 ;  /* 0x0000001c00037211 */ /* 0x000fc400030f0eff */
[----:B------:R-:W2:Y:S01]  /*28ad0*/  LDL.LU R26, [R1+0x1cc] ;  /* 0x0001cc00011a7983 */ /* 0x000ea20000300800 */
[----:B------:R-:W-:Y:S02]  /*28ae0*/  PRMT R0, R12, 0x7772, RZ ;  /* 0x000077720c007816 */ /* 0x000fe400000000ff */
[----:B------:R-:W-:-:S03]  /*28af0*/  IADD3 R8, P6, PT, R9, R11, RZ ;  /* 0x0000000b09087210 */ /* 0x000fc60007fde0ff */
[----:B------:R3:W-:Y:S02]  /*28b00*/  @P3 STG.E.U8 desc[UR8][R2.64], R0 ;  /* 0x0000000002003986 */ /* 0x0007e4000c101108 */
[----:B---3--:R-:W-:Y:S01]  /*28b10*/  IMAD R0, R25, 0x2, R9 ;  /* 0x0000000219007824 */ /* 0x008fe200078e0209 */
[----:B------:R-:W-:Y:S01]  /*28b20*/  LEA.HI.X.SX32 R9, R9, R28, 0x1, P6 ;  /* 0x0000001c09097211 */ /* 0x000fe200030f0eff */
[----:B------:R-:W1:Y:S01]  /*28b30*/  LDC R25, c[0x0][0x3b8] ;  /* 0x0000ee00ff197b82 */ /* 0x000e620000000800 */
[----:B------:R-:W-:-:S05]  /*28b40*/  PRMT R3, R13, 0x7772, RZ ;  /* 0x000077720d037816 */ /* 0x000fca00000000ff */
[----:B------:R3:W-:Y:S04]  /*28b50*/  @P2 STG.E.U8 desc[UR8][R8.64], R3 ;  /* 0x0000000308002986 */ /* 0x0007e8000c101108 */
[----:B---3--:R-:W3:Y:S01]  /*28b60*/  LDL.LU R8, [R1+0x1d0] ;  /* 0x0001d00001087983 */ /* 0x008ee20000300800 */
[----:B------:R-:W-:Y:S01]  /*28b70*/  IADD3 R2, P6, PT, R0, R11, RZ ;  /* 0x0000000b00027210 */ /* 0x000fe20007fde0ff */
[----:B------:R-:W-:Y:S02]  /*28b80*/  IMAD R9, R24, 0x2, R0 ;  /* 0x0000000218097824 */ /* 0x000fe400078e0200 */
[----:B------:R-:W1:Y:S01]  /*28b90*/  LDC R24, c[0x0][0x3b8] ;  /* 0x0000ee00ff187b82 */ /* 0x000e620000000800 */
[----:B------:R-:W-:Y:S02]  /*28ba0*/  LEA.HI.X.SX32 R3, R0, R28, 0x1, P6 ;  /* 0x0000001c00037211 */ /* 0x000fe400030f0eff */
[----:B------:R-:W-:-:S05]  /*28bb0*/  PRMT R0, R14, 0x7772, RZ ;  /* 0x000077720e007816 */ /* 0x000fca00000000ff */
[----:B------:R0:W-:Y:S02]  /*28bc0*/  @P5 STG.E.U8 desc[UR8][R2.64], R0 ;  /* 0x0000000002005986 */ /* 0x0001e4000c101108 */
[----:B0-----:R-:W-:Y:S01]  /*28bd0*/  IMAD R0, R10, 0x2, R9 ;  /* 0x000000020a007824 */ /* 0x001fe200078e0209 */
[----:B------:R-:W-:Y:S01]  /*28be0*/  PRMT R3, R15, 0x7772, RZ ;  /* 0x000077720f037816 */ /* 0x000fe200000000ff */
[----:B------:R-:W0:Y:S01]  /*28bf0*/  LDC R10, c[0x0][0x3b8] ;  /* 0x0000ee00ff0a7b82 */ /* 0x000e220000000800 */
[----:B--2---:R-:W-:Y:S01]  /*28c00*/  ISETP.LT.AND P3, PT, R26, UR5, !P0 ;  /* 0x000000051a007c0c */ /* 0x004fe2000c761270 */
[----:B------:R-:W2:Y:S06]  /*28c10*/  LDCU UR5, c[0x0][0x39c] ;  /* 0x00007380ff0577ac */ /* 0x000eac0008000800 */
[----:B------:R-:W0:Y:S01]  /*28c20*/  LDC R26, c[0x0][0x3b8] ;  /* 0x0000ee00ff1a7b82 */ /* 0x000e220000000800 */
[----:B----4-:R-:W-:-:S02]  /*28c30*/  ISETP.LT.AND P5, PT, R27, UR6, !P0 ;  /* 0x000000061b007c0c */ /* 0x010fc4000c7a1270 */
[----:B------:R-:W4:Y:S01]  /*28c40*/  LDL.LU R27, [R1+0x1e8] ;  /* 0x0001e800011b7983 */ /* 0x000f220000300800 */
[----:B------:R-:W0:Y:S01]  /*28c50*/  LDCU UR6, c[0x0][0x39c] ;  /* 0x00007380ff0677ac */ /* 0x000e220008000800 */
[----:B---3--:R-:W-:Y:S01]  /*28c60*/  ISETP.LT.AND P2, PT, R8, UR4, !P0 ;  /* 0x0000000408007c0c */ /* 0x008fe2000c741270 */
[----:B------:R-:W3:Y:S01]  /*28c70*/  LDCU UR4, c[0x0][0x39c] ;  /* 0x00007380ff0477ac */ /* 0x000ee20008000800 */
[----:B------:R-:W-:-:S04]  /*28c80*/  IADD3 R8, P6, PT, R9, R11, RZ ;  /* 0x0000000b09087210 */ /* 0x000fc80007fde0ff */
[----:B------:R-:W-:Y:S02]  /*28c90*/  LEA.HI.X.SX32 R9, R9, R28, 0x1, P6 ;  /* 0x0000001c09097211 */ /* 0x000fe400030f0eff */
[----:B------:R-:W-:-:S03]  /*28ca0*/  IADD3 R2, P6, PT, R0, R11, RZ ;  /* 0x0000000b00027210 */ /* 0x000fc60007fde0ff */
[----:B------:R1:W-:Y:S01]  /*28cb0*/  @P4 STG.E.U8 desc[UR8][R8.64], R3 ;  /* 0x0000000308004986 */ /* 0x0003e2000c101108 */
[----:B--2---:R-:W-:Y:S01]  /*28cc0*/  ISETP.LT.AND P4, PT, R29, UR5, !P0 ;  /* 0x000000051d007c0c */ /* 0x004fe2000c781270 */
[----:B------:R-:W2:Y:S02]  /*28cd0*/  LDCU UR5, c[0x0][0x39c] ;  /* 0x00007380ff0577ac */ /* 0x000ea40008000800 */
[----:B------:R-:W2:Y:S01]  /*28ce0*/  LDL.LU R29, [R1+0x1ec] ;  /* 0x0001ec00011d7983 */ /* 0x000ea20000300800 */
[----:B-1----:R-:W-:Y:S01]  /*28cf0*/  IMAD R9, R25, 0x2, R0 ;  /* 0x0000000219097824 */ /* 0x002fe200078e0200 */
[----:B------:R-:W-:Y:S01]  /*28d00*/  LEA.HI.X.SX32 R3, R0, R28, 0x1, P6 ;  /* 0x0000001c00037211 */ /* 0x000fe200030f0eff */
[----:B------:R-:W1:Y:S01]  /*28d10*/  LDC R25, c[0x0][0x3b8] ;  /* 0x0000ee00ff197b82 */ /* 0x000e620000000800 */
[----:B------:R-:W-:Y:S02]  /*28d20*/  PRMT R0, R16, 0x7772, RZ ;  /* 0x0000777210007816 */ /* 0x000fe400000000ff */
        /* <DEDUP_REMOVED lines=8> */
[----:B-1----:R-:W2:Y:S01]  /*28db0*/  LDL.LU R8, [R1+0x1e0] ;  /* 0x0001e00001087983 */ /* 0x002ea20000300800 */
[----:B------:R-:W-:-:S03]  /*28dc0*/  IMAD R9, R24, 0x2, R0 ;  /* 0x0000000218097824 */ /* 0x000fc600078e0200 */
[----:B------:R-:W4:Y:S01]  /*28dd0*/  LDL.LU R24, [R1+0x1e4] ;  /* 0x0001e40001187983 */ /* 0x000f220000300800 */
[----:B---3--:R-:W-:Y:S01]  /*28de0*/  ISETP.LT.AND P3, PT, R2, UR4, !P0 ;  /* 0x0000000402007c0c */ /* 0x008fe2000c761270 */
        /* <DEDUP_REMOVED lines=8> */
[----:B-1----:R-:W-:Y:S01]  /*28e70*/  IMAD R0, R10, 0x2, R9 ;  /* 0x000000020a007824 */ /* 0x002fe200078e0209 */
[----:B------:R-:W-:Y:S01]  /*28e80*/  PRMT R3, R19, 0x7772, RZ ;  /* 0x0000777213037816 */ /* 0x000fe200000000ff */
[----:B------:R-:W1:Y:S01]  /*28e90*/  LDC R10, c[0x0][0x3b8] ;  /* 0x0000ee00ff0a7b82 */ /* 0x000e620000000800 */
[----:B------:R-:W-:Y:S02]  /*28ea0*/  LEA.HI.X.SX32 R9, R9, R28, 0x1, P6 ;  /* 0x0000001c09097211 */ /* 0x000fe400030f0eff */
[----:B------:R-:W-:-:S03]  /*28eb0*/  IADD3 R2, P6, PT, R0, R11, RZ ;  /* 0x0000000b00027210 */ /* 0x000fc60007fde0ff */
[----:B------:R3:W-:Y:S01]  /*28ec0*/  @P4 STG.E.U8 desc[UR8][R8.64], R3 ;  /* 0x0000000308004986 */ /* 0x0007e2000c101108 */
[----:B----4-:R-:W-:Y:S01]  /*28ed0*/  ISETP.LT.AND P4, PT, R27, UR4, !P0 ;  /* 0x000000041b007c0c */ /* 0x010fe2000c781270 */
[----:B------:R-:W4:Y:S02]  /*28ee0*/  LDCU UR4, c[0x0][0x39c] ;  /* 0x00007380ff0477ac */ /* 0x000f240008000800 */
[----:B------:R-:W4:Y:S01]  /*28ef0*/  LDL.LU R27, [R1+0x1fc] ;  /* 0x0001fc00011b7983 */ /* 0x000f220000300800 */
[----:B---3--:R-:W-:Y:S01]  /*28f00*/  IMAD R9, R25, 0x2, R0 ;  /* 0x0000000219097824 */ /* 0x008fe200078e0200 */
[----:B------:R-:W-:Y:S01]  /*28f10*/  LEA.HI.X.SX32 R3, R0, R28, 0x1, P6 ;  /* 0x0000001c00037211 */ /* 0x000fe200030f0eff */
[----:B------:R-:W3:Y:S01]  /*28f20*/  LDC R25, c[0x0][0x3b8] ;  /* 0x0000ee00ff197b82 */ /* 0x000ee20000000800 */
[----:B------:R-:W-:Y:S02]  /*28f30*/  PRMT R0, R20, 0x7772, RZ ;  /* 0x0000777214007816 */ /* 0x000fe400000000ff */
[----:B------:R-:W-:-:S03]  /*28f40*/  IADD3 R8, P6, PT, R9, R11, RZ ;  /* 0x0000000b09087210 */ /* 0x000fc60007fde0ff */
[----:B------:R0:W-:Y:S01]  /*28f50*/  @P3 STG.E.U8 desc[UR8][R2.64], R0 ;  /* 0x0000000002003986 */ /* 0x0001e2000c101108 */
[----:B--2---:R-:W-:Y:S01]  /*28f60*/  ISETP.LT.AND P3, PT, R29, UR5, !P0 ;  /* 0x000000051d007c0c */ /* 0x004fe2000c761270 */
[----:B------:R-:W2:Y:S02]  /*28f70*/  LDCU UR5, c[0x0][0x39c] ;  /* 0x00007380ff0577ac */ /* 0x000ea40008000800 */
[----:B------:R-:W2:Y:S01]  /*28f80*/  LDL.LU R29, [R1+0x200] ;  /* 0x00020000011d7983 */ /* 0x000ea20000300800 */
[----:B0-----:R-:W-:Y:S01]  /*28f90*/  IMAD R0, R26, 0x2, R9 ;  /* 0x000000021a007824 */ /* 0x001fe200078e0209 */
[----:B------:R-:W-:Y:S02]  /*28fa0*/  LEA.HI.X.SX32 R9, R9, R28, 0x1, P6 ;  /* 0x0000001c09097211 */ /* 0x000fe400030f0eff */
[----:B------:R-:W4:Y:S01]  /*28fb0*/  LDL.LU R26, [R1+0x1f4] ;  /* 0x0001f400011a7983 */ /* 0x000f220000300800 */
[----:B------:R-:W-:-:S05]  /*28fc0*/  PRMT R3, R21, 0x7772, RZ ;  /* 0x0000777215037816 */ /* 0x000fca00000000ff */
[----:B------:R0:W-:Y:S04]  /*28fd0*/  @P2 STG.E.U8 desc[UR8][R8.64], R3 ;  /* 0x0000000308002986 */ /* 0x0001e8000c101108 */
[----:B0-----:R-:W2:Y:S01]  /*28fe0*/  LDL.LU R9, [R1+0x1f0] ;  /* 0x0001f00001097983 */ /* 0x001ea20000300800 */
[----:B------:R-:W-:Y:S01]  /*28ff0*/  ISETP.LT.AND P5, PT, R24, UR6, !P0 ;  /* 0x0000000618007c0c */ /* 0x000fe2000c7a1270 */
[----:B------:R-:W2:Y:S01]  /*29000*/  LDCU UR6, c[0x0][0x39c] ;  /* 0x00007380ff0677ac */ /* 0x000ea20008000800 */
[----:B------:R-:W0:Y:S01]  /*29010*/  LDC R24, c[0x0][0x3b8] ;  /* 0x0000ee00ff187b82 */ /* 0x000e220000000800 */
[----:B------:R-:W-:Y:S02]  /*29020*/  IADD3 R2, P6, PT, R0, R11, RZ ;  /* 0x0000000b00027210 */ /* 0x000fe40007fde0ff */
[----:B------:R-:W-:-:S02]  /*29030*/  PRMT R8, R22, 0x7772, RZ ;  /* 0x0000777216087816 */ /* 0x000fc400000000ff */
[----:B------:R-:W-:-:S06]  /*29040*/  LEA.HI.X.SX32 R3, R0, R28, 0x1, P6 ;  /* 0x0000001c00037211 */ /* 0x000fcc00030f0eff */
[----:B------:R0:W-:Y:S02]  /*29050*/  @P5 STG.E.U8 desc[UR8][R2.64], R8 ;  /* 0x0000000802005986 */ /* 0x0001e4000c101108 */
[----:B0-----:R-:W-:Y:S02]  /*29060*/  IMAD R0, R24, 0x2, R0 ;  /* 0x0000000218007824 */ /* 0x001fe400078e0200 */
[----:B------:R-:W0:Y:S03]  /*29070*/  LDC R24, c[0x0][0x3b8] ;  /* 0x0000ee00ff187b82 */ /* 0x000e260000000800 */
[----:B------:R-:W-:-:S04]  /*29080*/  IADD3 R2, P5, PT, R0, R11, RZ ;  /* 0x0000000b00027210 */ /* 0x000fc80007fbe0ff */
[-C--:B------:R-:W-:Y:S02]  /*29090*/  LEA.HI.X.SX32 R3, R0, R28.reuse, 0x1, P5 ;  /* 0x0000001c00037211 */ /* 0x080fe400028f0eff */
[----:B--2---:R-:W-:Y:S01]  /*290a0*/  ISETP.LT.AND P2, PT, R9, UR6, !P0 ;  /* 0x0000000609007c0c */ /* 0x004fe2000c741270 */
[----:B---3--:R-:W-:Y:S01]  /*290b0*/  IMAD R9, R25, 0x2, R0 ;  /* 0x0000000219097824 */ /* 0x008fe200078e0200 */
[----:B------:R-:W-:Y:S01]  /*290c0*/  PRMT R0, R23, 0x7772, RZ ;  /* 0x0000777217007816 */ /* 0x000fe200000000ff */
[----:B------:R-:W2:Y:S01]  /*290d0*/  LDCU UR6, c[0x0][0x39c] ;  /* 0x00007380ff0677ac */ /* 0x000ea20008000800 */
[----:B----4-:R-:W-:Y:S01]  /*290e0*/  ISETP.LT.AND P6, PT, R26, UR4, !P0 ;  /* 0x000000041a007c0c */ /* 0x010fe2000c7c1270 */
[----:B------:R-:W3:Y:S02]  /*290f0*/  LDC R25, c[0x0][0x3b8] ;  /* 0x0000ee00ff197b82 */ /* 0x000ee40000000800 */
[----:B------:R4:W-:Y:S01]  /*29100*/  @P4 STG.E.U8 desc[UR8][R2.64], R0 ;  /* 0x0000000002004986 */ /* 0x0009e2000c101108 */
[C---:B------:R-:W-:Y:S01]  /*29110*/  IADD3 R8, P5, PT, R9.reuse, R11, RZ ;  /* 0x0000000b09087210 */ /* 0x040fe20007fbe0ff */
[----:B------:R-:W0:Y:S04]  /*29120*/  LDCU UR4, c[0x0][0x39c] ;  /* 0x00007380ff0477ac */ /* 0x000e280008000800 */
[----:B------:R-:W0:Y:S01]  /*29130*/  LDC R26, c[0x0][0x3b8] ;  /* 0x0000ee00ff1a7b82 */ /* 0x000e220000000800 */
[----:B----4-:R-:W4:Y:S01]  /*29140*/  LDL.LU R3, [R1+0x1f8] ;  /* 0x0001f80001037983 */ /* 0x010f220000300800 */
[----:B-1----:R-:W-:Y:S01]  /*29150*/  IMAD R0, R10, 0x2, R9 ;  /* 0x000000020a007824 */ /* 0x002fe200078e0209 */
[----:B------:R-:W-:-:S05]  /*29160*/  LEA.HI.X.SX32 R9, R9, R28, 0x1, P5 ;  /* 0x0000001c09097211 */ /* 0x000fca00028f0eff */
[----:B------:R-:W1:Y:S01]  /*29170*/  LDC R10, c[0x0][0x3b8] ;  /* 0x0000ee00ff0a7b82 */ /* 0x000e620000000800 */
[----:B------:R-:W-:Y:S02]  /*29180*/  PRMT R4, R4, 0x7773, RZ ;  /* 0x0000777304047816 */ /* 0x000fe400000000ff */
[----:B------:R-:W-:Y:S02]  /*29190*/  IADD3 R2, P5, PT, R0, R11, RZ ;  /* 0x0000000b00027210 */ /* 0x000fe40007fbe0ff */
[----:B------:R-:W-:Y:S01]  /*291a0*/  PRMT R5, R5, 0x7773, RZ ;  /* 0x0000777305057816 */ /* 0x000fe200000000ff */
[----:B------:R3:W-:Y:S01]  /*291b0*/  @P3 STG.E.U8 desc[UR8][R8.64], R4 ;  /* 0x0000000408003986 */ /* 0x0007e2000c101108 */
[----:B--2---:R-:W-:Y:S01]  /*291c0*/  ISETP.LT.AND P3, PT, R27, UR6, !P0 ;  /* 0x000000061b007c0c */ /* 0x004fe2000c761270 */
[----:B------:R-:W2:Y:S02]  /*291d0*/  LDCU UR6, c[0x0][0x39c] ;  /* 0x00007380ff0677ac */ /* 0x000ea40008000800 */
[----:B------:R-:W2:Y:S01]  /*291e0*/  LDL.LU R27, [R1+0x20c] ;  /* 0x00020c00011b7983 */ /* 0x000ea20000300800 */
[----:B------:R-:W-:-:S02]  /*291f0*/  PRMT R6, R6, 0x7773, RZ ;  /* 0x0000777306067816 */ /* 0x000fc400000000ff */
[----:B------:R-:W-:Y:S02]  /*29200*/  PRMT R7, R7, 0x7773, RZ ;  /* 0x0000777307077816 */ /* 0x000fe400000000ff */
[----:B------:R-:W-:Y:S01]  /*29210*/  PRMT R12, R12, 0x7773, RZ ;  /* 0x000077730c0c7816 */ /* 0x000fe200000000ff */
[----:B---3--:R-:W3:Y:S08]  /*29220*/  LDC R8, c[0x0][0x3b8] ;  /* 0x0000ee00ff087b82 */ /* 0x008ef00000000800 */
[----:B------:R-:W0:Y:S01]  /*29230*/  LDC R9, c[0x0][0x3b8] ;  /* 0x0000ee00ff097b82 */ /* 0x000e220000000800 */
[----:B----4-:R-:W-:Y:S01]  /*29240*/  ISETP.LT.AND P4, PT, R3, UR5, !P0 ;  /* 0x0000000503007c0c */ /* 0x010fe2000c781270 */
[----:B------:R-:W4:Y:S01]  /*29250*/  LDCU UR5, c[0x0][0x39c] ;  /* 0x00007380ff0577ac */ /* 0x000f220008000800 */
[----:B------:R-:W-:Y:S01]  /*29260*/  LEA.HI.X.SX32 R3, R0, R28, 0x1, P5 ;  /* 0x0000001c00037211 */ /* 0x000fe200028f0eff */
[----:B0-----:R-:W-:Y:S01]  /*29270*/  IMAD R0, R24, 0x2, R0 ;  /* 0x0000000218007824 */ /* 0x001fe200078e0200 */
[----:B------:R-:W-:Y:S01]  /*29280*/  ISETP.LT.AND P5, PT, R29, UR7, !P0 ;  /* 0x000000071d007c0c */ /* 0x000fe2000c7a1270 */
[----:B------:R-:W0:Y:S01]  /*29290*/  LDCU UR7, c[0x0][0x39c] ;  /* 0x00007380ff0777ac */ /* 0x000e220008000800 */
[----:B------:R-:W4:Y:S04]  /*292a0*/  LDL.LU R29, [R1+0x210] ;  /* 0x00021000011d7983 */ /* 0x000f280000300800 */
[----:B------:R1:W-:Y:S04]  /*292b0*/  @P2 STG.E.U8 desc[UR8][R2.64], R5 ;  /* 0x0000000502002986 */ /* 0x0003e8000c101108 */
[----:B------:R-:W4:Y:S01]  /*292c0*/  LDL.LU R24, [R1+0x208] ;  /* 0x0002080001187983 */ /* 0x000f220000300800 */
[----:B-1----:R-:W-:-:S03]  /*292d0*/  IMAD R5, R26, 0x2, R0 ;  /* 0x000000021a057824 */ /* 0x002fc600078e0200 */
[----:B------:R-:W4:Y:S01]  /*292e0*/  LDL.LU R26, [R1+0x204] ;  /* 0x00020400011a7983 */ /* 0x000f220000300800 */
[----:B------:R-:W-:-:S04]  /*292f0*/  IADD3 R2, P2, PT, R0, R11, RZ ;  /* 0x0000000b00027210 */ /* 0x000fc80007f5e0ff */
[----:B------:R-:W-:Y:S01]  /*29300*/  LEA.HI.X.SX32 R3, R0, R28, 0x1, P2 ;  /* 0x0000001c00037211 */ /* 0x000fe200010f0eff */
[----:B------:R-:W-:-:S04]  /*29310*/  IMAD R0, R25, 0x2, R5 ;  /* 0x0000000219007824 */ /* 0x000fc800078e0205 */
[----:B------:R1:W-:Y:S02]  /*29320*/  @P6 STG.E.U8 desc[UR8][R2.64], R6 ;  /* 0x0000000602006986 */ /* 0x0003e4000c101108 */
[----:B-1----:R-:W-:Y:S02]  /*29330*/  IMAD R6, R10, 0x2, R0 ;  /* 0x000000020a067824 */ /* 0x002fe400078e0200 */
[----:B------:R-:W4:Y:S01]  /*29340*/  LDL.LU R10, [R1+0x214] ;  /* 0x00021400010a7983 */ /* 0x000f220000300800 */
[----:B------:R-:W-:-:S04]  /*29350*/  IADD3 R4, P2, PT, R5, R11, RZ ;  /* 0x0000000b05047210 */ /* 0x000fc80007f5e0ff */
[----:B------:R-:W-:Y:S02]  /*29360*/  LEA.HI.X.SX32 R5, R5, R28, 0x1, P2 ;  /* 0x0000001c05057211 */ /* 0x000fe400010f0eff */
[----:B------:R-:W-:-:S03]  /*29370*/  IADD3 R2, P6, PT, R0, R11, RZ ;  /* 0x0000000b00027210 */ /* 0x000fc60007fde0ff */
[----:B------:R1:W-:Y:S01]  /*29380*/  @P4 STG.E.U8 desc[UR8][R4.64], R7 ;  /* 0x0000000704004986 */ /* 0x0003e2000c101108 */
[----:B------:R-:W-:Y:S02]  /*29390*/  LEA.HI.X.SX32 R3, R0, R28, 0x1, P6 ;  /* 0x0000001c00037211 */ /* 0x000fe400030f0eff */
[----:B------:R-:W-:Y:S01]  /*293a0*/  PRMT R25, R13, 0x7773, RZ ;  /* 0x000077730d197816 */ /* 0x000fe200000000ff */
[----:B------:R-:W0:Y:S01]  /*293b0*/  LDC R0, c[0x0][0x3b8] ;  /* 0x0000ee00ff007b82 */ /* 0x000e220000000800 */
[----:B-1----:R-:W-:Y:S01]  /*293c0*/  IADD3 R4, P6, PT, R6, R11, RZ ;  /* 0x0000000b06047210 */ /* 0x002fe20007fde0ff */
[----:B---3--:R-:W-:-:S06]  /*293d0*/  IMAD R8, R8, 0x2, R6 ;  /* 0x0000000208087824 */ /* 0x008fcc00078e0206 */
[----:B------:R-:W1:Y:S01]  /*293e0*/  LDC R7, c[0x0][0x3b8] ;  /* 0x0000ee00ff077b82 */ /* 0x000e620000000800 */
[-C--:B------:R-:W-:Y:S01]  /*293f0*/  LEA.HI.X.SX32 R5, R6, R28.reuse, 0x1, P6 ;  /* 0x0000001c06057211 */ /* 0x080fe200030f0eff */
[----:B------:R3:W-:Y:S01]  /*29400*/  @P3 STG.E.U8 desc[UR8][R2.64], R12 ;  /* 0x0000000c02003986 */ /* 0x0007e2000c101108 */
[----:B--2---:R-:W-:Y:S02]  /*29410*/  ISETP.LT.AND P3, PT, R27, UR6, !P0 ;  /* 0x000000061b007c0c */ /* 0x004fe4000c761270 */
[----:B----4-:R-:W-:Y:S01]  /*29420*/  ISETP.LT.AND P2, PT, R26, UR4, !P0 ;  /* 0x000000041a007c0c */ /* 0x010fe2000c741270 */
[----:B------:R-:W2:Y:S01]  /*29430*/  LDCU UR4, c[0x0][0x39c] ;  /* 0x00007380ff0477ac */ /* 0x000ea20008000800 */
[----:B------:R-:W4:Y:S01]  /*29440*/  LDL.LU R26, [R1+0x218] ;  /* 0x00021800011a7983 */ /* 0x000f220000300800 */
[----:B------:R-:W-:Y:S01]  /*29450*/  ISETP.LT.AND P4, PT, R24, UR5, !P0 ;  /* 0x0000000518007c0c */ /* 0x000fe2000c781270 */
[----:B------:R-:W1:Y:S01]  /*29460*/  LDC R6, c[0x0][0x3b8] ;  /* 0x0000ee00ff067b82 */ /* 0x000e620000000800 */
[----:B------:R-:W0:Y:S01]  /*29470*/  LDCU UR5, c[0x0][0x39c] ;  /* 0x00007380ff0577ac */ /* 0x000e220008000800 */
[----:B------:R0:W-:Y:S01]  /*29480*/  @P5 STG.E.U8 desc[UR8][R4.64], R25 ;  /* 0x0000001904005986 */ /* 0x0001e2000c101108 */
[----:B---3--:R-:W-:Y:S01]  /*29490*/  IADD3 R2, P6, PT, R8, R11, RZ ;  /* 0x0000000b08027210 */ /* 0x008fe20007fde0ff */
[----:B------:R-:W-:Y:S01]  /*294a0*/  IMAD R9, R9, 0x2, R8 ;  /* 0x0000000209097824 */ /* 0x000fe200078e0208 */
[----:B------:R-:W-:Y:S01]  /*294b0*/  PRMT R13, R14, 0x7773, RZ ;  /* 0x000077730e0d7816 */ /* 0x000fe200000000ff */
[----:B------:R-:W3:Y:S01]  /*294c0*/  LDL.LU R24, [R1+0x21c] ;  /* 0x00021c0001187983 */ /* 0x000ee20000300800 */
[----:B------:R-:W-:Y:S01]  /*294d0*/  PRMT R15, R15, 0x7773, RZ ;  /* 0x000077730f0f7816 */ /* 0x000fe200000000ff */
[----:B------:R-:W1:Y:S02]  /*294e0*/  LDCU UR6, c[0x0][0x39c] ;  /* 0x00007380ff0677ac */ /* 0x000e640008000800 */
[----:B------:R-:W3:Y:S01]  /*294f0*/  LDL.LU R27, [R1+0x230] ;  /* 0x00023000011b7983 */ /* 0x000ee20000300800 */
[----:B--2---:R-:W-:Y:S01]  /*29500*/  ISETP.LT.AND P5, PT, R29, UR4, !P0 ;  /* 0x000000041d007c0c */ /* 0x004fe2000c7a1270 */
[----:B------:R-:W4:Y:S02]  /*29510*/  LDCU UR4, c[0x0][0x39c] ;  /* 0x00007380ff0477ac */ /* 0x000f240008000800 */
[----:B------:R-:W2:Y:S01]  /*29520*/  LDL.LU R29, [R1+0x140] ;  /* 0x00014000011d7983 */ /* 0x000ea20000300800 */
[----:B------:R-:W-:-:S02]  /*29530*/  LEA.HI.X.SX32 R3, R8, R28, 0x1, P6 ;  /* 0x0000001c08037211 */ /* 0x000fc400030f0eff */
[----:B0-----:R-:W-:-:S03]  /*29540*/  IADD3 R4, P6, PT, R9, R11, RZ ;  /* 0x0000000b09047210 */ /* 0x001fc60007fde0ff */
[----:B------:R0:W-:Y:S01]  /*29550*/  @P2 STG.E.U8 desc[UR8][R2.64], R13 ;  /* 0x0000000d02002986 */ /* 0x0001e2000c101108 */
[----:B------:R-:W-:Y:S01]  /*29560*/  LEA.HI.X.SX32 R5, R9, R28, 0x1, P6 ;  /* 0x0000001c09057211 */ /* 0x000fe200030f0eff */
[----:B------:R-:W-:Y:S01]  /*29570*/  IMAD R9, R0, 0x2, R9 ;  /* 0x0000000200097824 */ /* 0x000fe200078e0209 */
[----:B------:R-:W-:Y:S01]  /*29580*/  ISETP.LT.AND P2, PT, R10, UR5, !P0 ;  /* 0x000000050a007c0c */ /* 0x000fe2000c741270 */
[----:B------:R-:W0:Y:S01]  /*29590*/  LDC R0, c[0x0][0x3b8] ;  /* 0x0000ee00ff007b82 */ /* 0x000e220000000800 */
[----:B------:R-:W3:Y:S01]  /*295a0*/  LDCU UR5, c[0x0][0x39c] ;  /* 0x00007380ff0577ac */ /* 0x000ee20008000800 */
[----:B-1----:R-:W-:-:S06]  /*295b0*/  IMAD R12, R6, 0x2, R9 ;  /* 0x00000002060c7824 */ /* 0x002fcc00078e0209 */
[----:B------:R-:W1:Y:S01]  /*295c0*/  LDC R10, c[0x0][0x3b8] ;  /* 0x0000ee00ff0a7b82 */ /* 0x000e620000000800 */
[----:B0-----:R-:W-:Y:S01]  /*295d0*/  IADD3 R2, P6, PT, R12, R11, RZ ;  /* 0x0000000b0c027210 */ /* 0x001fe20007fde0ff */
[----:B------:R-:W-:-:S03]  /*295e0*/  IMAD R13, R7, 0x2, R12 ;  /* 0x00000002070d7824 */ /* 0x000fc600078e020c */
[----:B------:R-:W-:-:S03]  /*295f0*/  LEA.HI.X.SX32 R3, R12, R28, 0x1, P6 ;  /* 0x0000001c0c037211 */ /* 0x000fc600030f0eff */
[----:B------:R-:W0:Y:S01]  /*29600*/  LDC R6, c[0x0][0x3b8] ;  /* 0x0000ee00ff067b82 */ /* 0x000e220000000800 */
[----:B------:R1:W-:Y:S01]  /*29610*/  @P4 STG.E.U8 desc[UR8][R4.64], R15 ;  /* 0x0000000f04004986 */ /* 0x0003e2000c101108 */
[----:B------:R-:W-:-:S06]  /*29620*/  IADD3 R8, P4, PT, R9, R11, RZ ;  /* 0x0000000b09087210 */ /* 0x000fcc0007f9e0ff */
[----:B------:R-:W0:Y:S01]  /*29630*/  LDC R12, c[0x0][0x3b8] ;  /* 0x0000ee00ff0c7b82 */ /* 0x000e220000000800 */
[----:B------:R-:W-:Y:S02]  /*29640*/  LEA.HI.X.SX32 R9, R9, R28, 0x1, P4 ;  /* 0x0000001c09097211 */ /* 0x000fe400020f0eff */
[----:B------:R-:W-:Y:S02]  /*29650*/  PRMT R25, R16, 0x7773, RZ ;  /* 0x0000777310197816 */ /* 0x000fe400000000ff */
[----:B-1----:R-:W-:-:S03]  /*29660*/  IADD3 R4, P6, PT, R13, R11, RZ ;  /* 0x0000000b0d047210 */ /* 0x002fc60007fde0ff */
[----:B------:R-:W1:Y:S01]  /*29670*/  LDC R7, c[0x0][0x3b8] ;  /* 0x0000ee00ff077b82 */ /* 0x000e620000000800 */
[----:B------:R-:W-:Y:S01]  /*29680*/  LEA.HI.X.SX32 R5, R13, R28, 0x1, P6 ;  /* 0x0000001c0d057211 */ /* 0x000fe200030f0eff */
[----:B------:R0:W-:Y:S01]  /*29690*/  @P3 STG.E.U8 desc[UR8][R8.64], R25 ;  /* 0x0000001908003986 */ /* 0x0001e2000c101108 */
[----:B------:R-:W-:Y:S01]  /*296a0*/  PRMT R17, R17, 0x7773, RZ ;  /* 0x0000777311117816 */ /* 0x000fe200000000ff */
[----:B------:R-:W-:-:S04]  /*296b0*/  IMAD R13, R10, 0x2, R13 ;  /* 0x000000020a0d7824 */ /* 0x000fc800078e020d */
[----:B------:R-:W-:Y:S01]  /*296c0*/  IMAD R15, R0, 0x2, R13 ;  /* 0x00000002000f7824 */ /* 0x000fe200078e020d */
[----:B------:R0:W-:Y:S02]  /*296d0*/  @P5 STG.E.U8 desc[UR8][R2.64], R17 ;  /* 0x0000001102005986 */ /* 0x0001e4000c101108 */
[----:B0-----:R-:W-:-:S05]  /*296e0*/  PRMT R25, R18, 0x7773, RZ ;  /* 0x0000777312197816 */ /* 0x001fca00000000ff */
[----:B------:R0:W-:Y:S01]  /*296f0*/  @P2 STG.E.U8 desc[UR8][R4.64], R25 ;  /* 0x0000001904002986 */ /* 0x0001e2000c101108 */
[-C--:B------:R-:W-:Y:S01]  /*29700*/  IADD3 R8, P2, PT, R13, R11.reuse, RZ ;  /* 0x0000000b0d087210 */ /* 0x080fe20007f5e0ff */
[----:B------:R-:W-:Y:S01]  /*29710*/  IMAD R17, R6, 0x2, R15 ;  /* 0x0000000206117824 */ /* 0x000fe200078e020f */
[----:B------:R-:W-:Y:S02]  /*29720*/  PRMT R19, R19, 0x7773, RZ ;  /* 0x0000777313137816 */ /* 0x000fe400000000ff */
[-C--:B------:R-:W-:Y:S01]  /*29730*/  LEA.HI.X.SX32 R9, R13, R28.reuse, 0x1, P2 ;  /* 0x0000001c0d097211 */ /* 0x080fe200010f0eff */
[----:B------:R-:W-:Y:S01]  /*29740*/  IMAD R12, R12, 0x2, R17 ;  /* 0x000000020c0c7824 */ /* 0x000fe200078e0211 */
[-C--:B------:R-:W-:Y:S02]  /*29750*/  IADD3 R2, P6, PT, R15, R11.reuse, RZ ;  /* 0x0000000b0f027210 */ /* 0x080fe40007fde0ff */
[----:B0-----:R-:W-:Y:S01]  /*29760*/  IADD3 R4, P2, PT, R17, R11, RZ ;  /* 0x0000000b11047210 */ /* 0x001fe20007f5e0ff */
[----:B-1----:R-:W-:Y:S01]  /*29770*/  IMAD R0, R7, 0x2, R12 ;  /* 0x0000000207007824 */ /* 0x002fe200078e020c */
[----:B------:R-:W-:-:S02]  /*29780*/  LEA.HI.X.SX32 R3, R15, R28, 0x1, P6 ;  /* 0x0000001c0f037211 */ /* 0x000fc400030f0eff */
[----:B------:R-:W-:Y:S02]  /*29790*/  LEA.HI.X.SX32 R5, R17, R28, 0x1, P2 ;  /* 0x0000001c11057211 */ /* 0x000fe400010f0eff */
[----:B------:R-:W-:Y:S02]  /*297a0*/  IADD3 R10, P2, PT, R0, R11, RZ ;  /* 0x0000000b000a7210 */ /* 0x000fe40007f5e0ff */
[----:B------:R-:W-:Y:S02]  /*297b0*/  PRMT R23, R23, 0x7773, RZ ;  /* 0x0000777317177816 */ /* 0x000fe400000000ff */
[----:B----4-:R-:W-:Y:S02]  /*297c0*/  ISETP.LT.AND P4, PT, R26, UR4, !P0 ;  /* 0x000000041a007c0c */ /* 0x010fe4000c781270 */
[----:B---3--:R-:W-:Y:S02]  /*297d0*/  ISETP.LT.AND P3, PT, R24, UR5, !P0 ;  /* 0x0000000518007c0c */ /* 0x008fe4000c761270 */
[----:B------:R-:W-:-:S09]  /*297e0*/  ISETP.LT.AND P5, PT, R27, UR6, !P0 ;  /* 0x000000061b007c0c */ /* 0x000fd2000c7a1270 */
[----:B------:R0:W-:Y:S01]  /*297f0*/  @P4 STG.E.U8 desc[UR8][R8.64], R19 ;  /* 0x0000001308004986 */ /* 0x0001e2000c101108 */
[----:B------:R-:W-:Y:S02]  /*29800*/  IADD3 R6, P4, PT, R12, R11, RZ ;  /* 0x0000000b0c067210 */ /* 0x000fe40007f9e0ff */
[----:B--2---:R-:W-:Y:S02]  /*29810*/  ISETP.LT.AND P0, PT, R29, UR7, !P0 ;  /* 0x000000071d007c0c */ /* 0x004fe4000c701270 */
[----:B------:R-:W-:Y:S02]  /*29820*/  PRMT R29, R20, 0x7773, RZ ;  /* 0x00007773141d7816 */ /* 0x000fe400000000ff */
[----:B------:R-:W-:Y:S02]  /*29830*/  PRMT R27, R21, 0x7773, RZ ;  /* 0x00007773151b7816 */ /* 0x000fe400000000ff */
[----:B------:R-:W-:Y:S02]  /*29840*/  PRMT R21, R22, 0x7773, RZ ;  /* 0x0000777316157816 */ /* 0x000fe400000000ff */
[-C--:B------:R-:W-:Y:S01]  /*29850*/  LEA.HI.X.SX32 R7, R12, R28.reuse, 0x1, P4 ;  /* 0x0000001c0c077211 */ /* 0x080fe200020f0eff */
[----:B------:R0:W-:Y:S04]  /*29860*/  @P3 STG.E.U8 desc[UR8][R2.64], R29 ;  /* 0x0000001d02003986 */ /* 0x0001e8000c101108 */
[----:B------:R0:W-:Y:S01]  /*29870*/  @P5 STG.E.U8 desc[UR8][R4.64], R27 ;  /* 0x0000001b04005986 */ /* 0x0001e2000c101108 */
[----:B------:R-:W-:-:S03]  /*29880*/  LEA.HI.X.SX32 R11, R0, R28, 0x1, P2 ;  /* 0x0000001c000b7211 */ /* 0x000fc600010f0eff */
[----:B------:R0:W-:Y:S01]  /*29890*/  @P0 STG.E.U8 desc[UR8][R6.64], R21 ;  /* 0x0000001506000986 */ /* 0x0001e2000c101108 */
[----:B------:R-:W-:Y:S05]  /*298a0*/  @!P1 EXIT ;  /* 0x000000000000994d */ /* 0x000fea0003800000 */
[----:B------:R-:W-:Y:S01]  /*298b0*/  STG.E.U8 desc[UR8][R10.64], R23 ;  /* 0x000000170a007986 */ /* 0x000fe2000c101108 */
[----:B------:R-:W-:Y:S05]  /*298c0*/  EXIT ;  /* 0x000000000000794d */ /* 0x000fea0003800000 */
.L_x_2:
[----:B------:R-:W-:-:S00]  /*298d0*/  BRA `(.L_x_2) ;  /* 0xfffffffc00fc7947 */ /* 0x000fc0000383ffff */
[----:B------:R-:W-:-:S00]  /*298e0*/  NOP ;  /* 0x0000000000007918 */ /* 0x000fc00000000000 */
        /* <DEDUP_REMOVED lines=9> */
.L_x_3:


//--------------------- .nv.shared.matmul_kernel  --------------------------
	.section	.nv.shared.matmul_kernel,"aw",@nobits
	.sectionflags	@""
	.align	16
	.zero		1024


//--------------------- .nv.shared.reserved.0     --------------------------
	.section	.nv.shared.reserved.0,"aw",@nobits
	.weak		__nv_reservedSMEM_offset_0_alias
	.size		__nv_reservedSMEM_offset_0_alias, 0, 64
	.other		__nv_reservedSMEM_offset_0_alias,@"STO_CUDA_RESERVED_SHARED STV_DEFAULT"
__nv_reservedSMEM_offset_0_alias:
	.zero		0
	.zero		64


//--------------------- .nv.constant0.matmul_kernel --------------------------
	.section	.nv.constant0.matmul_kernel,"a",@progbits
	.sectionflags	@""
	.align	4
.nv.constant0.matmul_kernel:
	.zero		976


//--------------------- SYMBOLS --------------------------

	.type		.nv.reservedSmem.offset0,@object
	.size		.nv.reservedSmem.offset0,0x4
	.type		.nv.reservedSmem.cap,@object
	.size		.nv.reservedSmem.cap,0x4
